def matmul_kernel(
    a_ptr,
    b_ptr,
    c_ptr,
    M,
    N,
    K,
    stride_am,
    stride_ak,
    stride_bk,
    stride_bn,
    stride_cm,
    stride_cn,
    BLOCK_M: tl.constexpr,
    BLOCK_N: tl.constexpr,
    BLOCK_K: tl.constexpr,
    GROUP_M: tl.constexpr,
):
    pid = tl.program_id(axis=0)
    num_pid_m = tl.cdiv(M, BLOCK_M)
    num_pid_n = tl.cdiv(N, BLOCK_N)
    num_pid_in_group = GROUP_M * num_pid_n
    group_id = pid // num_pid_in_group
    first_pid_m = group_id * GROUP_M
    group_size_m = min(num_pid_m - first_pid_m, GROUP_M)
    pid_m = first_pid_m + ((pid % num_pid_in_group) % group_size_m)
    pid_n = (pid % num_pid_in_group) // group_size_m

    offs_am = (pid_m * BLOCK_M + tl.arange(0, BLOCK_M)) % M
    offs_bn = (pid_n * BLOCK_N + tl.arange(0, BLOCK_N)) % N
    offs_k = tl.arange(0, BLOCK_K)
    a_ptrs = a_ptr + offs_am[:, None] * stride_am + offs_k[None, :] * stride_ak
    b_ptrs = b_ptr + offs_k[:, None] * stride_bk + offs_bn[None, :] * stride_bn

    acc = tl.zeros((BLOCK_M, BLOCK_N), dtype=tl.float32)
    for kk in range(0, tl.cdiv(K, BLOCK_K)):
        a = tl.load(a_ptrs, mask=offs_k[None, :] < K - kk * BLOCK_K, other=0.0)
        b = tl.load(b_ptrs, mask=offs_k[:, None] < K - kk * BLOCK_K, other=0.0)
        acc = tl.dot(a, b, acc)
        a_ptrs += BLOCK_K * stride_ak
        b_ptrs += BLOCK_K * stride_bk

    c = acc.to(c_ptr.dtype.element_ty)
    offs_cm = pid_m * BLOCK_M + tl.arange(0, BLOCK_M)
    offs_cn = pid_n * BLOCK_N + tl.arange(0, BLOCK_N)
    c_ptrs = c_ptr + offs_cm[:, None] * stride_cm + offs_cn[None, :] * stride_cn
    mask = (offs_cm[:, None] < M) & (offs_cn[None, :] < N)
    tl.store(c_ptrs, c, mask=mask)

# config = {"BLOCK_K": 128, "BLOCK_M": 256, "BLOCK_N": 256, "GROUP_M": 8, "arch": "sm_100", "dtype": "bf16", "num_ctas": 2, "num_stages": 3, "num_warps": 4}
# arch = sm_100


// ===== COMPILED SASS (sm_100a) =====

	.target	sm_100a

	.elftype	@"ET_EXEC"


//--------------------- .note.nv.tkinfo           --------------------------
	.section	.note.nv.tkinfo,"",@"SHT_NOTE"
	.sectionflags	@"SHF_NOTE_NV_TKINFO"
	.tkinfo
        /*0018*/ 	.word	0x00000081
        /*0030*/ 	.string	""
        /*0030*/ 	.string	"ptxas-blackwell"
        /*0030*/ 	.string	"Cuda compilation tools, release 12.9, V12.9.86"
        /*0030*/ 	.string	"Build cuda_12.9.r12.9/compiler.36037853_0"
        /*0030*/ 	.string	"-v  -suppress-debug-info  -lineinfo  -arch sm_100a "



//--------------------- .note.nv.cuver            --------------------------
	.section	.note.nv.cuver,"",@"SHT_NOTE"
	.sectionflags	@"SHF_NOTE_NV_CUVER"
        /*0018*/ 	.short	0x0001
        /*001a*/ 	.short	0x0064
        /*001c*/ 	.short	0x0001
        /*001e*/ 	.short	0x0000
        /*0020*/ 	.short	0x0001
        /*0022*/ 	.short	0x0000


//--------------------- .nv.info                  --------------------------
	.section	.nv.info,"",@"SHT_CUDA_INFO"
	.align	4


	//----- nvinfo : EIATTR_REGCOUNT
	.align		4
        /*0000*/ 	.byte	0x04, 0x2f
        /*0002*/ 	.short	(.L_6 - .L_5)
	.align		4
.L_5:
        /*0004*/ 	.word	index@(matmul_kernel)
        /*0008*/ 	.word	0x00000080


	//----- nvinfo : EIATTR_FRAME_SIZE
	.align		4
.L_6:
        /*000c*/ 	.byte	0x04, 0x11
        /*000e*/ 	.short	(.L_8 - .L_7)
	.align		4
.L_7:
        /*0010*/ 	.word	index@($__internal_2_$__cuda_sm10x_tcgen05_guardrail_trap_unallocated_columns_being_dealloced)
        /*0014*/ 	.word	0x00000af8


	//----- nvinfo : EIATTR_FRAME_SIZE
	.align		4
.L_8:
        /*0018*/ 	.byte	0x04, 0x11
        /*001a*/ 	.short	(.L_10 - .L_9)
	.align		4
.L_9:
        /*001c*/ 	.word	index@($__internal_1_$__cuda_sm10x_tcgen05_guardrail_trap_phase_invalid_during_alloc)
        /*0020*/ 	.word	0x00000af8


	//----- nvinfo : EIATTR_FRAME_SIZE
	.align		4
.L_10:
        /*0024*/ 	.byte	0x04, 0x11
        /*0026*/ 	.short	(.L_12 - .L_11)
	.align		4
.L_11:
        /*0028*/ 	.word	index@($__internal_0_$__cuda_sm10x_tcgen05_guardrail_trap_col_being_dealloced_not_returned_by_alloc)
        /*002c*/ 	.word	0x00000af8


	//----- nvinfo : EIATTR_FRAME_SIZE
	.align		4
.L_12:
        /*0030*/ 	.byte	0x04, 0x11
        /*0032*/ 	.short	(.L_14 - .L_13)
	.align		4
.L_13:
        /*0034*/ 	.word	index@(matmul_kernel)
        /*0038*/ 	.word	0x00000af8


	//----- nvinfo : EIATTR_MIN_STACK_SIZE
	.align		4
.L_14:
        /*003c*/ 	.byte	0x04, 0x12
        /*003e*/ 	.short	(.L_16 - .L_15)
	.align		4
.L_15:
        /*0040*/ 	.word	index@(matmul_kernel)
        /*0044*/ 	.word	0x00000af8
.L_16:


//--------------------- .nv.info.matmul_kernel    --------------------------
	.section	.nv.info.matmul_kernel,"",@"SHT_CUDA_INFO"
	.sectionflags	@""
	.align	4


	//----- nvinfo : EIATTR_CUDA_API_VERSION
	.align		4
        /*0000*/ 	.byte	0x04, 0x37
        /*0002*/ 	.short	(.L_18 - .L_17)
.L_17:
        /*0004*/ 	.word	0x00000081


	//----- nvinfo : EIATTR_KPARAM_INFO
	.align		4
.L_18:
        /*0008*/ 	.byte	0x04, 0x17
        /*000a*/ 	.short	(.L_20 - .L_19)
.L_19:
        /*000c*/ 	.word	0x00000000
        /*0010*/ 	.short	0x000d
        /*0012*/ 	.short	0x0048
        /*0014*/ 	.byte	0x00, 0xf4, 0x21, 0x00


	//----- nvinfo : EIATTR_KPARAM_INFO
	.align		4
.L_20:
        /*0018*/ 	.byte	0x04, 0x17
        /*001a*/ 	.short	(.L_22 - .L_21)
.L_21:
        /*001c*/ 	.word	0x00000000
        /*0020*/ 	.short	0x000c
        /*0022*/ 	.short	0x0040
        /*0024*/ 	.byte	0x00, 0xf4, 0x21, 0x00


	//----- nvinfo : EIATTR_KPARAM_INFO
	.align		4
.L_22:
        /*0028*/ 	.byte	0x04, 0x17
        /*002a*/ 	.short	(.L_24 - .L_23)
.L_23:
        /*002c*/ 	.word	0x00000000
        /*0030*/ 	.short	0x000b
        /*0032*/ 	.short	0x0038
        /*0034*/ 	.byte	0x00, 0xf0, 0x11, 0x00


	//----- nvinfo : EIATTR_KPARAM_INFO
	.align		4
.L_24:
        /*0038*/ 	.byte	0x04, 0x17
        /*003a*/ 	.short	(.L_26 - .L_25)
.L_25:
        /*003c*/ 	.word	0x00000000
        /*0040*/ 	.short	0x000a
        /*0042*/ 	.short	0x0034
        /*0044*/ 	.byte	0x00, 0xf0, 0x11, 0x00


	//----- nvinfo : EIATTR_KPARAM_INFO
	.align		4
.L_26:
        /*0048*/ 	.byte	0x04, 0x17
        /*004a*/ 	.short	(.L_28 - .L_27)
.L_27:
        /*004c*/ 	.word	0x00000000
        /*0050*/ 	.short	0x0009
        /*0052*/ 	.short	0x0030
        /*0054*/ 	.byte	0x00, 0xf0, 0x11, 0x00


	//----- nvinfo : EIATTR_KPARAM_INFO
	.align		4
.L_28:
        /*0058*/ 	.byte	0x04, 0x17
        /*005a*/ 	.short	(.L_30 - .L_29)
.L_29:
        /*005c*/ 	.word	0x00000000
        /*0060*/ 	.short	0x0008
        /*0062*/ 	.short	0x002c
        /*0064*/ 	.byte	0x00, 0xf0, 0x11, 0x00


	//----- nvinfo : EIATTR_KPARAM_INFO
	.align		4
.L_30:
        /*0068*/ 	.byte	0x04, 0x17
        /*006a*/ 	.short	(.L_32 - .L_31)
.L_31:
        /*006c*/ 	.word	0x00000000
        /*0070*/ 	.short	0x0007
        /*0072*/ 	.short	0x0028
        /*0074*/ 	.byte	0x00, 0xf0, 0x11, 0x00


	//----- nvinfo : EIATTR_KPARAM_INFO
	.align		4
.L_32:
        /*0078*/ 	.byte	0x04, 0x17
        /*007a*/ 	.short	(.L_34 - .L_33)
.L_33:
        /*007c*/ 	.word	0x00000000
        /*0080*/ 	.short	0x0006
        /*0082*/ 	.short	0x0024
        /*0084*/ 	.byte	0x00, 0xf0, 0x11, 0x00


	//----- nvinfo : EIATTR_KPARAM_INFO
	.align		4
.L_34:
        /*0088*/ 	.byte	0x04, 0x17
        /*008a*/ 	.short	(.L_36 - .L_35)
.L_35:
        /*008c*/ 	.word	0x00000000
        /*0090*/ 	.short	0x0005
        /*0092*/ 	.short	0x0020
        /*0094*/ 	.byte	0x00, 0xf0, 0x11, 0x00


	//----- nvinfo : EIATTR_KPARAM_INFO
	.align		4
.L_36:
        /*0098*/ 	.byte	0x04, 0x17
        /*009a*/ 	.short	(.L_38 - .L_37)
.L_37:
        /*009c*/ 	.word	0x00000000
        /*00a0*/ 	.short	0x0004
        /*00a2*/ 	.short	0x001c
        /*00a4*/ 	.byte	0x00, 0xf0, 0x11, 0x00


	//----- nvinfo : EIATTR_KPARAM_INFO
	.align		4
.L_38:
        /*00a8*/ 	.byte	0x04, 0x17
        /*00aa*/ 	.short	(.L_40 - .L_39)
.L_39:
        /*00ac*/ 	.word	0x00000000
        /*00b0*/ 	.short	0x0003
        /*00b2*/ 	.short	0x0018
        /*00b4*/ 	.byte	0x00, 0xf0, 0x11, 0x00


	//----- nvinfo : EIATTR_KPARAM_INFO
	.align		4
.L_40:
        /*00b8*/ 	.byte	0x04, 0x17
        /*00ba*/ 	.short	(.L_42 - .L_41)
.L_41:
        /*00bc*/ 	.word	0x00000000
        /*00c0*/ 	.short	0x0002
        /*00c2*/ 	.short	0x0010
        /*00c4*/ 	.byte	0x00, 0xf4, 0x21, 0x00


	//----- nvinfo : EIATTR_KPARAM_INFO
	.align		4
.L_42:
        /*00c8*/ 	.byte	0x04, 0x17
        /*00ca*/ 	.short	(.L_44 - .L_43)
.L_43:
        /*00cc*/ 	.word	0x00000000
        /*00d0*/ 	.short	0x0001
        /*00d2*/ 	.short	0x0008
        /*00d4*/ 	.byte	0x00, 0xf4, 0x21, 0x00


	//----- nvinfo : EIATTR_KPARAM_INFO
	.align		4
.L_44:
        /*00d8*/ 	.byte	0x04, 0x17
        /*00da*/ 	.short	(.L_46 - .L_45)
.L_45:
        /*00dc*/ 	.word	0x00000000
        /*00e0*/ 	.short	0x0000
        /*00e2*/ 	.short	0x0000
        /*00e4*/ 	.byte	0x00, 0xf4, 0x21, 0x00


	//----- nvinfo : EIATTR_EXPLICIT_CLUSTER
	.align		4
.L_46:
        /*00e8*/ 	.byte	0x01, 0x3e
	.zero		2


	//----- nvinfo : EIATTR_CTA_PER_CLUSTER
	.align		4
        /*00ec*/ 	.byte	0x04, 0x3d
        /*00ee*/ 	.short	(.L_48 - .L_47)
.L_47:
        /*00f0*/ 	.word	0x00000002
        /*00f4*/ 	.word	0x00000001
        /*00f8*/ 	.word	0x00000001


	//----- nvinfo : EIATTR_AT_ENTRY_FRAGMENTS
	.align		4
.L_48:
        /*00fc*/ 	.byte	0x04, 0x4f
        /*00fe*/ 	.short	(.L_50 - .L_49)


	//   ....[0]....
.L_49:
        /*0100*/ 	.word	0x00000004


	//   ....[1]....
        /*0104*/ 	.word	0x00000005


	//----- nvinfo : EIATTR_RESERVED_SMEM_USED
	.align		4
.L_50:
        /*0108*/ 	.byte	0x01, 0x41
	.zero		2


	//----- nvinfo : EIATTR_SPARSE_MMA_MASK
	.align		4
        /*010c*/ 	.byte	0x03, 0x50
        /*010e*/ 	.short	0x0000


	//----- nvinfo : EIATTR_TCGEN05_2CTA_USED
	.align		4
        /*0110*/ 	.byte	0x01, 0x52
	.zero		2


	//----- nvinfo : EIATTR_MAXREG_COUNT
	.align		4
        /*0114*/ 	.byte	0x03, 0x1b
        /*0116*/ 	.short	0x00ff


	//----- nvinfo : EIATTR_NUM_BARRIERS
	.align		4
        /*0118*/ 	.byte	0x02, 0x4c
        /*011a*/ 	.byte	0x01
	.zero		1


	//----- nvinfo : EIATTR_ANNOTATIONS
	.align		4
        /*011c*/ 	.byte	0x04, 0x55
        /*011e*/ 	.short	(.L_52 - .L_51)


	//   ....[0]....
.L_51:
        /*0120*/ 	.word	0x00000001
        /*0124*/ 	.byte	0x10, 0x07, 0x00, 0x00, 0x01, 0x00, 0x00, 0x00, 0xf0, 0x0d, 0x00, 0x00, 0x01, 0x00, 0x00, 0x00
        /* <DEDUP_REMOVED lines=1526> */
        /*6094*/ 	.byte	0x90, 0xb3, 0x02, 0x00


	//----- nvinfo : EIATTR_INT_WARP_WIDE_INSTR_OFFSETS
	.align		4
.L_52:
        /*6098*/ 	.byte	0x04, 0x31
        /*609a*/ 	.short	(.L_54 - .L_53)


	//   ....[0]....
.L_53:
        /*609c*/ 	.word	0x00003d80


	//   ....[1]....
        /*60a0*/ 	.word	0x00003d90


	//   ....[2]....
        /*60a4*/ 	.word	0x00010e90


	//   ....[3]....
        /*60a8*/ 	.word	0x0002e240


	//   ....[4]....
        /*60ac*/ 	.word	0x0002e290


	//----- nvinfo : EIATTR_COOP_GROUP_MASK_REGIDS
	.align		4
.L_54:
        /*60b0*/ 	.byte	0x04, 0x29
        /*60b2*/ 	.short	(.L_56 - .L_55)


	//   ....[0]....
.L_55:
        /*60b4*/ 	.word	0xffffffff


	//   ....[1]....
        /*60b8*/ 	.word	0xffffffff


	//   ....[2]....
        /*60bc*/ 	.word	0xffffffff


	//   ....[3]....
        /*60c0*/ 	.word	0xffffffff


	//----- nvinfo : EIATTR_COOP_GROUP_INSTR_OFFSETS
	.align		4
.L_56:
        /*60c4*/ 	.byte	0x04, 0x28
        /*60c6*/ 	.short	(.L_58 - .L_57)


	//   ....[0]....
.L_57:
        /*60c8*/ 	.word	0x00000070


	//   ....[1]....
        /*60cc*/ 	.word	0x00000670


	//   ....[2]....
        /*60d0*/ 	.word	0x0002e0d0


	//   ....[3]....
        /*60d4*/ 	.word	0x0002e340


	//----- nvinfo : EIATTR_VRC_CTA_INIT_COUNT
	.align		4
.L_58:
        /*60d8*/ 	.byte	0x02, 0x4a
        /*60da*/ 	.byte	0x80
	.zero		1


	//----- nvinfo : EIATTR_MBARRIER_INSTR_OFFSETS
	.align		4
        /*60dc*/ 	.byte	0x04, 0x39
        /*60de*/ 	.short	(.L_60 - .L_59)


	//   ....[0]....
.L_59:
        /*60e0*/ 	.word	0x000002f0
        /*60e4*/ 	.word	0x00000007
        /*60e8*/ 	.word	0x00000000
        /*60ec*/ 	.short	0x010a
        /*60ee*/ 	.byte	0xff
	.zero		1


	//   ....[1]....
        /*60f0*/ 	.word	0x00000310
        /*60f4*/ 	.word	0x00000007
        /*60f8*/ 	.word	0x00000000
        /*60fc*/ 	.short	0x010a
        /*60fe*/ 	.byte	0xff
	.zero		1


	//   ....[2]....
        /*6100*/ 	.word	0x000004e0
        /*6104*/ 	.word	0x00000009
        /*6108*/ 	.word	0x00000000
        /*610c*/ 	.short	0x010a
        /*610e*/ 	.byte	0xff
	.zero		1


	//   ....[3]....
        /*6110*/ 	.word	0x00000500
        /*6114*/ 	.word	0x00000009
        /*6118*/ 	.word	0x00000000
        /*611c*/ 	.short	0x010a
        /*611e*/ 	.byte	0xff
	.zero		1


	//   ....[4]....
        /*6120*/ 	.word	0x000005f0
        /*6124*/ 	.word	0x00000005
        /*6128*/ 	.word	0x00000000
        /*612c*/ 	.short	0x0101
        /*612e*/ 	.byte	0xff
	.zero		1


	//   ....[5]....
        /*6130*/ 	.word	0x00004340
        /*6134*/ 	.word	0x000000ff
        /*6138*/ 	.word	0x00000000
        /*613c*/ 	.short	0x0100
        /*613e*/ 	.byte	0x07
	.zero		1


	//   ....[6]....
        /*6140*/ 	.word	0x00010ec0
        /*6144*/ 	.word	0x000000ff
        /*6148*/ 	.word	0x00010008
        /*614c*/ 	.short	0x0100
        /*614e*/ 	.byte	0x04
	.zero		1


	//   ....[7]....
        /*6150*/ 	.word	0x0001d5e0
        /*6154*/ 	.word	0x000000ff
        /*6158*/ 	.word	0x00000000
        /*615c*/ 	.short	0x010a
        /*615e*/ 	.byte	0x07
	.zero		1


	//   ....[8]....
        /*6160*/ 	.word	0x000239e0
        /*6164*/ 	.word	0x000000ff
        /*6168*/ 	.word	0x00000000
        /*616c*/ 	.short	0x010a
        /*616e*/ 	.byte	0x07
	.zero		1


	//   ....[9]....
        /*6170*/ 	.word	0x00023a90
        /*6174*/ 	.word	0x000000ff
        /*6178*/ 	.word	0x00010000
        /*617c*/ 	.short	0x0108
        /*617e*/ 	.byte	0x04
	.zero		1


	//   ....[10]....
        /*6180*/ 	.word	0x00023b90
        /*6184*/ 	.word	0x000000ff
        /*6188*/ 	.word	0x00010008
        /*618c*/ 	.short	0x0108
        /*618e*/ 	.byte	0x04
	.zero		1


	//   ....[11]....
        /*6190*/ 	.word	0x0002e370
        /*6194*/ 	.word	0x00000007
        /*6198*/ 	.word	0x00000000
        /*619c*/ 	.short	0x010a
        /*619e*/ 	.byte	0xff
	.zero		1


	//   ....[12]....
        /*61a0*/ 	.word	0x0002e3d0
        /*61a4*/ 	.word	0x00000009
        /*61a8*/ 	.word	0x00000000
        /*61ac*/ 	.short	0x010a
        /*61ae*/ 	.byte	0xff
	.zero		1


	//   ....[13]....
        /*61b0*/ 	.word	0x0002e420
        /*61b4*/ 	.word	0x000000ff
        /*61b8*/ 	.word	0x00000000
        /*61bc*/ 	.short	0x010a
        /*61be*/ 	.byte	0x07
	.zero		1


	//   ....[14]....
        /*61c0*/ 	.word	0x0002e450
        /*61c4*/ 	.word	0x000000ff
        /*61c8*/ 	.word	0x00000000
        /*61cc*/ 	.short	0x010a
        /*61ce*/ 	.byte	0x07
	.zero		1


	//----- nvinfo : EIATTR_NUM_MBARRIERS
	.align		4
.L_60:
        /*61d0*/ 	.byte	0x03, 0x38
        /*61d2*/ 	.short	0x0002


	//----- nvinfo : EIATTR_EXIT_INSTR_OFFSETS
	.align		4
        /*61d4*/ 	.byte	0x04, 0x1c
        /*61d6*/ 	.short	(.L_62 - .L_61)


	//   ....[0]....
.L_61:
        /*61d8*/ 	.word	0x0002e350


	//----- nvinfo : EIATTR_REQNTID
	.align		4
.L_62:
        /*61dc*/ 	.byte	0x04, 0x10
        /*61de*/ 	.short	(.L_64 - .L_63)
.L_63:
        /*61e0*/ 	.word	0x00000080
        /*61e4*/ 	.word	0x00000001
        /*61e8*/ 	.word	0x00000001


	//----- nvinfo : EIATTR_CRS_STACK_SIZE
	.align		4
.L_64:
        /*61ec*/ 	.byte	0x04, 0x1e
        /*61ee*/ 	.short	(.L_66 - .L_65)
.L_65:
        /*61f0*/ 	.word	0x00000000


	//----- nvinfo : EIATTR_CBANK_PARAM_SIZE
	.align		4
.L_66:
        /*61f4*/ 	.byte	0x03, 0x19
        /*61f6*/ 	.short	0x0050


	//----- nvinfo : EIATTR_PARAM_CBANK
	.align		4
        /*61f8*/ 	.byte	0x04, 0x0a
        /*61fa*/ 	.short	(.L_68 - .L_67)
	.align		4
.L_67:
        /*61fc*/ 	.word	index@(.nv.constant0.matmul_kernel)
        /*6200*/ 	.short	0x0380
        /*6202*/ 	.short	0x0050


	//----- nvinfo : EIATTR_SW_WAR
	.align		4
.L_68:
        /*6204*/ 	.byte	0x04, 0x36
        /*6206*/ 	.short	(.L_70 - .L_69)
.L_69:
        /*6208*/ 	.word	0x00000008
.L_70:


//--------------------- .nv.compat                --------------------------
	.section	.nv.compat,"",@"SHT_CUDA_COMPAT_INFO"
	.align	4
        /*0000*/ 	.byte	0x02, 0x02, 0x02, 0x00, 0x02, 0x05, 0x05, 0x00, 0x02, 0x03, 0x00, 0x00, 0x02, 0x06, 0x01, 0x00


//--------------------- .nv.callgraph             --------------------------
	.section	.nv.callgraph,"",@"SHT_CUDA_CALLGRAPH"
	.align	4
	.sectionentsize	8
	.align		4
        /*0000*/ 	.word	0x00000000
	.align		4
        /*0004*/ 	.word	0xffffffff
	.align		4
        /*0008*/ 	.word	0x00000000
	.align		4
        /*000c*/ 	.word	0xfffffffe
	.align		4
        /*0010*/ 	.word	0x00000000
	.align		4
        /*0014*/ 	.word	0xfffffffd
	.align		4
        /*0018*/ 	.word	0x00000000
	.align		4
        /*001c*/ 	.word	0xfffffffc


//--------------------- .text.matmul_kernel       --------------------------
	.section	.text.matmul_kernel,"ax",@progbits
	.align	128
        .global         matmul_kernel
        .type           matmul_kernel,@function
        .size           matmul_kernel,(.L_x_29 - matmul_kernel)
        .other          matmul_kernel,@"STO_CUDA_ENTRY STV_DEFAULT"
matmul_kernel:
.text.matmul_kernel:
[----:B------:R-:W0:Y:S01]  /*0000*/  LDC R1, c[0x0][0x37c] ;  /* 0x0000df00ff017b82 */ /* 0x000e220000000800 */
[----:B------:R-:W1:Y:S01]  /*0010*/  S2R R0, SR_TID.X ;  /* 0x0000000000007919 */ /* 0x000e620000002100 */
[----:B0-----:R-:W-:Y:S01]  /*0020*/  VIADD R1, R1, 0xfffff508 ;  /* 0xfffff50801017836 */ /* 0x001fe20000000000 */
[----:B-1----:R-:W-:-:S13]  /*0030*/  ISETP.GE.U32.AND P0, PT, R0, 0x20, PT ;  /* 0x000000200000780c */ /* 0x002fda0003f06070 */
[----:B------:R-:W-:Y:S02]  /*0040*/  VOTEU.ANY UP0, P0 ;  /* 0x0000000000ff7886 */ /* 0x000fe40000000100 */
[----:B------:R-:W-:Y:S05]  /*0050*/  BRA.U UP0, `(.L_x_0) ;  /* 0x0000000500887547 */ /* 0x000fea000b800000 */
[----:B------:R-:W0:Y:S01]  /*0060*/  S2R R11, SR_CgaCtaId ;  /* 0x00000000000b7919 */ /* 0x000e220000008800 */
[----:B------:R-:W-:Y:S01]  /*0070*/  NOP ;  /* 0x0000000000007918 */ /* 0x000fe20000000000 */
[----:B------:R-:W-:-:S04]  /*0080*/  MOV R0, 0x40 ;  /* 0x0000004000007802 */ /* 0x000fc80000000f00 */
[----:B0-----:R-:W-:Y:S02]  /*0090*/  LEA R2, R11, R0, 0x18 ;  /* 0x000000000b027211 */ /* 0x001fe400078ec0ff */
[----:B------:R-:W-:-:S04]  /*00a0*/  MOV R0, 0x400 ;  /* 0x0000040000007802 */ /* 0x000fc80000000f00 */
[----:B------:R-:W0:Y:S01]  /*00b0*/  LDS.U8 R2, [R2] ;  /* 0x0000000002027984 */ /* 0x000e220000000000 */
[----:B------:R-:W-:Y:S02]  /*00c0*/  LEA R0, R11, R0, 0x18 ;  /* 0x000000000b007211 */ /* 0x000fe400078ec0ff */
[----:B0-----:R-:W-:-:S13]  /*00d0*/  ISETP.NE.AND P0, PT, R2, RZ, PT ;  /* 0x000000ff0200720c */ /* 0x001fda0003f05270 */
[----:B------:R-:W-:Y:S05]  /*00e0*/  @P0 BRA `(.L_x_1) ;  /* 0x00000004004c0947 */ /* 0x000fea0003800000 */
[C---:B------:R-:W-:Y:S02]  /*00f0*/  LOP3.LUT R2, R11.reuse, 0x1, RZ, 0xc0, !PT ;  /* 0x000000010b027812 */ /* 0x040fe400078ec0ff */
[----:B------:R-:W-:Y:S02]  /*0100*/  LOP3.LUT R5, R11, 0x1, RZ, 0x3c, !PT ;  /* 0x000000010b057812 */ /* 0x000fe400078e3cff */
[----:B------:R-:W-:-:S13]  /*0110*/  ISETP.NE.U32.AND P0, PT, R2, 0x1, PT ;  /* 0x000000010200780c */ /* 0x000fda0003f05070 */
[----:B------:R-:W-:Y:S05]  /*0120*/  @!P0 BRA `(.L_x_2) ;  /* 0x0000000000c08947 */ /* 0x000fea0003800000 */
[----:B------:R-:W-:Y:S01]  /*0130*/  ELECT P1, URZ, PT ;  /* 0x0000000000ff782f */ /* 0x000fe20003820000 */
[----:B------:R-:W-:-:S12]  /*0140*/  BSSY B0, `(.L_x_2) ;  /* 0x000002e000007945 */ /* 0x000fd80003800000 */
[----:B------:R-:W-:Y:S05]  /*0150*/  @!P1 BRA `(.L_x_3) ;  /* 0x0000000000b09947 */ /* 0x000fea0003800000 */
[----:B------:R-:W-:-:S05]  /*0160*/  UMOV UR4, 0x10 ;  /* 0x0000001000047882 */ /* 0x000fca0000000000 */
[----:B------:R-:W-:Y:S04]  /*0170*/  DEPBAR.LE SB0, 0x36 ;  /* 0x00008d800000791a */ /* 0x000fe80000000000 */
[----:B------:R-:W0:Y:S02]  /*0180*/  UTCATOMSWS.2CTA.FIND_AND_SET.ALIGN UP1, UR4, UR4 ;  /* 0x00000004000475e3 */ /* 0x000e240008220800 */
[----:B0-----:R-:W-:Y:S01]  /*0190*/  PLOP3.LUT P1, PT, PT, PT, UP1, 0x80, 0x8 ;  /* 0x000000000008781c */ /* 0x001fe20003f2f018 */
[----:B------:R-:W-:-:S03]  /*01a0*/  IMAD.U32 R4, RZ, RZ, UR4 ;  /* 0x00000004ff047e24 */ /* 0x000fc6000f8e00ff */
[----:B------:R-:W-:-:S04]  /*01b0*/  SEL R2, RZ, 0xffffffff, !P1 ;  /* 0xffffffffff027807 */ /* 0x000fc80004800000 */
[----:B------:R-:W-:-:S13]  /*01c0*/  ISETP.NE.AND P1, PT, R2, RZ, PT ;  /* 0x000000ff0200720c */ /* 0x000fda0003f25270 */
[----:B------:R-:W-:Y:S05]  /*01d0*/  @P1 BRA `(.L_x_4) ;  /* 0x0000000000241947 */ /* 0x000fea0003800000 */
.L_x_5:
[----:B------:R-:W-:Y:S05]  /*01e0*/  NANOSLEEP 0x64 ;  /* 0x000000640000795d */ /* 0x000fea0003800000 */
[----:B------:R-:W-:-:S05]  /*01f0*/  UMOV UR4, 0x10 ;  /* 0x0000001000047882 */ /* 0x000fca0000000000 */
[----:B------:R-:W-:Y:S04]  /*0200*/  DEPBAR.LE SB0, 0x36 ;  /* 0x00008d800000791a */ /* 0x000fe80000000000 */
[----:B------:R-:W0:Y:S02]  /*0210*/  UTCATOMSWS.2CTA.FIND_AND_SET.ALIGN UP1, UR4, UR4 ;  /* 0x00000004000475e3 */ /* 0x000e240008220800 */
[----:B0-----:R-:W-:Y:S01]  /*0220*/  PLOP3.LUT P1, PT, PT, PT, UP1, 0x80, 0x8 ;  /* 0x000000000008781c */ /* 0x001fe20003f2f018 */
[----:B------:R-:W-:-:S03]  /*0230*/  IMAD.U32 R4, RZ, RZ, UR4 ;  /* 0x00000004ff047e24 */ /* 0x000fc6000f8e00ff */
[----:B------:R-:W-:-:S04]  /*0240*/  SEL R2, RZ, 0xffffffff, !P1 ;  /* 0xffffffffff027807 */ /* 0x000fc80004800000 */
[----:B------:R-:W-:-:S13]  /*0250*/  ISETP.NE.AND P1, PT, R2, RZ, PT ;  /* 0x000000ff0200720c */ /* 0x000fda0003f25270 */
[----:B------:R-:W-:Y:S05]  /*0260*/  @!P1 BRA `(.L_x_5) ;  /* 0xfffffffc00dc9947 */ /* 0x000fea000383ffff */
.L_x_4:
[----:B------:R-:W-:Y:S01]  /*0270*/  MOV R2, 0x60 ;  /* 0x0000006000027802 */ /* 0x000fe20000000f00 */
[----:B------:R-:W-:Y:S01]  /*0280*/  IMAD.MOV.U32 R10, RZ, RZ, 0x4 ;  /* 0x00000004ff0a7424 */ /* 0x000fe200078e00ff */
[----:B------:R-:W-:Y:S01]  /*0290*/  MOV R3, 0x58 ;  /* 0x0000005800037802 */ /* 0x000fe20000000f00 */
[----:B------:R-:W-:Y:S01]  /*02a0*/  IMAD.MOV.U32 R13, RZ, RZ, 0xffff ;  /* 0x0000ffffff0d7424 */ /* 0x000fe200078e00ff */
[C---:B------:R-:W-:Y:S02]  /*02b0*/  LEA R6, R11.reuse, R2, 0x18 ;  /* 0x000000020b067211 */ /* 0x040fe400078ec0ff */
[----:B------:R-:W-:-:S03]  /*02c0*/  LEA R7, R11, R3, 0x18 ;  /* 0x000000030b077211 */ /* 0x000fc600078ec0ff */
[----:B------:R-:W0:Y:S02]  /*02d0*/  LDS R2, [R6] ;  /* 0x0000000006027984 */ /* 0x000e240000000800 */
[----:B0-----:R-:W-:-:S04]  /*02e0*/  IMAD.U32 R2, R2, -0x80000000, RZ ;  /* 0x8000000002027824 */ /* 0x001fc800078e00ff */
[----:B------:R-:W0:Y:S02]  /*02f0*/  SYNCS.PHASECHK.TRANS64.TRYWAIT P1, [R7+URZ], R2 ;  /* 0x00000002070075a7 */ /* 0x000e2400080211ff */
[----:B0-----:R-:W-:Y:S05]  /*0300*/  @P1 BRA `(.L_x_6) ;  /* 0x0000000000081947 */ /* 0x001fea0003800000 */
[----:B------:R-:W0:Y:S02]  /*0310*/  SYNCS.PHASECHK.TRANS64.TRYWAIT P1, [R7+URZ], R2 ;  /* 0x00000002070075a7 */ /* 0x000e2400080211ff */
[----:B0-----:R-:W-:Y:S05]  /*0320*/  @!P1 BRA `(.L_x_7) ;  /* 0x000002e0000c9947 */ /* 0x001fea0003800000 */
.L_x_6:
[C---:B------:R-:W-:Y:S01]  /*0330*/  PRMT R9, R5.reuse, 0x654, R7 ;  /* 0x0000065405097816 */ /* 0x040fe20000000007 */
[C---:B0-----:R-:W-:Y:S01]  /*0340*/  IMAD.SHL.U32 R3, R4.reuse, 0x20, RZ ;  /* 0x0000002004037824 */ /* 0x041fe200078e00ff */
[----:B------:R-:W-:Y:S01]  /*0350*/  PRMT R8, R5, 0x654, R0 ;  /* 0x0000065405087816 */ /* 0x000fe20000000000 */
[----:B------:R-:W-:Y:S01]  /*0360*/  IMAD.MOV.U32 R12, RZ, RZ, 0x1 ;  /* 0x00000001ff0c7424 */ /* 0x000fe200078e00ff */
[----:B------:R0:W-:Y:S01]  /*0370*/  SYNCS.ARRIVE.TRANS64.RED RZ, [R9+URZ], R10 ;  /* 0x0000000a09ff79a7 */ /* 0x0001e200080004ff */
[----:B------:R-:W-:Y:S01]  /*0380*/  VIADD R7, R4, 0x10 ;  /* 0x0000001004077836 */ /* 0x000fe20000000000 */
[----:B------:R1:W-:Y:S01]  /*0390*/  STS [R0], R3 ;  /* 0x0000000300007388 */ /* 0x0003e20000000800 */
[----:B------:R-:W-:-:S03]  /*03a0*/  SHF.L.U32 R2, R13, R4, RZ ;  /* 0x000000040d027219 */ /* 0x000fc600000006ff */
[----:B------:R-:W-:Y:S01]  /*03b0*/  SHF.L.U32 R7, R12, R7, RZ ;  /* 0x000000070c077219 */ /* 0x000fe200000006ff */
[----:B------:R1:W-:Y:S01]  /*03c0*/  STAS [R8.64], R4 ;  /* 0x0000000408007dbd */ /* 0x0003e2000c0008ff */
[----:B0-----:R-:W-:Y:S02]  /*03d0*/  MOV R10, 0x50 ;  /* 0x00000050000a7802 */ /* 0x001fe40000000f00 */
[----:B------:R-:W-:Y:S02]  /*03e0*/  LOP3.LUT R2, R7, R2, RZ, 0xfc, !PT ;  /* 0x0000000207027212 */ /* 0x000fe400078efcff */
[----:B------:R-:W-:-:S05]  /*03f0*/  LEA R7, R11, R10, 0x18 ;  /* 0x0000000a0b077211 */ /* 0x000fca00078ec0ff */
[----:B------:R1:W-:Y:S04]  /*0400*/  ATOMS.OR RZ, [R7], R2 ;  /* 0x0000000207ff738c */ /* 0x0003e80003000000 */
[----:B------:R1:W-:Y:S02]  /*0410*/  ATOMS.XOR RZ, [R6], R12 ;  /* 0x0000000c06ff738c */ /* 0x0003e40003800000 */
.L_x_3:
[----:B------:R-:W-:Y:S05]  /*0420*/  BSYNC B0 ;  /* 0x0000000000007941 */ /* 0x000fea0003800000 */
.L_x_2:
[----:B------:R-:W-:Y:S05]  /*0430*/  @P0 BRA `(.L_x_8) ;  /* 0x0000000000880947 */ /* 0x000fea0003800000 */
[----:B------:R-:W-:Y:S05]  /*0440*/  WARPSYNC.ALL ;  /* 0x0000000000007948 */ /* 0x000fea0003800000 */
[----:B------:R-:W-:Y:S01]  /*0450*/  NOP ;  /* 0x0000000000007918 */ /* 0x000fe20000000000 */
[----:B------:R-:W-:-:S13]  /*0460*/  ELECT P0, URZ, PT ;  /* 0x0000000000ff782f */ /* 0x000fda0003800000 */
[----:B------:R-:W-:Y:S05]  /*0470*/  @!P0 BRA `(.L_x_8) ;  /* 0x0000000000788947 */ /* 0x000fea0003800000 */
[----:B-1----:R-:W-:Y:S02]  /*0480*/  MOV R2, 0x60 ;  /* 0x0000006000027802 */ /* 0x002fe40000000f00 */
[----:B------:R-:W-:Y:S02]  /*0490*/  MOV R4, 0x58 ;  /* 0x0000005800047802 */ /* 0x000fe40000000f00 */
        /* <DEDUP_REMOVED lines=8> */
.L_x_9:
[----:B------:R-:W1:Y:S01]  /*0520*/  LDS R2, [R0] ;  /* 0x0000000000027984 */ /* 0x000e620000000800 */
[----:B------:R-:W-:Y:S01]  /*0530*/  IMAD.MOV.U32 R7, RZ, RZ, 0xffff ;  /* 0x0000ffffff077424 */ /* 0x000fe200078e00ff */
[----:B------:R-:W-:Y:S01]  /*0540*/  PRMT R5, R5, 0x654, R9 ;  /* 0x0000065405057816 */ /* 0x000fe20000000009 */
[----:B------:R-:W-:Y:S02]  /*0550*/  IMAD.MOV.U32 R13, RZ, RZ, 0x1 ;  /* 0x00000001ff0d7424 */ /* 0x000fe400078e00ff */
[C---:B01----:R-:W-:Y:S02]  /*0560*/  IMAD.SHL.U32 R3, R2.reuse, 0x20, RZ ;  /* 0x0000002002037824 */ /* 0x043fe400078e00ff */
[----:B------:R-:W-:Y:S01]  /*0570*/  VIADD R4, R2, 0x10 ;  /* 0x0000001002047836 */ /* 0x000fe20000000000 */
[----:B------:R-:W-:Y:S02]  /*0580*/  SHF.L.U32 R2, R7, R2, RZ ;  /* 0x0000000207027219 */ /* 0x000fe400000006ff */
[----:B------:R0:W-:Y:S02]  /*0590*/  STS [R0], R3 ;  /* 0x0000000300007388 */ /* 0x0001e40000000800 */
[----:B------:R-:W-:-:S02]  /*05a0*/  SHF.L.U32 R7, R13, R4, RZ ;  /* 0x000000040d077219 */ /* 0x000fc400000006ff */
[----:B------:R-:W-:Y:S02]  /*05b0*/  MOV R4, 0x50 ;  /* 0x0000005000047802 */ /* 0x000fe40000000f00 */
[----:B------:R-:W-:Y:S02]  /*05c0*/  LOP3.LUT R2, R7, R2, RZ, 0xfc, !PT ;  /* 0x0000000207027212 */ /* 0x000fe400078efcff */
[----:B------:R-:W-:-:S05]  /*05d0*/  LEA R11, R11, R4, 0x18 ;  /* 0x000000040b0b7211 */ /* 0x000fca00078ec0ff */
[----:B------:R0:W-:Y:S01]  /*05e0*/  ATOMS.OR RZ, [R11], R2 ;  /* 0x000000020bff738c */ /* 0x0001e20003000000 */
[----:B------:R0:W-:Y:S03]  /*05f0*/  SYNCS.ARRIVE.TRANS64.RED.A1T0 RZ, [R5+URZ], RZ ;  /* 0x000000ff05ff79a7 */ /* 0x0001e600081004ff */
[----:B------:R0:W-:Y:S01]  /*0600*/  ATOMS.XOR RZ, [R6], R13 ;  /* 0x0000000d06ff738c */ /* 0x0001e20003800000 */
[----:B------:R-:W-:Y:S05]  /*0610*/  BRA `(.L_x_8) ;  /* 0x0000000000107947 */ /* 0x000fea0003800000 */
.L_x_1:
[----:B------:R-:W-:Y:S01]  /*0620*/  IMAD.MOV.U32 R3, RZ, RZ, -0x1 ;  /* 0xffffffffff037424 */ /* 0x000fe200078e00ff */
[----:B------:R-:W-:-:S04]  /*0630*/  MOV R2, 0x660 ;  /* 0x0000066000027802 */ /* 0x000fc80000000f00 */
[----:B------:R0:W-:Y:S03]  /*0640*/  STS [R0], R3 ;  /* 0x0000000300007388 */ /* 0x0001e60000000800 */
[----:B0-----:R-:W-:Y:S05]  /*0650*/  CALL.REL.NOINC `($__internal_1_$__cuda_sm10x_tcgen05_guardrail_trap_phase_invalid_during_alloc) ;  /* 0x000002dc00947944 */ /* 0x001fea0003c00000 */
.L_x_8:
[----:B------:R-:W-:Y:S05]  /*0660*/  WARPSYNC.ALL ;  /* 0x0000000000007948 */ /* 0x000fea0003800000 */
[----:B------:R-:W-:Y:S01]  /*0670*/  NOP ;  /* 0x0000000000007918 */ /* 0x000fe20000000000 */
.L_x_0:
[----:B01----:R-:W0:Y:S08]  /*0680*/  LDC.64 R4, c[0x0][0x398] ;  /* 0x0000e600ff047b82 */ /* 0x003e300000000a00 */
[----:B------:R-:W1:Y:S02]  /*0690*/  S2UR UR5, SR_CgaSize ;  /* 0x00000000000579c3 */ /* 0x000e640000008a00 */
[----:B-1----:R-:W-:-:S12]  /*06a0*/  UIMAD UR5, UR5, -0xa0, URZ ;  /* 0xffffff60050578a4 */ /* 0x002fd8000f8e02ff */
[----:B------:R-:W1:Y:S01]  /*06b0*/  LDCU UR5, c[0x0][UR5+0x2b0] ;  /* 0x00005600050577ac */ /* 0x000e620008000800 */
[----:B------:R-:W2:Y:S01]  /*06c0*/  S2R R16, SR_CgaCtaId ;  /* 0x0000000000107919 */ /* 0x000ea20000008800 */
[----:B------:R-:W3:Y:S01]  /*06d0*/  S2R R112, SR_TID.X ;  /* 0x0000000000707919 */ /* 0x000ee20000002100 */
[----:B------:R-:W4:Y:S01]  /*06e0*/  S2UR UR4, SR_CTAID.X ;  /* 0x00000000000479c3 */ /* 0x000f220000002500 */
[----:B0-----:R-:W-:Y:S01]  /*06f0*/  VIADD R0, R5, 0xff ;  /* 0x000000ff05007836 */ /* 0x001fe20000000000 */
[----:B------:R-:W-:Y:S01]  /*0700*/  IABS R73, R5 ;  /* 0x0000000500497213 */ /* 0x000fe20000000000 */
[----:B------:R-:W-:Y:S03]  /*0710*/  STL [R1+0x998], R5 ;  /* 0x0009980501007387 */ /* 0x000fe60000100800 */
[----:B------:R-:W-:Y:S02]  /*0720*/  SHF.R.S32.HI R3, RZ, 0x1f, R0 ;  /* 0x0000001fff037819 */ /* 0x000fe40000011400 */
[----:B----4-:R-:W-:-:S02]  /*0730*/  I2FP.F32.U32 R7, UR4 ;  /* 0x0000000400077c45 */ /* 0x010fc40008201000 */
[----:B------:R-:W-:Y:S01]  /*0740*/  LEA.HI R3, R3, R0, RZ, 0x8 ;  /* 0x0000000003037211 */ /* 0x000fe200078f40ff */
[----:B--2---:R-:W-:Y:S02]  /*0750*/  IMAD.SHL.U32 R120, R16, 0x80, RZ ;  /* 0x0000008010787824 */ /* 0x004fe400078e00ff */
[----:B-1----:R-:W-:Y:S01]  /*0760*/  FMUL R7, R7, UR5 ;  /* 0x0000000507077c20 */ /* 0x002fe20008400000 */
[----:B------:R-:W-:Y:S01]  /*0770*/  SHF.R.S32.HI R3, RZ, 0x8, R3 ;  /* 0x00000008ff037819 */ /* 0x000fe20000011403 */
[----:B------:R-:W0:Y:S01]  /*0780*/  S2UR UR5, SR_CgaCtaId ;  /* 0x00000000000579c3 */ /* 0x000e220000008800 */
[----:B---3--:R-:W-:Y:S02]  /*0790*/  SHF.R.U32.HI R15, RZ, 0x5, R112 ;  /* 0x00000005ff0f7819 */ /* 0x008fe40000011670 */
[----:B------:R-:W-:Y:S01]  /*07a0*/  LOP3.LUT R120, R120, 0x80, RZ, 0xc0, !PT ;  /* 0x0000008078787812 */ /* 0x000fe200078ec0ff */
[----:B------:R-:W-:Y:S01]  /*07b0*/  IMAD.SHL.U32 R6, R3, 0x8, RZ ;  /* 0x0000000803067824 */ /* 0x000fe200078e00ff */
[----:B------:R-:W-:Y:S04]  /*07c0*/  F2I.U32.TRUNC.NTZ R7, R7 ;  /* 0x0000000700077305 */ /* 0x000fe8000020f000 */
[----:B------:R-:W-:-:S04]  /*07d0*/  IABS R9, R6 ;  /* 0x0000000600097213 */ /* 0x000fc80000000000 */
[----:B------:R-:W1:Y:S08]  /*07e0*/  I2F.RP R0, R9 ;  /* 0x0000000900007306 */ /* 0x000e700000209400 */
[----:B-1----:R-:W1:Y:S02]  /*07f0*/  MUFU.RCP R0, R0 ;  /* 0x0000000000007308 */ /* 0x002e640000001000 */
[----:B-1----:R-:W-:Y:S01]  /*0800*/  VIADD R2, R0, 0xffffffe ;  /* 0x0ffffffe00027836 */ /* 0x002fe20000000000 */
[----:B------:R-:W-:-:S05]  /*0810*/  IABS R0, R7 ;  /* 0x0000000700007213 */ /* 0x000fca0000000000 */
[----:B------:R1:W2:Y:S02]  /*0820*/  F2I.FTZ.U32.TRUNC.NTZ R3, R2 ;  /* 0x0000000200037305 */ /* 0x0002a4000021f000 */
[----:B-1----:R-:W-:Y:S02]  /*0830*/  IMAD.MOV.U32 R2, RZ, RZ, RZ ;  /* 0x000000ffff027224 */ /* 0x002fe400078e00ff */
[----:B--2---:R-:W-:-:S04]  /*0840*/  IMAD.MOV R8, RZ, RZ, -R3 ;  /* 0x000000ffff087224 */ /* 0x004fc800078e0a03 */
[----:B------:R-:W-:Y:S01]  /*0850*/  IMAD R11, R8, R9, RZ ;  /* 0x00000009080b7224 */ /* 0x000fe200078e02ff */
[----:B------:R-:W-:-:S03]  /*0860*/  IABS R8, R6 ;  /* 0x0000000600087213 */ /* 0x000fc60000000000 */
[----:B------:R-:W-:-:S04]  /*0870*/  IMAD.HI.U32 R3, R3, R11, R2 ;  /* 0x0000000b03037227 */ /* 0x000fc800078e0002 */
[----:B------:R-:W-:Y:S01]  /*0880*/  IMAD.MOV R2, RZ, RZ, -R8 ;  /* 0x000000ffff027224 */ /* 0x000fe200078e0a08 */
[----:B------:R-:W-:Y:S01]  /*0890*/  MOV R8, 0x400 ;  /* 0x0000040000087802 */ /* 0x000fe20000000f00 */
[----:B------:R-:W-:-:S03]  /*08a0*/  IMAD.HI.U32 R3, R3, R0, RZ ;  /* 0x0000000003037227 */ /* 0x000fc600078e00ff */
[----:B------:R-:W-:Y:S01]  /*08b0*/  R2UR UR4, R8 ;  /* 0x00000000080472ca */ /* 0x000fe200000e0000 */
[----:B------:R-:W-:Y:S01]  /*08c0*/  IMAD R0, R3, R2, R0 ;  /* 0x0000000203007224 */ /* 0x000fe200078e0200 */
[----:B------:R-:W-:Y:S01]  /*08d0*/  IABS R8, R4 ;  /* 0x0000000400087213 */ /* 0x000fe20000000000 */
[----:B------:R-:W-:Y:S03]  /*08e0*/  BAR.SYNC.DEFER_BLOCKING 0x0 ;  /* 0x0000000000007b1d */ /* 0x000fe60000010000 */
[----:B------:R-:W-:-:S07]  /*08f0*/  ISETP.GT.U32.AND P1, PT, R9, R0, PT ;  /* 0x000000000900720c */ /* 0x000fce0003f24070 */
[----:B0-----:R-:W-:-:S06]  /*0900*/  ULEA UR4, UR5, UR4, 0x18 ;  /* 0x0000000405047291 */ /* 0x001fcc000f8ec0ff */
[----:B------:R-:W-:Y:S02]  /*0910*/  @!P1 IMAD.IADD R0, R0, 0x1, -R9 ;  /* 0x0000000100009824 */ /* 0x000fe400078e0a09 */
[----:B------:R-:W-:Y:S01]  /*0920*/  @!P1 VIADD R3, R3, 0x1 ;  /* 0x0000000103039836 */ /* 0x000fe20000000000 */
[----:B------:R-:W-:Y:S02]  /*0930*/  ISETP.NE.AND P1, PT, R6, RZ, PT ;  /* 0x000000ff0600720c */ /* 0x000fe40003f25270 */
[----:B------:R-:W-:Y:S02]  /*0940*/  ISETP.GE.U32.AND P0, PT, R0, R9, PT ;  /* 0x000000090000720c */ /* 0x000fe40003f06070 */
[----:B------:R-:W-:-:S04]  /*0950*/  LOP3.LUT R0, R7, R6, RZ, 0x3c, !PT ;  /* 0x0000000607007212 */ /* 0x000fc800078e3cff */
[----:B------:R-:W-:Y:S01]  /*0960*/  ISETP.GE.AND P2, PT, R0, RZ, PT ;  /* 0x000000ff0000720c */ /* 0x000fe20003f46270 */
[----:B------:R-:W-:-:S06]  /*0970*/  VIADD R0, R4, 0xff ;  /* 0x000000ff04007836 */ /* 0x000fcc0000000000 */
[----:B------:R-:W-:-:S04]  /*0980*/  @P0 VIADD R3, R3, 0x1 ;  /* 0x0000000103030836 */ /* 0x000fc80000000000 */
[----:B------:R-:W-:Y:S01]  /*0990*/  IMAD.MOV.U32 R2, RZ, RZ, R3 ;  /* 0x000000ffff027224 */ /* 0x000fe200078e0003 */
[----:B------:R-:W-:-:S03]  /*09a0*/  SHF.R.S32.HI R3, RZ, 0x1f, R0 ;  /* 0x0000001fff037819 */ /* 0x000fc60000011400 */
[----:B------:R-:W-:Y:S01]  /*09b0*/  @!P2 IMAD.MOV R2, RZ, RZ, -R2 ;  /* 0x000000ffff02a224 */ /* 0x000fe200078e0a02 */
[----:B------:R-:W-:Y:S02]  /*09c0*/  @!P1 LOP3.LUT R2, RZ, R6, RZ, 0x33, !PT ;  /* 0x00000006ff029212 */ /* 0x000fe400078e33ff */
[----:B------:R-:W-:-:S03]  /*09d0*/  LEA.HI R3, R3, R0, RZ, 0x8 ;  /* 0x0000000003037211 */ /* 0x000fc600078f40ff */
[----:B------:R-:W-:Y:S02]  /*09e0*/  IMAD.SHL.U32 R12, R2, 0x8, RZ ;  /* 0x00000008020c7824 */ /* 0x000fe400078e00ff */
[----:B------:R-:W-:-:S03]  /*09f0*/  IMAD.MOV R2, RZ, RZ, -R2 ;  /* 0x000000ffff027224 */ /* 0x000fc600078e0a02 */
[----:B------:R-:W-:Y:S01]  /*0a00*/  LEA.HI.SX32 R3, R3, -R12, 0x18 ;  /* 0x8000000c03037211 */ /* 0x000fe200078fc2ff */
[----:B------:R-:W-:Y:S02]  /*0a10*/  IMAD R10, R6, R2, R7 ;  /* 0x00000002060a7224 */ /* 0x000fe400078e0207 */
[----:B------:R-:W-:Y:S01]  /*0a20*/  IMAD.MOV.U32 R2, RZ, RZ, RZ ;  /* 0x000000ffff027224 */ /* 0x000fe200078e00ff */
[----:B------:R-:W-:Y:S01]  /*0a30*/  VIMNMX R13, PT, PT, R3, 0x8, PT ;  /* 0x00000008030d7848 */ /* 0x000fe20003fe0100 */
[----:B------:R-:W0:Y:S03]  /*0a40*/  I2F.RP R7, R73 ;  /* 0x0000004900077306 */ /* 0x000e260000209400 */
[-C--:B------:R-:W-:Y:S02]  /*0a50*/  IABS R9, R13.reuse ;  /* 0x0000000d00097213 */ /* 0x080fe40000000000 */
[----:B------:R-:W-:-:S03]  /*0a60*/  IABS R6, R13 ;  /* 0x0000000d00067213 */ /* 0x000fc60000000000 */
[----:B------:R-:W1:Y:S08]  /*0a70*/  I2F.RP R0, R9 ;  /* 0x0000000900007306 */ /* 0x000e700000209400 */
[----:B0-----:R-:W0:Y:S08]  /*0a80*/  MUFU.RCP R7, R7 ;  /* 0x0000000700077308 */ /* 0x001e300000001000 */
[----:B-1----:R-:W1:Y:S01]  /*0a90*/  MUFU.RCP R0, R0 ;  /* 0x0000000000007308 */ /* 0x002e620000001000 */
[----:B0-----:R-:W-:-:S07]  /*0aa0*/  VIADD R74, R7, 0xffffffe ;  /* 0x0ffffffe074a7836 */ /* 0x001fce0000000000 */
[----:B------:R0:W-:Y:S01]  /*0ab0*/  F2I.FTZ.U32.TRUNC.NTZ R75, R74 ;  /* 0x0000004a004b7305 */ /* 0x0001e2000021f000 */
[----:B-1----:R-:W-:Y:S01]  /*0ac0*/  VIADD R3, R0, 0xffffffe ;  /* 0x0ffffffe00037836 */ /* 0x002fe20000000000 */
[----:B------:R-:W-:Y:S01]  /*0ad0*/  IABS R0, R10 ;  /* 0x0000000a00007213 */ /* 0x000fe20000000000 */
[----:B0-----:R-:W-:-:S05]  /*0ae0*/  IMAD.MOV.U32 R74, RZ, RZ, RZ ;  /* 0x000000ffff4a7224 */ /* 0x001fca00078e00ff */
[----:B------:R-:W0:Y:S02]  /*0af0*/  F2I.FTZ.U32.TRUNC.NTZ R3, R3 ;  /* 0x0000000300037305 */ /* 0x000e24000021f000 */
[----:B0-----:R-:W-:-:S04]  /*0b00*/  IMAD.MOV R14, RZ, RZ, -R3 ;  /* 0x000000ffff0e7224 */ /* 0x001fc800078e0a03 */
[----:B------:R-:W-:Y:S02]  /*0b10*/  IMAD R11, R14, R9, RZ ;  /* 0x000000090e0b7224 */ /* 0x000fe400078e02ff */
[----:B------:R-:W-:Y:S02]  /*0b20*/  IMAD.MOV R14, RZ, RZ, -R75 ;  /* 0x000000ffff0e7224 */ /* 0x000fe400078e0a4b */
[----:B------:R-:W-:Y:S02]  /*0b30*/  IMAD.HI.U32 R3, R3, R11, R2 ;  /* 0x0000000b03037227 */ /* 0x000fe400078e0002 */
[----:B------:R-:W0:Y:S02]  /*0b40*/  LDS R11, [UR4] ;  /* 0x00000004ff0b7984 */ /* 0x000e240008000800 */
[----:B------:R-:W-:Y:S02]  /*0b50*/  IMAD.MOV.U32 R2, RZ, RZ, R8 ;  /* 0x000000ffff027224 */ /* 0x000fe400078e0008 */
[----:B------:R-:W-:-:S02]  /*0b60*/  IMAD.MOV R8, RZ, RZ, -R6 ;  /* 0x000000ffff087224 */ /* 0x000fc400078e0a06 */
[----:B------:R-:W-:Y:S01]  /*0b70*/  IMAD.HI.U32 R3, R3, R0, RZ ;  /* 0x0000000003037227 */ /* 0x000fe200078e00ff */
[----:B------:R-:W1:Y:S03]  /*0b80*/  I2F.RP R6, R2 ;  /* 0x0000000200067306 */ /* 0x000e660000209400 */
[----:B------:R-:W-:Y:S01]  /*0b90*/  IMAD R0, R3, R8, R0 ;  /* 0x0000000803007224 */ /* 0x000fe200078e0200 */
[----:B------:R-:W-:Y:S04]  /*0ba0*/  BAR.SYNC.DEFER_BLOCKING 0x0 ;  /* 0x0000000000007b1d */ /* 0x000fe80000010000 */
[----:B------:R-:W-:Y:S02]  /*0bb0*/  ISETP.GT.U32.AND P1, PT, R9, R0, PT ;  /* 0x000000000900720c */ /* 0x000fe40003f24070 */
[----:B-1----:R-:W1:Y:S11]  /*0bc0*/  MUFU.RCP R6, R6 ;  /* 0x0000000600067308 */ /* 0x002e760000001000 */
[----:B------:R-:W-:-:S02]  /*0bd0*/  @!P1 IMAD.IADD R0, R0, 0x1, -R9 ;  /* 0x0000000100009824 */ /* 0x000fc400078e0a09 */
[----:B------:R-:W-:Y:S01]  /*0be0*/  @!P1 VIADD R3, R3, 0x1 ;  /* 0x0000000103039836 */ /* 0x000fe20000000000 */
[----:B------:R-:W-:Y:S02]  /*0bf0*/  ISETP.NE.AND P1, PT, R13, RZ, PT ;  /* 0x000000ff0d00720c */ /* 0x000fe40003f25270 */
[----:B------:R-:W-:Y:S01]  /*0c00*/  ISETP.GE.U32.AND P0, PT, R0, R9, PT ;  /* 0x000000090000720c */ /* 0x000fe20003f06070 */
[----:B------:R-:W-:Y:S01]  /*0c10*/  IMAD R9, R14, R73, RZ ;  /* 0x000000490e097224 */ /* 0x000fe200078e02ff */
[----:B------:R-:W-:-:S03]  /*0c20*/  LOP3.LUT R0, R10, R13, RZ, 0x3c, !PT ;  /* 0x0000000d0a007212 */ /* 0x000fc600078e3cff */
[----:B------:R-:W-:Y:S01]  /*0c30*/  IMAD.HI.U32 R74, R75, R9, R74 ;  /* 0x000000094b4a7227 */ /* 0x000fe200078e004a */
[----:B------:R-:W-:Y:S02]  /*0c40*/  ISETP.GE.AND P2, PT, R0, RZ, PT ;  /* 0x000000ff0000720c */ /* 0x000fe40003f46270 */
[----:B0-----:R-:W-:Y:S01]  /*0c50*/  R2UR UR5, R11 ;  /* 0x000000000b0572ca */ /* 0x001fe200000e0000 */
[----:B-1----:R-:W-:Y:S02]  /*0c60*/  VIADD R6, R6, 0xffffffe ;  /* 0x0ffffffe06067836 */ /* 0x002fe40000000000 */
[----:B------:R-:W-:Y:S02]  /*0c70*/  IMAD.SHL.U32 R0, R15, 0x200000, RZ ;  /* 0x002000000f007824 */ /* 0x000fe400078e00ff */
[----:B------:R-:W-:Y:S01]  /*0c80*/  @P0 VIADD R3, R3, 0x1 ;  /* 0x0000000103030836 */ /* 0x000fe20000000000 */
[----:B------:R0:W1:Y:S02]  /*0c90*/  F2I.FTZ.U32.TRUNC.NTZ R7, R6 ;  /* 0x0000000600077305 */ /* 0x000064000021f000 */
[----:B------:R-:W-:Y:S01]  /*0ca0*/  LOP3.LUT R0, R0, 0x600000, RZ, 0xc0, !PT ;  /* 0x0060000000007812 */ /* 0x000fe200078ec0ff */
[----:B------:R-:W-:-:S03]  /*0cb0*/  IMAD.MOV.U32 R8, RZ, RZ, R3 ;  /* 0x000000ffff087224 */ /* 0x000fc600078e0003 */
[----:B------:R-:W-:Y:S01]  /*0cc0*/  R2UR UR6, R0 ;  /* 0x00000000000672ca */ /* 0x000fe200000e0000 */
[----:B------:R-:W-:Y:S01]  /*0cd0*/  @!P2 IMAD.MOV R8, RZ, RZ, -R8 ;  /* 0x000000ffff08a224 */ /* 0x000fe200078e0a08 */
[----:B------:R-:W-:Y:S01]  /*0ce0*/  @!P1 LOP3.LUT R8, RZ, R13, RZ, 0x33, !PT ;  /* 0x0000000dff089212 */ /* 0x000fe200078e33ff */
[----:B0-----:R-:W-:-:S04]  /*0cf0*/  IMAD.MOV.U32 R6, RZ, RZ, RZ ;  /* 0x000000ffff067224 */ /* 0x001fc800078e00ff */
[----:B------:R-:W-:Y:S02]  /*0d00*/  IMAD.SHL.U32 R3, R8, 0x100, RZ ;  /* 0x0000010008037824 */ /* 0x000fe400078e00ff */
[----:B------:R-:W-:Y:S02]  /*0d10*/  IMAD.MOV R0, RZ, RZ, -R8 ;  /* 0x000000ffff007224 */ /* 0x000fe400078e0a08 */
[--C-:B-1----:R-:W-:Y:S01]  /*0d20*/  IMAD.MOV R71, RZ, RZ, -R7.reuse ;  /* 0x000000ffff477224 */ /* 0x102fe200078e0a07 */
[----:B------:R-:W-:Y:S01]  /*0d30*/  LOP3.LUT R121, R3, 0x1, R120, 0xfe, !PT ;  /* 0x0000000103797812 */ /* 0x000fe200078efe78 */
[----:B------:R-:W-:Y:S01]  /*0d40*/  IMAD R0, R13, R0, R10 ;  /* 0x000000000d007224 */ /* 0x000fe200078e020a */
[----:B------:R-:W-:Y:S01]  /*0d50*/  LOP3.LUT R124, R3, 0x2, R120, 0xfe, !PT ;  /* 0x00000002037c7812 */ /* 0x000fe200078efe78 */
[----:B------:R-:W-:Y:S01]  /*0d60*/  IMAD R71, R71, R2, RZ ;  /* 0x0000000247477224 */ /* 0x000fe200078e02ff */
[----:B------:R-:W-:Y:S01]  /*0d70*/  IABS R58, R121 ;  /* 0x00000079003a7213 */ /* 0x000fe20000000000 */
[----:B------:R-:W-:Y:S01]  /*0d80*/  IMAD.IADD R0, R12, 0x1, R0 ;  /* 0x000000010c007824 */ /* 0x000fe200078e0200 */
[----:B------:R-:W-:Y:S01]  /*0d90*/  IABS R57, R124 ;  /* 0x0000007c00397213 */ /* 0x000fe20000000000 */
[----:B------:R-:W-:Y:S01]  /*0da0*/  IMAD.HI.U32 R71, R7, R71, R6 ;  /* 0x0000004707477227 */ /* 0x000fe200078e0006 */
[----:B------:R-:W-:-:S02]  /*0db0*/  LOP3.LUT R17, R3, 0x4, R120, 0xfe, !PT ;  /* 0x0000000403117812 */ /* 0x000fc400078efe78 */
[C---:B------:R-:W-:Y:S01]  /*0dc0*/  LOP3.LUT R119, R3.reuse, R120, RZ, 0xfc, !PT ;  /* 0x0000007803777212 */ /* 0x040fe200078efcff */
[C---:B------:R-:W-:Y:S01]  /*0dd0*/  IMAD.HI.U32 R9, R74.reuse, R58, RZ ;  /* 0x0000003a4a097227 */ /* 0x040fe200078e00ff */
[C-C-:B------:R-:W-:Y:S01]  /*0de0*/  LOP3.LUT R16, R3.reuse, 0x5, R120.reuse, 0xfe, !PT ;  /* 0x0000000503107812 */ /* 0x140fe200078efe78 */
[----:B------:R-:W-:Y:S01]  /*0df0*/  STL [R1+0x4], R17 ;  /* 0x0000041101007387 */ /* 0x000fe20000100800 */
[C-C-:B------:R-:W-:Y:S01]  /*0e00*/  LOP3.LUT R15, R3.reuse, 0x6, R120.reuse, 0xfe, !PT ;  /* 0x00000006030f7812 */ /* 0x140fe200078efe78 */
[C---:B------:R-:W-:Y:S01]  /*0e10*/  IMAD.HI.U32 R10, R74.reuse, R57, RZ ;  /* 0x000000394a0a7227 */ /* 0x040fe200078e00ff */
[----:B------:R-:W-:Y:S01]  /*0e20*/  LOP3.LUT R5, R3, 0x8, R120, 0xfe, !PT ;  /* 0x0000000803057812 */ /* 0x000fe200078efe78 */
[----:B------:R0:W-:Y:S01]  /*0e30*/  STL [R1+0x8], R16 ;  /* 0x0000081001007387 */ /* 0x0001e20000100800 */
[----:B------:R-:W-:Y:S01]  /*0e40*/  IABS R59, R119 ;  /* 0x00000077003b7213 */ /* 0x000fe20000000000 */
[----:B------:R-:W-:Y:S01]  /*0e50*/  IMAD.MOV R9, RZ, RZ, -R9 ;  /* 0x000000ffff097224 */ /* 0x000fe200078e0a09 */
[----:B------:R-:W-:Y:S01]  /*0e60*/  IABS R53, R15 ;  /* 0x0000000f00357213 */ /* 0x000fe20000000000 */
[----:B------:R-:W-:Y:S01]  /*0e70*/  IMAD.MOV R10, RZ, RZ, -R10 ;  /* 0x000000ffff0a7224 */ /* 0x000fe200078e0a0a */
[----:B------:R-:W-:Y:S01]  /*0e80*/  IABS R54, R16 ;  /* 0x0000001000367213 */ /* 0x000fe20000000000 */
[----:B------:R1:W-:Y:S01]  /*0e90*/  STL [R1+0xc], R15 ;  /* 0x00000c0f01007387 */ /* 0x0003e20000100800 */
[----:B------:R-:W-:Y:S01]  /*0ea0*/  IABS R55, R17 ;  /* 0x0000001100377213 */ /* 0x000fe20000000000 */
[----:B------:R-:W-:Y:S01]  /*0eb0*/  IMAD R58, R73, R9, R58 ;  /* 0x00000009493a7224 */ /* 0x000fe200078e023a */
[----:B------:R-:W-:Y:S01]  /*0ec0*/  IABS R52, R5 ;  /* 0x0000000500347213 */ /* 0x000fe20000000000 */
[C---:B------:R-:W-:Y:S01]  /*0ed0*/  IMAD.HI.U32 R8, R74.reuse, R59, RZ ;  /* 0x0000003b4a087227 */ /* 0x040fe200078e00ff */
[C-C-:B0-----:R-:W-:Y:S01]  /*0ee0*/  LOP3.LUT R16, R3.reuse, 0x9, R120.reuse, 0xfe, !PT ;  /* 0x0000000903107812 */ /* 0x141fe200078efe78 */
[----:B------:R0:W-:Y:S01]  /*0ef0*/  STL [R1+0x14], R5 ;  /* 0x0000140501007387 */ /* 0x0001e20000100800 */
[C-C-:B------:R-:W-:Y:S01]  /*0f00*/  LOP3.LUT R11, R3.reuse, 0xc, R120.reuse, 0xfe, !PT ;  /* 0x0000000c030b7812 */ /* 0x140fe200078efe78 */
[C---:B------:R-:W-:Y:S01]  /*0f10*/  IMAD.HI.U32 R9, R74.reuse, R53, RZ ;  /* 0x000000354a097227 */ /* 0x040fe200078e00ff */
[C-C-:B------:R-:W-:Y:S01]  /*0f20*/  LOP3.LUT R13, R3.reuse, 0xb, R120.reuse, 0xfe, !PT ;  /* 0x0000000b030d7812 */ /* 0x140fe200078efe78 */
[----:B------:R-:W-:Y:S01]  /*0f30*/  STL [R1+0x18], R16 ;  /* 0x0000181001007387 */ /* 0x000fe20000100800 */
[--C-:B-1----:R-:W-:Y:S01]  /*0f40*/  LOP3.LUT R15, R3, 0xa, R120.reuse, 0xfe, !PT ;  /* 0x0000000a030f7812 */ /* 0x102fe200078efe78 */
[----:B------:R-:W-:Y:S01]  /*0f50*/  IMAD R57, R73, R10, R57 ;  /* 0x0000000a49397224 */ /* 0x000fe200078e0239 */
[C-C-:B------:R-:W-:Y:S01]  /*0f60*/  LOP3.LUT R125, R3.reuse, 0x3, R120.reuse, 0xfe, !PT ;  /* 0x00000003037d7812 */ /* 0x140fe200078efe78 */
[C---:B------:R-:W-:Y:S01]  /*0f70*/  IMAD.HI.U32 R7, R74.reuse, R55, RZ ;  /* 0x000000374a077227 */ /* 0x040fe200078e00ff */
[----:B------:R-:W-:Y:S01]  /*0f80*/  IABS R48, R11 ;  /* 0x0000000b00307213 */ /* 0x000fe20000000000 */
[----:B------:R-:W-:Y:S01]  /*0f90*/  STL [R1+0x1c], R15 ;  /* 0x00001c0f01007387 */ /* 0x000fe20000100800 */
[C---:B0-----:R-:W-:Y:S01]  /*0fa0*/  LOP3.LUT R5, R3.reuse, 0xd, R120, 0xfe, !PT ;  /* 0x0000000d03057812 */ /* 0x041fe200078efe78 */
[C---:B------:R-:W-:Y:S01]  /*0fb0*/  IMAD.HI.U32 R10, R74.reuse, R52, RZ ;  /* 0x000000344a0a7227 */ /* 0x040fe200078e00ff */
[----:B------:R-:W-:Y:S01]  /*0fc0*/  IABS R50, R15 ;  /* 0x0000000f00327213 */ /* 0x000fe20000000000 */
[----:B------:R0:W-:Y:S01]  /*0fd0*/  STL [R1+0x20], R13 ;  /* 0x0000200d01007387 */ /* 0x0001e20000100800 */
[----:B------:R-:W-:Y:S01]  /*0fe0*/  IABS R56, R125 ;  /* 0x0000007d00387213 */ /* 0x000fe20000000000 */
[----:B------:R-:W-:Y:S01]  /*0ff0*/  IMAD.MOV R8, RZ, RZ, -R8 ;  /* 0x000000ffff087224 */ /* 0x000fe200078e0a08 */
[----:B------:R-:W-:Y:S01]  /*1000*/  IABS R47, R5 ;  /* 0x00000005002f7213 */ /* 0x000fe20000000000 */
[----:B------:R-:W-:Y:S01]  /*1010*/  IMAD.MOV R14, RZ, RZ, -R9 ;  /* 0x000000ffff0e7224 */ /* 0x000fe200078e0a09 */
[----:B------:R1:W-:Y:S01]  /*1020*/  STL [R1+0x24], R11 ;  /* 0x0000240b01007387 */ /* 0x0003e20000100800 */
[----:B------:R-:W-:Y:S01]  /*1030*/  IMAD.MOV R12, RZ, RZ, -R7 ;  /* 0x000000ffff0c7224 */ /* 0x000fe200078e0a07 */
[----:B------:R-:W-:Y:S01]  /*1040*/  IABS R49, R13 ;  /* 0x0000000d00317213 */ /* 0x000fe20000000000 */
[----:B------:R-:W-:Y:S01]  /*1050*/  IMAD.MOV R10, RZ, RZ, -R10 ;  /* 0x000000ffff0a7224 */ /* 0x000fe200078e0a0a */
[----:B------:R2:W-:Y:S01]  /*1060*/  STL [R1+0x28], R5 ;  /* 0x0000280501007387 */ /* 0x0005e20000100800 */
[----:B------:R-:W-:Y:S01]  /*1070*/  IMAD.HI.U32 R9, R74, R48, RZ ;  /* 0x000000304a097227 */ /* 0x000fe200078e00ff */
[----:B0-----:R-:W-:-:S02]  /*1080*/  LOP3.LUT R13, R3, 0x10, R120, 0xfe, !PT ;  /* 0x00000010030d7812 */ /* 0x001fc400078efe78 */
[----:B------:R-:W-:Y:S01]  /*1090*/  IABS R51, R16 ;  /* 0x0000001000337213 */ /* 0x000fe20000000000 */
[----:B------:R-:W-:Y:S01]  /*10a0*/  IMAD R59, R73, R8, R59 ;  /* 0x00000008493b7224 */ /* 0x000fe200078e023b */
[--C-:B-1----:R-:W-:Y:S01]  /*10b0*/  LOP3.LUT R11, R3, 0x12, R120.reuse, 0xfe, !PT ;  /* 0x00000012030b7812 */ /* 0x102fe200078efe78 */
[----:B------:R-:W-:Y:S01]  /*10c0*/  IMAD R53, R73, R14, R53 ;  /* 0x0000000e49357224 */ /* 0x000fe200078e0235 */
[C-C-:B------:R-:W-:Y:S01]  /*10d0*/  LOP3.LUT R14, R3.reuse, 0xe, R120.reuse, 0xfe, !PT ;  /* 0x0000000e030e7812 */ /* 0x140fe200078efe78 */
[C---:B------:R-:W-:Y:S01]  /*10e0*/  IMAD.HI.U32 R7, R74.reuse, R50, RZ ;  /* 0x000000324a077227 */ /* 0x040fe200078e00ff */
[----:B------:R-:W-:Y:S02]  /*10f0*/  IABS R43, R11 ;  /* 0x0000000b002b7213 */ /* 0x000fe40000000000 */
[C-C-:B--2---:R-:W-:Y:S01]  /*1100*/  LOP3.LUT R5, R3.reuse, 0x13, R120.reuse, 0xfe, !PT ;  /* 0x0000001303057812 */ /* 0x144fe200078efe78 */
[C---:B------:R-:W-:Y:S01]  /*1110*/  IMAD.HI.U32 R8, R74.reuse, R54, RZ ;  /* 0x000000364a087227 */ /* 0x040fe200078e00ff */
[----:B------:R-:W-:Y:S01]  /*1120*/  IABS R45, R13 ;  /* 0x0000000d002d7213 */ /* 0x000fe20000000000 */
[----:B------:R-:W-:Y:S01]  /*1130*/  STL [R1+0x2c], R14 ;  /* 0x00002c0e01007387 */ /* 0x000fe20000100800 */
[----:B------:R-:W-:Y:S01]  /*1140*/  IABS R42, R5 ;  /* 0x00000005002a7213 */ /* 0x000fe20000000000 */
[C---:B------:R-:W-:Y:S01]  /*1150*/  IMAD.HI.U32 R6, R74.reuse, R56, RZ ;  /* 0x000000384a067227 */ /* 0x040fe200078e00ff */
[--C-:B------:R-:W-:Y:S01]  /*1160*/  LOP3.LUT R16, R3, 0x14, R120.reuse, 0xfe, !PT ;  /* 0x0000001403107812 */ /* 0x100fe200078efe78 */
[----:B------:R0:W-:Y:S01]  /*1170*/  STL [R1+0x30], R13 ;  /* 0x0000300d01007387 */ /* 0x0001e20000100800 */
[----:B------:R-:W-:Y:S01]  /*1180*/  IABS R46, R14 ;  /* 0x0000000e002e7213 */ /* 0x000fe20000000000 */
[----:B------:R-:W-:Y:S01]  /*1190*/  IMAD R55, R73, R12, R55 ;  /* 0x0000000c49377224 */ /* 0x000fe200078e0237 */
[----:B------:R-:W-:Y:S01]  /*11a0*/  LOP3.LUT R12, R3, 0x11, R120, 0xfe, !PT ;  /* 0x00000011030c7812 */ /* 0x000fe200078efe78 */
[----:B------:R-:W-:Y:S01]  /*11b0*/  IMAD R52, R73, R10, R52 ;  /* 0x0000000a49347224 */ /* 0x000fe200078e0234 */
[C-C-:B------:R-:W-:Y:S01]  /*11c0*/  LOP3.LUT R15, R3.reuse, 0x15, R120.reuse, 0xfe, !PT ;  /* 0x00000015030f7812 */ /* 0x140fe200078efe78 */
[----:B------:R-:W-:Y:S01]  /*11d0*/  IMAD.MOV R9, RZ, RZ, -R9 ;  /* 0x000000ffff097224 */ /* 0x000fe200078e0a09 */
[----:B------:R-:W-:Y:S01]  /*11e0*/  IABS R44, R12 ;  /* 0x0000000c002c7213 */ /* 0x000fe20000000000 */
[----:B------:R-:W-:Y:S01]  /*11f0*/  IMAD.HI.U32 R10, R74, R47, RZ ;  /* 0x0000002f4a0a7227 */ /* 0x000fe200078e00ff */
[----:B------:R-:W-:Y:S01]  /*1200*/  STL [R1+0x34], R12 ;  /* 0x0000340c01007387 */ /* 0x000fe20000100800 */
[----:B0-----:R-:W-:-:S02]  /*1210*/  LOP3.LUT R13, R3, 0x16, R120, 0xfe, !PT ;  /* 0x00000016030d7812 */ /* 0x001fc400078efe78 */
[----:B------:R-:W-:Y:S01]  /*1220*/  IMAD.MOV R7, RZ, RZ, -R7 ;  /* 0x000000ffff077224 */ /* 0x000fe200078e0a07 */
[----:B------:R0:W-:Y:S01]  /*1230*/  STL [R1+0x38], R11 ;  /* 0x0000380b01007387 */ /* 0x0001e20000100800 */
[----:B------:R-:W-:Y:S01]  /*1240*/  IMAD.MOV R8, RZ, RZ, -R8 ;  /* 0x000000ffff087224 */ /* 0x000fe200078e0a08 */
[----:B------:R-:W-:Y:S01]  /*1250*/  IABS R40, R15 ;  /* 0x0000000f00287213 */ /* 0x000fe20000000000 */
[----:B------:R-:W-:Y:S01]  /*1260*/  IMAD.MOV R6, RZ, RZ, -R6 ;  /* 0x000000ffff067224 */ /* 0x000fe200078e0a06 */
[----:B------:R1:W-:Y:S01]  /*1270*/  STL [R1+0x3c], R5 ;  /* 0x00003c0501007387 */ /* 0x0003e20000100800 */
[----:B------:R-:W-:Y:S01]  /*1280*/  IMAD R48, R73, R9, R48 ;  /* 0x0000000949307224 */ /* 0x000fe200078e0230 */
[----:B------:R-:W-:Y:S01]  /*1290*/  IABS R39, R13 ;  /* 0x0000000d00277213 */ /* 0x000fe20000000000 */
[----:B------:R-:W-:Y:S01]  /*12a0*/  IMAD.MOV R10, RZ, RZ, -R10 ;  /* 0x000000ffff0a7224 */ /* 0x000fe200078e0a0a */
[----:B------:R-:W-:Y:S01]  /*12b0*/  STL [R1+0x40], R16 ;  /* 0x0000401001007387 */ /* 0x000fe20000100800 */
[----:B------:R-:W-:Y:S01]  /*12c0*/  IMAD.HI.U32 R9, R74, R43, RZ ;  /* 0x0000002b4a097227 */ /* 0x000fe200078e00ff */
[----:B0-----:R-:W-:-:S02]  /*12d0*/  LOP3.LUT R11, R3, 0x18, R120, 0xfe, !PT ;  /* 0x00000018030b7812 */ /* 0x001fc400078efe78 */
[----:B------:R-:W-:Y:S01]  /*12e0*/  STL [R1+0x44], R15 ;  /* 0x0000440f01007387 */ /* 0x000fe20000100800 */
[----:B------:R-:W-:Y:S01]  /*12f0*/  IMAD R50, R73, R7, R50 ;  /* 0x0000000749327224 */ /* 0x000fe200078e0232 */
[----:B-1----:R-:W-:Y:S01]  /*1300*/  LOP3.LUT R5, R3, 0x19, R120, 0xfe, !PT ;  /* 0x0000001903057812 */ /* 0x002fe200078efe78 */
[C---:B------:R-:W-:Y:S01]  /*1310*/  IMAD R54, R73.reuse, R8, R54 ;  /* 0x0000000849367224 */ /* 0x040fe200078e0236 */
[----:B------:R-:W-:Y:S01]  /*1320*/  IABS R38, R11 ;  /* 0x0000000b00267213 */ /* 0x000fe20000000000 */
[C---:B------:R-:W-:Y:S01]  /*1330*/  IMAD.HI.U32 R7, R74.reuse, R45, RZ ;  /* 0x0000002d4a077227 */ /* 0x040fe200078e00ff */
[----:B------:R0:W-:Y:S01]  /*1340*/  STL [R1+0x48], R13 ;  /* 0x0000480d01007387 */ /* 0x0001e20000100800 */
[----:B------:R-:W-:Y:S02]  /*1350*/  IABS R37, R5 ;  /* 0x0000000500257213 */ /* 0x000fe40000000000 */
[----:B------:R-:W-:Y:S01]  /*1360*/  IMAD R56, R73, R6, R56 ;  /* 0x0000000649387224 */ /* 0x000fe200078e0238 */
[----:B------:R1:W-:Y:S01]  /*1370*/  STL [R1+0x4c], R11 ;  /* 0x00004c0b01007387 */ /* 0x0003e20000100800 */
[----:B------:R-:W-:Y:S01]  /*1380*/  IMAD.HI.U32 R8, R74, R49, RZ ;  /* 0x000000314a087227 */ /* 0x000fe200078e00ff */
[----:B------:R-:W-:-:S02]  /*1390*/  IABS R41, R16 ;  /* 0x0000001000297213 */ /* 0x000fc40000000000 */
[----:B------:R2:W-:Y:S01]  /*13a0*/  STL [R1+0x50], R5 ;  /* 0x0000500501007387 */ /* 0x0005e20000100800 */
[C---:B------:R-:W-:Y:S01]  /*13b0*/  IMAD.HI.U32 R6, R74.reuse, R51, RZ ;  /* 0x000000334a067227 */ /* 0x040fe200078e00ff */
[C-C-:B0-----:R-:W-:Y:S02]  /*13c0*/  LOP3.LUT R13, R3.reuse, 0x1b, R120.reuse, 0xfe, !PT ;  /* 0x0000001b030d7812 */ /* 0x141fe400078efe78 */
[--C-:B------:R-:W-:Y:S01]  /*13d0*/  LOP3.LUT R16, R3, 0x20, R120.reuse, 0xfe, !PT ;  /* 0x0000002003107812 */ /* 0x100fe200078efe78 */
[----:B------:R-:W-:Y:S01]  /*13e0*/  IMAD R47, R73, R10, R47 ;  /* 0x0000000a492f7224 */ /* 0x000fe200078e022f */
[C-C-:B-1----:R-:W-:Y:S01]  /*13f0*/  LOP3.LUT R11, R3.reuse, 0x1d, R120.reuse, 0xfe, !PT ;  /* 0x0000001d030b7812 */ /* 0x142fe200078efe78 */
[----:B------:R-:W-:Y:S01]  /*1400*/  IMAD.MOV R14, RZ, RZ, -R9 ;  /* 0x000000ffff0e7224 */ /* 0x000fe200078e0a09 */
[----:B------:R-:W-:Y:S01]  /*1410*/  IABS R35, R13 ;  /* 0x0000000d00237213 */ /* 0x000fe20000000000 */
[----:B------:R-:W-:Y:S01]  /*1420*/  IMAD.HI.U32 R10, R74, R42, RZ ;  /* 0x0000002a4a0a7227 */ /* 0x000fe200078e00ff */
[----:B--2---:R-:W-:-:S02]  /*1430*/  LOP3.LUT R5, R3, 0x1e, R120, 0xfe, !PT ;  /* 0x0000001e03057812 */ /* 0x004fc400078efe78 */
[----:B------:R-:W-:Y:S01]  /*1440*/  IABS R33, R11 ;  /* 0x0000000b00217213 */ /* 0x000fe20000000000 */
[----:B------:R-:W-:Y:S01]  /*1450*/  IMAD.MOV R12, RZ, RZ, -R7 ;  /* 0x000000ffff0c7224 */ /* 0x000fe200078e0a07 */
[----:B------:R-:W-:Y:S01]  /*1460*/  IABS R32, R5 ;  /* 0x0000000500207213 */ /* 0x000fe20000000000 */
[----:B------:R-:W-:Y:S01]  /*1470*/  IMAD.MOV R8, RZ, RZ, -R8 ;  /* 0x000000ffff087224 */ /* 0x000fe200078e0a08 */
[----:B------:R-:W-:Y:S01]  /*1480*/  LOP3.LUT R15, R3, 0x21, R120, 0xfe, !PT ;  /* 0x00000021030f7812 */ /* 0x000fe200078efe78 */
[----:B------:R-:W-:Y:S01]  /*1490*/  IMAD.MOV R6, RZ, RZ, -R6 ;  /* 0x000000ffff067224 */ /* 0x000fe200078e0a06 */
[----:B------:R-:W-:Y:S01]  /*14a0*/  IABS R31, R16 ;  /* 0x00000010001f7213 */ /* 0x000fe20000000000 */
[----:B------:R-:W-:Y:S01]  /*14b0*/  IMAD R43, R73, R14, R43 ;  /* 0x0000000e492b7224 */ /* 0x000fe200078e022b */
[----:B------:R-:W-:Y:S01]  /*14c0*/  LOP3.LUT R14, R3, 0x1a, R120, 0xfe, !PT ;  /* 0x0000001a030e7812 */ /* 0x000fe200078efe78 */
[----:B------:R-:W-:Y:S01]  /*14d0*/  IMAD.MOV R10, RZ, RZ, -R10 ;  /* 0x000000ffff0a7224 */ /* 0x000fe200078e0a0a */
[----:B------:R-:W-:Y:S01]  /*14e0*/  IABS R30, R15 ;  /* 0x0000000f001e7213 */ /* 0x000fe20000000000 */
[----:B------:R-:W-:Y:S01]  /*14f0*/  IMAD R45, R73, R12, R45 ;  /* 0x0000000c492d7224 */ /* 0x000fe200078e022d */
[----:B------:R-:W-:Y:S01]  /*1500*/  LOP3.LUT R12, R3, 0x1c, R120, 0xfe, !PT ;  /* 0x0000001c030c7812 */ /* 0x000fe200078efe78 */
[C---:B------:R-:W-:Y:S01]  /*1510*/  IMAD R49, R73.reuse, R8, R49 ;  /* 0x0000000849317224 */ /* 0x040fe200078e0231 */
[----:B------:R-:W-:Y:S01]  /*1520*/  STL [R1+0x54], R14 ;  /* 0x0000540e01007387 */ /* 0x000fe20000100800 */
[----:B------:R-:W-:Y:S01]  /*1530*/  IMAD R51, R73, R6, R51 ;  /* 0x0000000649337224 */ /* 0x000fe200078e0233 */
[----:B------:R-:W-:Y:S01]  /*1540*/  IABS R36, R14 ;  /* 0x0000000e00247213 */ /* 0x000fe20000000000 */
[----:B------:R-:W-:Y:S01]  /*1550*/  IMAD.HI.U32 R8, R74, R44, RZ ;  /* 0x0000002c4a087227 */ /* 0x000fe200078e00ff */
[----:B------:R0:W-:Y:S01]  /*1560*/  STL [R1+0x58], R13 ;  /* 0x0000580d01007387 */ /* 0x0001e20000100800 */
[----:B------:R-:W-:-:S02]  /*1570*/  IABS R34, R12 ;  /* 0x0000000c00227213 */ /* 0x000fc40000000000 */
[C---:B------:R-:W-:Y:S01]  /*1580*/  IMAD.HI.U32 R9, R74.reuse, R38, RZ ;  /* 0x000000264a097227 */ /* 0x040fe200078e00ff */
[----:B------:R-:W-:Y:S01]  /*1590*/  STL [R1+0x5c], R12 ;  /* 0x00005c0c01007387 */ /* 0x000fe20000100800 */
[C-C-:B------:R-:W-:Y:S02]  /*15a0*/  LOP3.LUT R62, R3.reuse, 0x39, R120.reuse, 0xfe, !PT ;  /* 0x00000039033e7812 */ /* 0x140fe400078efe78 */
[C---:B------:R-:W-:Y:S01]  /*15b0*/  IMAD.HI.U32 R6, R74.reuse, R46, RZ ;  /* 0x0000002e4a067227 */ /* 0x040fe200078e00ff */
[----:B------:R1:W-:Y:S01]  /*15c0*/  STL [R1+0x60], R11 ;  /* 0x0000600b01007387 */ /* 0x0003e20000100800 */
[----:B------:R-:W-:Y:S02]  /*15d0*/  LOP3.LUT R64, R3, 0x36, R120, 0xfe, !PT ;  /* 0x0000003603407812 */ /* 0x000fe400078efe78 */
[----:B------:R-:W-:Y:S01]  /*15e0*/  IMAD R42, R73, R10, R42 ;  /* 0x0000000a492a7224 */ /* 0x000fe200078e022a */
[C-C-:B0-----:R-:W-:Y:S01]  /*15f0*/  LOP3.LUT R13, R3.reuse, 0x22, R120.reuse, 0xfe, !PT ;  /* 0x00000022030d7812 */ /* 0x141fe200078efe78 */
[----:B------:R-:W-:Y:S01]  /*1600*/  IMAD.HI.U32 R7, R74, R40, RZ ;  /* 0x000000284a077227 */ /* 0x000fe200078e00ff */
[----:B------:R0:W-:Y:S01]  /*1610*/  STL [R1+0x64], R5 ;  /* 0x0000640501007387 */ /* 0x0001e20000100800 */
[----:B------:R-:W-:-:S02]  /*1620*/  LOP3.LUT R63, R3, 0x38, R120, 0xfe, !PT ;  /* 0x00000038033f7812 */ /* 0x000fc400078efe78 */
[C---:B------:R-:W-:Y:S01]  /*1630*/  IMAD.HI.U32 R10, R74.reuse, R37, RZ ;  /* 0x000000254a0a7227 */ /* 0x040fe200078e00ff */
[C---:B-1----:R-:W-:Y:S01]  /*1640*/  LOP3.LUT R11, R3.reuse, 0x23, R120, 0xfe, !PT ;  /* 0x00000023030b7812 */ /* 0x042fe200078efe78 */
[----:B------:R1:W-:Y:S01]  /*1650*/  STL [R1+0x68], R16 ;  /* 0x0000681001007387 */ /* 0x0003e20000100800 */
[----:B------:R-:W-:Y:S01]  /*1660*/  IABS R29, R13 ;  /* 0x0000000d001d7213 */ /* 0x000fe20000000000 */
[----:B------:R-:W-:Y:S01]  /*1670*/  IMAD.MOV R8, RZ, RZ, -R8 ;  /* 0x000000ffff087224 */ /* 0x000fe200078e0a08 */
[----:B------:R-:W-:Y:S01]  /*1680*/  IABS R28, R11 ;  /* 0x0000000b001c7213 */ /* 0x000fe20000000000 */
[----:B------:R-:W-:Y:S01]  /*1690*/  IMAD.MOV R9, RZ, RZ, -R9 ;  /* 0x000000ffff097224 */ /* 0x000fe200078e0a09 */
[----:B0-----:R-:W-:Y:S01]  /*16a0*/  LOP3.LUT R5, R3, 0x24, R120, 0xfe, !PT ;  /* 0x0000002403057812 */ /* 0x001fe200078efe78 */
[----:B------:R-:W-:Y:S01]  /*16b0*/  IMAD.MOV R6, RZ, RZ, -R6 ;  /* 0x000000ffff067224 */ /* 0x000fe200078e0a06 */
[----:B------:R0:W-:Y:S01]  /*16c0*/  STL [R1+0x6c], R15 ;  /* 0x00006c0f01007387 */ /* 0x0001e20000100800 */
[----:B------:R-:W-:Y:S01]  /*16d0*/  IMAD.MOV R7, RZ, RZ, -R7 ;  /* 0x000000ffff077224 */ /* 0x000fe200078e0a07 */
[----:B------:R-:W-:Y:S01]  /*16e0*/  IABS R27, R5 ;  /* 0x00000005001b7213 */ /* 0x000fe20000000000 */
[----:B------:R-:W-:Y:S01]  /*16f0*/  IMAD.MOV R10, RZ, RZ, -R10 ;  /* 0x000000ffff0a7224 */ /* 0x000fe200078e0a0a */
[----:B------:R2:W-:Y:S01]  /*1700*/  STL [R1+0x70], R13 ;  /* 0x0000700d01007387 */ /* 0x0005e20000100800 */
[----:B------:R-:W-:Y:S01]  /*1710*/  IMAD R44, R73, R8, R44 ;  /* 0x00000008492c7224 */ /* 0x000fe200078e022c */
[----:B-1----:R-:W-:Y:S01]  /*1720*/  LOP3.LUT R16, R3, 0x2b, R120, 0xfe, !PT ;  /* 0x0000002b03107812 */ /* 0x002fe200078efe78 */
[C---:B------:R-:W-:Y:S01]  /*1730*/  IMAD R38, R73.reuse, R9, R38 ;  /* 0x0000000949267224 */ /* 0x040fe200078e0226 */
[----:B------:R1:W-:Y:S01]  /*1740*/  STL [R1+0x74], R11 ;  /* 0x0000740b01007387 */ /* 0x0003e20000100800 */
[----:B------:R-:W-:Y:S01]  /*1750*/  IMAD R46, R73, R6, R46 ;  /* 0x00000006492e7224 */ /* 0x000fe200078e022e */
[----:B0-----:R-:W-:Y:S01]  /*1760*/  LOP3.LUT R15, R3, 0x2c, R120, 0xfe, !PT ;  /* 0x0000002c030f7812 */ /* 0x001fe200078efe78 */
[----:B------:R-:W-:Y:S01]  /*1770*/  IMAD.HI.U32 R8, R74, R39, RZ ;  /* 0x000000274a087227 */ /* 0x000fe200078e00ff */
[----:B------:R0:W-:Y:S01]  /*1780*/  STL [R1+0x78], R5 ;  /* 0x0000780501007387 */ /* 0x0001e20000100800 */
[----:B------:R-:W-:-:S02]  /*1790*/  IABS R21, R16 ;  /* 0x0000001000157213 */ /* 0x000fc40000000000 */
[C---:B------:R-:W-:Y:S01]  /*17a0*/  IMAD.HI.U32 R9, R74.reuse, R33, RZ ;  /* 0x000000214a097227 */ /* 0x040fe200078e00ff */
[C-C-:B--2---:R-:W-:Y:S02]  /*17b0*/  LOP3.LUT R13, R3.reuse, 0x26, R120.reuse, 0xfe, !PT ;  /* 0x00000026030d7812 */ /* 0x144fe400078efe78 */
[----:B-1----:R-:W-:Y:S01]  /*17c0*/  LOP3.LUT R11, R3, 0x29, R120, 0xfe, !PT ;  /* 0x00000029030b7812 */ /* 0x002fe200078efe78 */
[C---:B------:R-:W-:Y:S01]  /*17d0*/  IMAD.HI.U32 R6, R74.reuse, R41, RZ ;  /* 0x000000294a067227 */ /* 0x040fe200078e00ff */
[----:B------:R-:W-:Y:S02]  /*17e0*/  IABS R25, R13 ;  /* 0x0000000d00197213 */ /* 0x000fe40000000000 */
[----:B------:R-:W-:Y:S01]  /*17f0*/  IABS R23, R11 ;  /* 0x0000000b00177213 */ /* 0x000fe20000000000 */
[----:B------:R-:W-:Y:S01]  /*1800*/  IMAD R40, R73, R7, R40 ;  /* 0x0000000749287224 */ /* 0x000fe200078e0228 */
[----:B0-----:R-:W-:Y:S01]  /*1810*/  LOP3.LUT R5, R3, 0x2a, R120, 0xfe, !PT ;  /* 0x0000002a03057812 */ /* 0x001fe200078efe78 */
[----:B------:R-:W-:Y:S01]  /*1820*/  IMAD R37, R73, R10, R37 ;  /* 0x0000000a49257224 */ /* 0x000fe200078e0225 */
[----:B------:R-:W-:Y:S01]  /*1830*/  IABS R20, R15 ;  /* 0x0000000f00147213 */ /* 0x000fe20000000000 */
[----:B------:R-:W-:Y:S01]  /*1840*/  IMAD.HI.U32 R7, R74, R35, RZ ;  /* 0x000000234a077227 */ /* 0x000fe200078e00ff */
[----:B------:R-:W-:-:S02]  /*1850*/  IABS R22, R5 ;  /* 0x0000000500167213 */ /* 0x000fc40000000000 */
[C-C-:B------:R-:W-:Y:S01]  /*1860*/  LOP3.LUT R61, R3.reuse, 0x3a, R120.reuse, 0xfe, !PT ;  /* 0x0000003a033d7812 */ /* 0x140fe200078efe78 */
[C---:B------:R-:W-:Y:S01]  /*1870*/  IMAD.HI.U32 R10, R74.reuse, R32, RZ ;  /* 0x000000204a0a7227 */ /* 0x040fe200078e00ff */
[C-C-:B------:R-:W-:Y:S02]  /*1880*/  LOP3.LUT R67, R3.reuse, 0x3c, R120.reuse, 0xfe, !PT ;  /* 0x0000003c03437812 */ /* 0x140fe400078efe78 */
[C---:B------:R-:W-:Y:S01]  /*1890*/  LOP3.LUT R66, R3.reuse, 0x3d, R120, 0xfe, !PT ;  /* 0x0000003d03427812 */ /* 0x040fe200078efe78 */
[----:B------:R-:W-:Y:S01]  /*18a0*/  IMAD.MOV R8, RZ, RZ, -R8 ;  /* 0x000000ffff087224 */ /* 0x000fe200078e0a08 */
[C-C-:B------:R-:W-:Y:S01]  /*18b0*/  LOP3.LUT R65, R3.reuse, 0x3e, R120.reuse, 0xfe, !PT ;  /* 0x0000003e03417812 */ /* 0x140fe200078efe78 */
[----:B------:R-:W-:Y:S01]  /*18c0*/  IMAD.MOV R14, RZ, RZ, -R9 ;  /* 0x000000ffff0e7224 */ /* 0x000fe200078e0a09 */
[C---:B------:R-:W-:Y:S01]  /*18d0*/  LOP3.LUT R75, R3.reuse, 0x42, R120, 0xfe, !PT ;  /* 0x00000042034b7812 */ /* 0x040fe200078efe78 */
[----:B------:R-:W-:Y:S01]  /*18e0*/  IMAD.MOV R6, RZ, RZ, -R6 ;  /* 0x000000ffff067224 */ /* 0x000fe200078e0a06 */
[C-C-:B------:R-:W-:Y:S01]  /*18f0*/  LOP3.LUT R72, R3.reuse, 0x43, R120.reuse, 0xfe, !PT ;  /* 0x0000004303487812 */ /* 0x140fe200078efe78 */
[----:B------:R-:W-:Y:S01]  /*1900*/  IMAD.MOV R12, RZ, RZ, -R7 ;  /* 0x000000ffff0c7224 */ /* 0x000fe200078e0a07 */
[C---:B------:R-:W-:Y:S01]  /*1910*/  LOP3.LUT R70, R3.reuse, 0x44, R120, 0xfe, !PT ;  /* 0x0000004403467812 */ /* 0x040fe200078efe78 */
[----:B------:R-:W-:Y:S01]  /*1920*/  IMAD.MOV R10, RZ, RZ, -R10 ;  /* 0x000000ffff0a7224 */ /* 0x000fe200078e0a0a */
[C-C-:B------:R-:W-:Y:S01]  /*1930*/  LOP3.LUT R69, R3.reuse, 0x45, R120.reuse, 0xfe, !PT ;  /* 0x0000004503457812 */ /* 0x140fe200078efe78 */
[----:B------:R-:W-:Y:S01]  /*1940*/  IMAD.HI.U32 R9, R74, R28, RZ ;  /* 0x0000001c4a097227 */ /* 0x000fe200078e00ff */
[----:B------:R-:W-:-:S02]  /*1950*/  LOP3.LUT R77, R3, 0x4b, R120, 0xfe, !PT ;  /* 0x0000004b034d7812 */ /* 0x000fc400078efe78 */
[--C-:B------:R-:W-:Y:S01]  /*1960*/  LOP3.LUT R80, R3, 0x48, R120.reuse, 0xfe, !PT ;  /* 0x0000004803507812 */ /* 0x100fe200078efe78 */
[----:B------:R-:W-:Y:S01]  /*1970*/  IMAD R39, R73, R8, R39 ;  /* 0x0000000849277224 */ /* 0x000fe200078e0227 */
[--C-:B------:R-:W-:Y:S01]  /*1980*/  LOP3.LUT R79, R3, 0x49, R120.reuse, 0xfe, !PT ;  /* 0x00000049034f7812 */ /* 0x100fe200078efe78 */
[----:B------:R-:W-:Y:S01]  /*1990*/  IMAD R33, R73, R14, R33 ;  /* 0x0000000e49217224 */ /* 0x000fe200078e0221 */
[C-C-:B------:R-:W-:Y:S01]  /*19a0*/  LOP3.LUT R14, R3.reuse, 0x25, R120.reuse, 0xfe, !PT ;  /* 0x00000025030e7812 */ /* 0x140fe200078efe78 */
[C---:B------:R-:W-:Y:S01]  /*19b0*/  IMAD.HI.U32 R7, R74.reuse, R30, RZ ;  /* 0x0000001e4a077227 */ /* 0x040fe200078e00ff */
[--C-:B------:R-:W-:Y:S02]  /*19c0*/  LOP3.LUT R78, R3, 0x4a, R120.reuse, 0xfe, !PT ;  /* 0x0000004a034e7812 */ /* 0x100fe400078efe78 */
[----:B------:R-:W-:Y:S01]  /*19d0*/  IABS R26, R14 ;  /* 0x0000000e001a7213 */ /* 0x000fe20000000000 */
[----:B------:R-:W-:Y:S01]  /*19e0*/  IMAD R41, R73, R6, R41 ;  /* 0x0000000649297224 */ /* 0x000fe200078e0229 */
[----:B------:R-:W-:Y:S01]  /*19f0*/  STL [R1+0x7c], R14 ;  /* 0x00007c0e01007387 */ /* 0x000fe20000100800 */
[----:B------:R-:W-:Y:S01]  /*1a00*/  IMAD.HI.U32 R8, R74, R34, RZ ;  /* 0x000000224a087227 */ /* 0x000fe200078e00ff */
[----:B------:R-:W-:-:S02]  /*1a10*/  LOP3.LUT R85, R3, 0x4d, R120, 0xfe, !PT ;  /* 0x0000004d03557812 */ /* 0x000fc400078efe78 */
[----:B------:R0:W-:Y:S01]  /*1a20*/  STL [R1+0x80], R13 ;  /* 0x0000800d01007387 */ /* 0x0001e20000100800 */
[C---:B------:R-:W-:Y:S01]  /*1a30*/  IMAD.HI.U32 R6, R74.reuse, R36, RZ ;  /* 0x000000244a067227 */ /* 0x040fe200078e00ff */
[C-C-:B------:R-:W-:Y:S02]  /*1a40*/  LOP3.LUT R84, R3.reuse, 0x4e, R120.reuse, 0xfe, !PT ;  /* 0x0000004e03547812 */ /* 0x140fe400078efe78 */
[--C-:B------:R-:W-:Y:S01]  /*1a50*/  LOP3.LUT R83, R3, 0x50, R120.reuse, 0xfe, !PT ;  /* 0x0000005003537812 */ /* 0x100fe200078efe78 */
[----:B------:R-:W-:Y:S01]  /*1a60*/  IMAD R35, R73, R12, R35 ;  /* 0x0000000c49237224 */ /* 0x000fe200078e0223 */
[----:B------:R-:W-:Y:S01]  /*1a70*/  LOP3.LUT R12, R3, 0x28, R120, 0xfe, !PT ;  /* 0x00000028030c7812 */ /* 0x000fe200078efe78 */
[----:B------:R-:W-:Y:S01]  /*1a80*/  IMAD R32, R73, R10, R32 ;  /* 0x0000000a49207224 */ /* 0x000fe200078e0220 */
[C-C-:B------:R-:W-:Y:S01]  /*1a90*/  LOP3.LUT R82, R3.reuse, 0x51, R120.reuse, 0xfe, !PT ;  /* 0x0000005103527812 */ /* 0x140fe200078efe78 */
[----:B------:R-:W-:Y:S01]  /*1aa0*/  IMAD.MOV R9, RZ, RZ, -R9 ;  /* 0x000000ffff097224 */ /* 0x000fe200078e0a09 */
[----:B0-----:R-:W-:Y:S01]  /*1ab0*/  LOP3.LUT R13, R3, 0x2d, R120, 0xfe, !PT ;  /* 0x0000002d030d7812 */ /* 0x001fe200078efe78 */
[----:B------:R-:W-:Y:S01]  /*1ac0*/  IMAD.HI.U32 R10, R74, R27, RZ ;  /* 0x0000001b4a0a7227 */ /* 0x000fe200078e00ff */
[----:B------:R-:W-:Y:S01]  /*1ad0*/  STL [R1+0x84], R12 ;  /* 0x0000840c01007387 */ /* 0x000fe20000100800 */
[----:B------:R-:W-:-:S02]  /*1ae0*/  IABS R24, R12 ;  /* 0x0000000c00187213 */ /* 0x000fc40000000000 */
[----:B------:R-:W-:Y:S01]  /*1af0*/  IMAD.MOV R7, RZ, RZ, -R7 ;  /* 0x000000ffff077224 */ /* 0x000fe200078e0a07 */
[----:B------:R0:W-:Y:S01]  /*1b00*/  STL [R1+0x88], R11 ;  /* 0x0000880b01007387 */ /* 0x0001e20000100800 */
[----:B------:R-:W-:Y:S01]  /*1b10*/  IMAD.MOV R8, RZ, RZ, -R8 ;  /* 0x000000ffff087224 */ /* 0x000fe200078e0a08 */
[----:B------:R-:W-:Y:S01]  /*1b20*/  IABS R19, R13 ;  /* 0x0000000d00137213 */ /* 0x000fe20000000000 */
[----:B------:R-:W-:Y:S01]  /*1b30*/  IMAD.MOV R6, RZ, RZ, -R6 ;  /* 0x000000ffff067224 */ /* 0x000fe200078e0a06 */
[----:B------:R1:W-:Y:S01]  /*1b40*/  STL [R1+0x8c], R5 ;  /* 0x00008c0501007387 */ /* 0x0003e20000100800 */
[----:B------:R-:W-:Y:S01]  /*1b50*/  IMAD R28, R73, R9, R28 ;  /* 0x00000009491c7224 */ /* 0x000fe200078e021c */
[C---:B------:R-:W-:Y:S01]  /*1b60*/  LOP3.LUT R87, R3.reuse, 0x56, R120, 0xfe, !PT ;  /* 0x0000005603577812 */ /* 0x040fe200078efe78 */
        /* <DEDUP_REMOVED lines=15> */
[----:B------:R-:W-:-:S02]  /*1c60*/  LOP3.LUT R90, R3, 0x53, R120, 0xfe, !PT ;  /* 0x00000053035a7812 */ /* 0x000fc400078efe78 */
        /* <DEDUP_REMOVED lines=10> */
[C-C-:B------:R-:W-:Y:S01]  /*1d10*/  LOP3.LUT R88, R3.reuse, 0x55, R120.reuse, 0xfe, !PT ;  /* 0x0000005503587812 */ /* 0x140fe200078efe78 */
[----:B------:R-:W-:Y:S01]  /*1d20*/  IMAD.MOV R12, RZ, RZ, -R7 ;  /* 0x000000ffff0c7224 */ /* 0x000fe200078e0a07 */
[C---:B------:R-:W-:Y:S01]  /*1d30*/  LOP3.LUT R95, R3.reuse, 0x59, R120, 0xfe, !PT ;  /* 0x00000059035f7812 */ /* 0x040fe200078efe78 */
[----:B------:R-:W-:Y:S01]  /*1d40*/  IMAD.MOV R8, RZ, RZ, -R8 ;  /* 0x000000ffff087224 */ /* 0x000fe200078e0a08 */
[C---:B------:R-:W-:Y:S01]  /*1d50*/  LOP3.LUT R94, R3.reuse, 0x5a, R120, 0xfe, !PT ;  /* 0x0000005a035e7812 */ /* 0x040fe200078efe78 */
[----:B------:R-:W-:Y:S01]  /*1d60*/  IMAD.MOV R6, RZ, RZ, -R6 ;  /* 0x000000ffff067224 */ /* 0x000fe200078e0a06 */
[--C-:B------:R-:W-:Y:S01]  /*1d70*/  LOP3.LUT R92, R3, 0x5c, R120.reuse, 0xfe, !PT ;  /* 0x0000005c035c7812 */ /* 0x100fe200078efe78 */
[----:B------:R-:W-:Y:S01]  /*1d80*/  IMAD R23, R73, R14, R23 ;  /* 0x0000000e49177224 */ /* 0x000fe200078e0217 */
[C---:B------:R-:W-:Y:S01]  /*1d90*/  LOP3.LUT R14, R3.reuse, 0x31, R120, 0xfe, !PT ;  /* 0x00000031030e7812 */ /* 0x040fe200078efe78 */
[----:B------:R-:W-:Y:S01]  /*1da0*/  IMAD.MOV R10, RZ, RZ, -R10 ;  /* 0x000000ffff0a7224 */ /* 0x000fe200078e0a0a */
[--C-:B------:R-:W-:Y:S01]  /*1db0*/  LOP3.LUT R93, R3, 0x5b, R120.reuse, 0xfe, !PT ;  /* 0x0000005b035d7812 */ /* 0x100fe200078efe78 */
[----:B------:R-:W-:Y:S01]  /*1dc0*/  IMAD R25, R73, R12, R25 ;  /* 0x0000000c49197224 */ /* 0x000fe200078e0219 */
[--C-:B------:R-:W-:Y:S01]  /*1dd0*/  LOP3.LUT R12, R3, 0x33, R120.reuse, 0xfe, !PT ;  /* 0x00000033030c7812 */ /* 0x100fe200078efe78 */
[C---:B------:R-:W-:Y:S01]  /*1de0*/  IMAD R29, R73.reuse, R8, R29 ;  /* 0x00000008491d7224 */ /* 0x040fe200078e021d */
[----:B------:R0:W-:Y:S01]  /*1df0*/  STL [R1+0xa4], R14 ;  /* 0x0000a40e01007387 */ /* 0x0001e20000100800 */
[----:B------:R-:W-:Y:S01]  /*1e00*/  IMAD R31, R73, R6, R31 ;  /* 0x00000006491f7224 */ /* 0x000fe200078e021f */
[----:B------:R-:W-:Y:S01]  /*1e10*/  IABS R16, R14 ;  /* 0x0000000e00107213 */ /* 0x000fe20000000000 */
[----:B------:R-:W-:Y:S01]  /*1e20*/  IMAD.HI.U32 R8, R74, R24, RZ ;  /* 0x000000184a087227 */ /* 0x000fe200078e00ff */
[----:B------:R1:W-:Y:S01]  /*1e30*/  STL [R1+0xa8], R13 ;  /* 0x0000a80d01007387 */ /* 0x0003e20000100800 */
[----:B------:R-:W-:-:S02]  /*1e40*/  LOP3.LUT R97, R3, 0x62, R120, 0xfe, !PT ;  /* 0x0000006203617812 */ /* 0x000fc400078efe78 */
[C---:B------:R-:W-:Y:S01]  /*1e50*/  IMAD.HI.U32 R9, R74.reuse, R18, RZ ;  /* 0x000000124a097227 */ /* 0x040fe200078e00ff */
[----:B------:R-:W-:Y:S01]  /*1e60*/  STL [R1+0xac], R12 ;  /* 0x0000ac0c01007387 */ /* 0x000fe20000100800 */
[----:B------:R-:W-:Y:S02]  /*1e70*/  LOP3.LUT R100, R3, 0x5e, R120, 0xfe, !PT ;  /* 0x0000005e03647812 */ /* 0x000fe400078efe78 */
[C---:B------:R-:W-:Y:S01]  /*1e80*/  IMAD.HI.U32 R6, R74.reuse, R26, RZ ;  /* 0x0000001a4a067227 */ /* 0x040fe200078e00ff */
[----:B------:R2:W-:Y:S01]  /*1e90*/  STL [R1+0xb0], R11 ;  /* 0x0000b00b01007387 */ /* 0x0005e20000100800 */
[----:B0-----:R-:W-:Y:S02]  /*1ea0*/  IABS R14, R12 ;  /* 0x0000000c000e7213 */ /* 0x001fe40000000000 */
[----:B------:R-:W-:Y:S01]  /*1eb0*/  IMAD R22, R73, R10, R22 ;  /* 0x0000000a49167224 */ /* 0x000fe200078e0216 */
[----:B-1----:R-:W-:Y:S01]  /*1ec0*/  IABS R13, R11 ;  /* 0x0000000b000d7213 */ /* 0x002fe20000000000 */
[----:B------:R-:W-:Y:S01]  /*1ed0*/  IMAD.HI.U32 R7, R74, R20, RZ ;  /* 0x000000144a077227 */ /* 0x000fe200078e00ff */
[----:B------:R0:W-:Y:S01]  /*1ee0*/  STL [R1+0xb4], R5 ;  /* 0x0000b40501007387 */ /* 0x0001e20000100800 */
[----:B------:R-:W-:-:S02]  /*1ef0*/  LOP3.LUT R99, R3, 0x60, R120, 0xfe, !PT ;  /* 0x0000006003637812 */ /* 0x000fc400078efe78 */
[C---:B------:R-:W-:Y:S01]  /*1f00*/  IMAD.HI.U32 R10, R74.reuse, R17, RZ ;  /* 0x000000114a0a7227 */ /* 0x040fe200078e00ff */
[----:B--2---:R-:W-:Y:S01]  /*1f10*/  IABS R11, R5 ;  /* 0x00000005000b7213 */ /* 0x004fe20000000000 */
[----:B------:R-:W-:Y:S01]  /*1f20*/  STL [R1+0xb8], R64 ;  /* 0x0000b84001007387 */ /* 0x000fe20000100800 */
[C---:B------:R-:W-:Y:S01]  /*1f30*/  LOP3.LUT R98, R3.reuse, 0x61, R120, 0xfe, !PT ;  /* 0x0000006103627812 */ /* 0x040fe200078efe78 */
[----:B------:R-:W-:Y:S01]  /*1f40*/  IMAD.MOV R8, RZ, RZ, -R8 ;  /* 0x000000ffff087224 */ /* 0x000fe200078e0a08 */
[C---:B------:R-:W-:Y:S01]  /*1f50*/  LOP3.LUT R105, R3.reuse, 0x64, R120, 0xfe, !PT ;  /* 0x0000006403697812 */ /* 0x040fe200078efe78 */
[----:B------:R-:W-:Y:S01]  /*1f60*/  IMAD.MOV R9, RZ, RZ, -R9 ;  /* 0x000000ffff097224 */ /* 0x000fe200078e0a09 */
[----:B------:R-:W-:Y:S01]  /*1f70*/  STL [R1+0xbc], R63 ;  /* 0x0000bc3f01007387 */ /* 0x000fe20000100800 */
[----:B------:R-:W-:Y:S01]  /*1f80*/  IMAD.MOV R6, RZ, RZ, -R6 ;  /* 0x000000ffff067224 */ /* 0x000fe200078e0a06 */
[C---:B0-----:R-:W-:Y:S01]  /*1f90*/  LOP3.LUT R5, R3.reuse, 0x3b, R120, 0xfe, !PT ;  /* 0x0000003b03057812 */ /* 0x041fe200078efe78 */
[----:B------:R-:W-:Y:S01]  /*1fa0*/  IMAD.MOV R7, RZ, RZ, -R7 ;  /* 0x000000ffff077224 */ /* 0x000fe200078e0a07 */
[----:B------:R-:W-:Y:S01]  /*1fb0*/  STL [R1+0xc0], R62 ;  /* 0x0000c03e01007387 */ /* 0x000fe20000100800 */
[----:B------:R-:W-:Y:S01]  /*1fc0*/  IMAD.MOV R10, RZ, RZ, -R10 ;  /* 0x000000ffff0a7224 */ /* 0x000fe200078e0a0a */
[----:B------:R-:W-:Y:S01]  /*1fd0*/  LOP3.LUT R104, R3, 0x65, R120, 0xfe, !PT ;  /* 0x0000006503687812 */ /* 0x000fe200078efe78 */
[C---:B------:R-:W-:Y:S01]  /*1fe0*/  IMAD R24, R73.reuse, R8, R24 ;  /* 0x0000000849187224 */ /* 0x040fe200078e0218 */
[----:B------:R-:W-:Y:S01]  /*1ff0*/  STL [R1+0xc4], R61 ;  /* 0x0000c43d01007387 */ /* 0x000fe20000100800 */
[----:B------:R-:W-:Y:S01]  /*2000*/  IMAD R18, R73, R9, R18 ;  /* 0x0000000949127224 */ /* 0x000fe200078e0212 */
[----:B------:R-:W-:Y:S01]  /*2010*/  LOP3.LUT R103, R3, 0x66, R120, 0xfe, !PT ;  /* 0x0000006603677812 */ /* 0x000fe200078efe78 */
[----:B------:R-:W-:Y:S01]  /*2020*/  IMAD R26, R73, R6, R26 ;  /* 0x00000006491a7224 */ /* 0x000fe200078e021a */
[----:B------:R0:W-:Y:S01]  /*2030*/  STL [R1+0xc8], R5 ;  /* 0x0000c80501007387 */ /* 0x0001e20000100800 */
[----:B------:R-:W-:Y:S01]  /*2040*/  IMAD.HI.U32 R8, R74, R19, RZ ;  /* 0x000000134a087227 */ /* 0x000fe200078e00ff */
[----:B------:R-:W-:-:S02]  /*2050*/  LOP3.LUT R102, R3, 0x68, R120, 0xfe, !PT ;  /* 0x0000006803667812 */ /* 0x000fc400078efe78 */
[----:B------:R-:W-:Y:S01]  /*2060*/  STL [R1+0xcc], R67 ;  /* 0x0000cc4301007387 */ /* 0x000fe20000100800 */
[----:B------:R-:W-:Y:S01]  /*2070*/  IMAD R20, R73, R7, R20 ;  /* 0x0000000749147224 */ /* 0x000fe200078e0214 */
[C-C-:B------:R-:W-:Y:S01]  /*2080*/  LOP3.LUT R110, R3.reuse, 0x6a, R120.reuse, 0xfe, !PT ;  /* 0x0000006a036e7812 */ /* 0x140fe200078efe78 */
[C---:B------:R-:W-:Y:S01]  /*2090*/  IMAD.HI.U32 R9, R74.reuse, R13, RZ ;  /* 0x0000000d4a097227 */ /* 0x040fe200078e00ff */
[----:B------:R-:W-:Y:S01]  /*20a0*/  STL [R1+0xd8], R66 ;  /* 0x0000d84201007387 */ /* 0x000fe20000100800 */
[C-C-:B------:R-:W-:Y:S02]  /*20b0*/  LOP3.LUT R109, R3.reuse, 0x6b, R120.reuse, 0xfe, !PT ;  /* 0x0000006b036d7812 */ /* 0x140fe400078efe78 */
[C---:B------:R-:W-:Y:S01]  /*20c0*/  IMAD.HI.U32 R6, R74.reuse, R21, RZ ;  /* 0x000000154a067227 */ /* 0x040fe200078e00ff */
[----:B------:R-:W-:Y:S01]  /*20d0*/  STL [R1+0xfc], R65 ;  /* 0x0000fc4101007387 */ /* 0x000fe20000100800 */
[--C-:B------:R-:W-:Y:S02]  /*20e0*/  LOP3.LUT R108, R3, 0x6c, R120.reuse, 0xfe, !PT ;  /* 0x0000006c036c7812 */ /* 0x100fe400078efe78 */
[----:B------:R-:W-:Y:S01]  /*20f0*/  IMAD R17, R73, R10, R17 ;  /* 0x0000000a49117224 */ /* 0x000fe200078e0211 */
[C-C-:B------:R-:W-:Y:S01]  /*2100*/  LOP3.LUT R107, R3.reuse, 0x6d, R120.reuse, 0xfe, !PT ;  /* 0x0000006d036b7812 */ /* 0x140fe200078efe78 */
[----:B------:R-:W-:Y:S01]  /*2110*/  IMAD.HI.U32 R7, R74, R15, RZ ;  /* 0x0000000f4a077227 */ /* 0x000fe200078e00ff */
[----:B------:R-:W-:-:S02]  /*2120*/  LOP3.LUT R122, R3, 0x74, R120, 0xfe, !PT ;  /* 0x00000074037a7812 */ /* 0x000fc400078efe78 */
[C-C-:B------:R-:W-:Y:S01]  /*2130*/  LOP3.LUT R118, R3.reuse, 0x75, R120.reuse, 0xfe, !PT ;  /* 0x0000007503767812 */ /* 0x140fe200078efe78 */
[----:B------:R-:W-:Y:S01]  /*2140*/  IMAD.HI.U32 R10, R74, R11, RZ ;  /* 0x0000000b4a0a7227 */ /* 0x000fe200078e00ff */
[C-C-:B------:R-:W-:Y:S02]  /*2150*/  LOP3.LUT R117, R3.reuse, 0x76, R120.reuse, 0xfe, !PT ;  /* 0x0000007603757812 */ /* 0x140fe400078efe78 */
[C---:B------:R-:W-:Y:S01]  /*2160*/  LOP3.LUT R116, R3.reuse, 0x78, R120, 0xfe, !PT ;  /* 0x0000007803747812 */ /* 0x040fe200078efe78 */
[----:B------:R-:W-:Y:S01]  /*2170*/  IMAD.MOV R8, RZ, RZ, -R8 ;  /* 0x000000ffff087224 */ /* 0x000fe200078e0a08 */
[C---:B------:R-:W-:Y:S01]  /*2180*/  LOP3.LUT R115, R3.reuse, 0x79, R120, 0xfe, !PT ;  /* 0x0000007903737812 */ /* 0x040fe200078efe78 */
[----:B------:R-:W-:Y:S01]  /*2190*/  IMAD.MOV R60, RZ, RZ, -R9 ;  /* 0x000000ffff3c7224 */ /* 0x000fe200078e0a09 */
[----:B------:R-:W-:Y:S01]  /*21a0*/  IABS R9, R62 ;  /* 0x0000003e00097213 */ /* 0x000fe20000000000 */
[----:B------:R-:W-:Y:S01]  /*21b0*/  IMAD.MOV R6, RZ, RZ, -R6 ;  /* 0x000000ffff067224 */ /* 0x000fe200078e0a06 */
[C---:B------:R-:W-:Y:S01]  /*21c0*/  LOP3.LUT R123, R3.reuse, 0x7c, R120, 0xfe, !PT ;  /* 0x0000007c037b7812 */ /* 0x040fe200078efe78 */
[----:B------:R-:W-:Y:S01]  /*21d0*/  IMAD.MOV R12, RZ, RZ, -R7 ;  /* 0x000000ffff0c7224 */ /* 0x000fe200078e0a07 */
[----:B------:R-:W-:Y:S01]  /*21e0*/  IABS R7, R5 ;  /* 0x0000000500077213 */ /* 0x000fe20000000000 */
[----:B------:R-:W-:Y:S01]  /*21f0*/  IMAD.MOV R10, RZ, RZ, -R10 ;  /* 0x000000ffff0a7224 */ /* 0x000fe200078e0a0a */
[----:B0-----:R-:W-:Y:S01]  /*2200*/  LOP3.LUT R5, R3, 0x41, R120, 0xfe, !PT ;  /* 0x0000004103057812 */ /* 0x001fe200078efe78 */
[----:B------:R-:W-:-:S02]  /*2210*/  IMAD R19, R73, R8, R19 ;  /* 0x0000000849137224 */ /* 0x000fc400078e0213 */
[----:B------:R-:W-:Y:S02]  /*2220*/  IMAD R21, R73, R6, R21 ;  /* 0x0000000649157224 */ /* 0x000fe400078e0215 */
[----:B------:R-:W-:-:S04]  /*2230*/  IMAD.HI.U32 R8, R74, R14, RZ ;  /* 0x0000000e4a087227 */ /* 0x000fc800078e00ff */
[----:B------:R-:W-:Y:S02]  /*2240*/  IMAD R15, R73, R12, R15 ;  /* 0x0000000c490f7224 */ /* 0x000fe400078e020f */
[----:B------:R-:W-:-:S04]  /*2250*/  IMAD.HI.U32 R6, R74, R16, RZ ;  /* 0x000000104a067227 */ /* 0x000fc800078e00ff */
[----:B------:R-:W-:Y:S01]  /*2260*/  IMAD R12, R73, R10, R11 ;  /* 0x0000000a490c7224 */ /* 0x000fe200078e020b */
[----:B------:R-:W-:Y:S01]  /*2270*/  IABS R11, R64 ;  /* 0x00000040000b7213 */ /* 0x000fe20000000000 */
[C---:B------:R-:W-:Y:S01]  /*2280*/  IMAD.HI.U32 R62, R74.reuse, R9, RZ ;  /* 0x000000094a3e7227 */ /* 0x040fe200078e00ff */
[----:B------:R-:W-:Y:S02]  /*2290*/  IABS R10, R63 ;  /* 0x0000003f000a7213 */ /* 0x000fe40000000000 */
[----:B------:R-:W-:Y:S01]  /*22a0*/  LOP3.LUT R63, R3, 0x40, R120, 0xfe, !PT ;  /* 0x00000040033f7812 */ /* 0x000fe200078efe78 */
[----:B------:R-:W-:Y:S02]  /*22b0*/  IMAD.MOV R8, RZ, RZ, -R8 ;  /* 0x000000ffff087224 */ /* 0x000fe400078e0a08 */
[----:B------:R-:W-:Y:S02]  /*22c0*/  IMAD.MOV R6, RZ, RZ, -R6 ;  /* 0x000000ffff067224 */ /* 0x000fe400078e0a06 */
[----:B------:R-:W-:Y:S01]  /*22d0*/  IMAD.MOV R62, RZ, RZ, -R62 ;  /* 0x000000ffff3e7224 */ /* 0x000fe200078e0a3e */
[----:B------:R0:W-:Y:S01]  /*22e0*/  STL [R1+0x10c], R63 ;  /* 0x00010c3f01007387 */ /* 0x0001e20000100800 */
[----:B------:R-:W-:-:S03]  /*22f0*/  IMAD.HI.U32 R64, R74, R11, RZ ;  /* 0x0000000b4a407227 */ /* 0x000fc600078e00ff */
[----:B------:R1:W-:Y:S01]  /*2300*/  STL [R1+0x118], R5 ;  /* 0x0001180501007387 */ /* 0x0003e20000100800 */
[C---:B------:R-:W-:Y:S01]  /*2310*/  IMAD R14, R73.reuse, R8, R14 ;  /* 0x00000008490e7224 */ /* 0x040fe200078e020e */
[----:B------:R-:W-:Y:S01]  /*2320*/  IABS R8, R61 ;  /* 0x0000003d00087213 */ /* 0x000fe20000000000 */
[C---:B------:R-:W-:Y:S01]  /*2330*/  IMAD R16, R73.reuse, R6, R16 ;  /* 0x0000000649107224 */ /* 0x040fe200078e0210 */
[----:B------:R2:W-:Y:S01]  /*2340*/  STL [R1+0xec], R75 ;  /* 0x0000ec4b01007387 */ /* 0x0005e20000100800 */
[----:B------:R-:W-:Y:S01]  /*2350*/  IMAD R9, R73, R62, R9 ;  /* 0x0000003e49097224 */ /* 0x000fe200078e0209 */
[----:B------:R-:W-:Y:S01]  /*2360*/  IABS R62, R63 ;  /* 0x0000003f003e7213 */ /* 0x000fe20000000000 */
[C---:B------:R-:W-:Y:S01]  /*2370*/  IMAD.HI.U32 R61, R74.reuse, R10, RZ ;  /* 0x0000000a4a3d7227 */ /* 0x040fe200078e00ff */
[----:B0-----:R-:W-:Y:S01]  /*2380*/  IABS R63, R5 ;  /* 0x00000005003f7213 */ /* 0x001fe20000000000 */
[----:B------:R-:W-:Y:S01]  /*2390*/  STL [R1+0xf8], R72 ;  /* 0x0000f84801007387 */ /* 0x000fe20000100800 */
[----:B-1----:R-:W-:Y:S01]  /*23a0*/  LOP3.LUT R5, R3, 0x46, R120, 0xfe, !PT ;  /* 0x0000004603057812 */ /* 0x002fe200078efe78 */
[----:B------:R-:W-:-:S02]  /*23b0*/  IMAD.HI.U32 R6, R74, R7, RZ ;  /* 0x000000074a067227 */ /* 0x000fc400078e00ff */
[----:B------:R-:W-:Y:S02]  /*23c0*/  STL [R1+0x100], R70 ;  /* 0x0001004601007387 */ /* 0x000fe40000100800 */
[----:B------:R-:W-:Y:S02]  /*23d0*/  IMAD.MOV R64, RZ, RZ, -R64 ;  /* 0x000000ffff407224 */ /* 0x000fe400078e0a40 */
[----:B------:R-:W-:Y:S01]  /*23e0*/  IMAD R13, R73, R60, R13 ;  /* 0x0000003c490d7224 */ /* 0x000fe200078e020d */
[----:B------:R-:W-:Y:S01]  /*23f0*/  STL [R1+0x124], R69 ;  /* 0x0001244501007387 */ /* 0x000fe20000100800 */
[----:B------:R-:W-:-:S03]  /*2400*/  IMAD.HI.U32 R60, R74, R8, RZ ;  /* 0x000000084a3c7227 */ /* 0x000fc600078e00ff */
[----:B------:R0:W-:Y:S01]  /*2410*/  STL [R1+0x138], R5 ;  /* 0x0001380501007387 */ /* 0x0001e20000100800 */
[----:B------:R-:W-:Y:S02]  /*2420*/  IMAD.MOV R61, RZ, RZ, -R61 ;  /* 0x000000ffff3d7224 */ /* 0x000fe400078e0a3d */
[----:B------:R-:W-:Y:S01]  /*2430*/  IMAD.MOV R6, RZ, RZ, -R6 ;  /* 0x000000ffff067224 */ /* 0x000fe200078e0a06 */
[----:B------:R-:W-:Y:S01]  /*2440*/  STL [R1+0xd4], R80 ;  /* 0x0000d45001007387 */ /* 0x000fe20000100800 */
[C---:B------:R-:W-:Y:S02]  /*2450*/  IMAD R11, R73.reuse, R64, R11 ;  /* 0x00000040490b7224 */ /* 0x040fe400078e020b */
[C---:B------:R-:W-:Y:S01]  /*2460*/  IMAD.HI.U32 R64, R74.reuse, R63, RZ ;  /* 0x0000003f4a407227 */ /* 0x040fe200078e00ff */
[----:B------:R-:W-:Y:S03]  /*2470*/  STL [R1+0xf4], R79 ;  /* 0x0000f44f01007387 */ /* 0x000fe60000100800 */
[----:B------:R-:W-:Y:S01]  /*2480*/  IMAD.MOV R60, RZ, RZ, -R60 ;  /* 0x000000ffff3c7224 */ /* 0x000fe200078e0a3c */
[----:B------:R-:W-:Y:S01]  /*2490*/  STL [R1+0x108], R78 ;  /* 0x0001084e01007387 */ /* 0x000fe20000100800 */
[C---:B------:R-:W-:Y:S01]  /*24a0*/  IMAD R10, R73.reuse, R61, R10 ;  /* 0x0000003d490a7224 */ /* 0x040fe200078e020a */
[----:B------:R-:W-:Y:S01]  /*24b0*/  IABS R61, R65 ;  /* 0x00000041003d7213 */ /* 0x000fe20000000000 */
[----:B------:R-:W-:Y:S01]  /*24c0*/  IMAD R7, R73, R6, R7 ;  /* 0x0000000649077224 */ /* 0x000fe200078e0207 */
[----:B------:R-:W-:Y:S01]  /*24d0*/  IABS R6, R67 ;  /* 0x0000004300067213 */ /* 0x000fe20000000000 */
[----:B------:R-:W-:Y:S01]  /*24e0*/  IMAD.HI.U32 R65, R74, R62, RZ ;  /* 0x0000003e4a417227 */ /* 0x000fe200078e00ff */
[----:B------:R1:W-:Y:S03]  /*24f0*/  STL [R1+0x114], R77 ;  /* 0x0001144d01007387 */ /* 0x0003e60000100800 */
[----:B------:R-:W-:-:S02]  /*2500*/  IMAD.MOV R64, RZ, RZ, -R64 ;  /* 0x000000ffff407224 */ /* 0x000fc400078e0a40 */
[----:B------:R-:W-:Y:S01]  /*2510*/  IMAD R8, R73, R60, R8 ;  /* 0x0000003c49087224 */ /* 0x000fe200078e0208 */
[----:B------:R-:W-:Y:S01]  /*2520*/  IABS R60, R66 ;  /* 0x00000042003c7213 */ /* 0x000fe20000000000 */
[----:B------:R-:W-:-:S04]  /*2530*/  IMAD.HI.U32 R68, R74, R6, RZ ;  /* 0x000000064a447227 */ /* 0x000fc800078e00ff */
[----:B------:R-:W-:-:S04]  /*2540*/  IMAD.HI.U32 R66, R74, R61, RZ ;  /* 0x0000003d4a427227 */ /* 0x000fc800078e00ff */
[----:B------:R-:W-:Y:S02]  /*2550*/  IMAD.MOV R65, RZ, RZ, -R65 ;  /* 0x000000ffff417224 */ /* 0x000fe400078e0a41 */
[----:B------:R-:W-:Y:S01]  /*2560*/  IMAD R63, R73, R64, R63 ;  /* 0x00000040493f7224 */ /* 0x000fe200078e023f */
[----:B------:R-:W-:Y:S01]  /*2570*/  IABS R64, R75 ;  /* 0x0000004b00407213 */ /* 0x000fe20000000000 */
[----:B------:R-:W-:-:S04]  /*2580*/  IMAD.HI.U32 R67, R74, R60, RZ ;  /* 0x0000003c4a437227 */ /* 0x000fc800078e00ff */
[----:B------:R-:W-:Y:S02]  /*2590*/  IMAD.MOV R68, RZ, RZ, -R68 ;  /* 0x000000ffff447224 */ /* 0x000fe400078e0a44 */
[----:B------:R-:W-:Y:S02]  /*25a0*/  IMAD.MOV R66, RZ, RZ, -R66 ;  /* 0x000000ffff427224 */ /* 0x000fe400078e0a42 */
[----:B------:R-:W-:Y:S01]  /*25b0*/  IMAD R62, R73, R65, R62 ;  /* 0x00000041493e7224 */ /* 0x000fe200078e023e */
[----:B------:R-:W-:Y:S01]  /*25c0*/  IABS R65, R72 ;  /* 0x0000004800417213 */ /* 0x000fe20000000000 */
[----:B------:R-:W-:-:S04]  /*25d0*/  IMAD.HI.U32 R76, R74, R64, RZ ;  /* 0x000000404a4c7227 */ /* 0x000fc800078e00ff */
[----:B------:R-:W-:Y:S02]  /*25e0*/  IMAD.MOV R67, RZ, RZ, -R67 ;  /* 0x000000ffff437224 */ /* 0x000fe400078e0a43 */
[C---:B------:R-:W-:Y:S01]  /*25f0*/  IMAD R6, R73.reuse, R68, R6 ;  /* 0x0000004449067224 */ /* 0x040fe200078e0206 */
[----:B------:R-:W-:Y:S01]  /*2600*/  IABS R68, R5 ;  /* 0x0000000500447213 */ /* 0x000fe20000000000 */
[----:B------:R-:W-:Y:S01]  /*2610*/  IMAD R61, R73, R66, R61 ;  /* 0x00000042493d7224 */ /* 0x000fe200078e023d */
[----:B------:R-:W-:Y:S01]  /*2620*/  IABS R66, R70 ;  /* 0x0000004600427213 */ /* 0x000fe20000000000 */
[----:B--2---:R-:W-:Y:S01]  /*2630*/  IMAD.HI.U32 R75, R74, R65, RZ ;  /* 0x000000414a4b7227 */ /* 0x004fe200078e00ff */
[----:B0-----:R-:W-:-:S03]  /*2640*/  LOP3.LUT R5, R3, 0x4c, R120, 0xfe, !PT ;  /* 0x0000004c03057812 */ /* 0x001fc600078efe78 */
[----:B------:R-:W-:Y:S02]  /*2650*/  IMAD.MOV R76, RZ, RZ, -R76 ;  /* 0x000000ffff4c7224 */ /* 0x000fe400078e0a4c */
[C---:B------:R-:W-:Y:S01]  /*2660*/  IMAD R60, R73.reuse, R67, R60 ;  /* 0x00000043493c7224 */ /* 0x040fe200078e023c */
[----:B------:R-:W-:Y:S01]  /*2670*/  IABS R67, R69 ;  /* 0x0000004500437213 */ /* 0x000fe20000000000 */
[C---:B------:R-:W-:Y:S01]  /*2680*/  IMAD.HI.U32 R72, R74.reuse, R66, RZ ;  /* 0x000000424a487227 */ /* 0x040fe200078e00ff */
[----:B------:R0:W-:Y:S03]  /*2690*/  STL [R1+0x134], R5 ;  /* 0x0001340501007387 */ /* 0x0001e60000100800 */
[C---:B------:R-:W-:Y:S01]  /*26a0*/  IMAD.HI.U32 R69, R74.reuse, R68, RZ ;  /* 0x000000444a457227 */ /* 0x040fe200078e00ff */
[----:B------:R2:W-:Y:S03]  /*26b0*/  STL [R1+0xdc], R85 ;  /* 0x0000dc5501007387 */ /* 0x0005e60000100800 */
[----:B------:R-:W-:Y:S01]  /*26c0*/  IMAD.MOV R75, RZ, RZ, -R75 ;  /* 0x000000ffff4b7224 */ /* 0x000fe200078e0a4b */
[----:B------:R-:W-:Y:S01]  /*26d0*/  STL [R1+0xe8], R84 ;  /* 0x0000e85401007387 */ /* 0x000fe20000100800 */
[----:B------:R-:W-:Y:S01]  /*26e0*/  IMAD R64, R73, R76, R64 ;  /* 0x0000004c49407224 */ /* 0x000fe200078e0240 */
[----:B------:R-:W-:Y:S01]  /*26f0*/  IABS R76, R77 ;  /* 0x0000004d004c7213 */ /* 0x000fe20000000000 */
[----:B------:R-:W-:Y:S01]  /*2700*/  IMAD.MOV R72, RZ, RZ, -R72 ;  /* 0x000000ffff487224 */ /* 0x000fe200078e0a48 */
[----:B-1----:R-:W-:Y:S01]  /*2710*/  IABS R77, R5 ;  /* 0x00000005004d7213 */ /* 0x002fe20000000000 */
[----:B------:R-:W-:Y:S01]  /*2720*/  IMAD.MOV R69, RZ, RZ, -R69 ;  /* 0x000000ffff457224 */ /* 0x000fe200078e0a45 */
[----:B0-----:R-:W-:Y:S01]  /*2730*/  LOP3.LUT R5, R3, 0x52, R120, 0xfe, !PT ;  /* 0x0000005203057812 */ /* 0x001fe200078efe78 */
[C---:B------:R-:W-:Y:S01]  /*2740*/  IMAD R65, R73.reuse, R75, R65 ;  /* 0x0000004b49417224 */ /* 0x040fe200078e0241 */
[----:B------:R-:W-:Y:S01]  /*2750*/  IABS R75, R78 ;  /* 0x0000004e004b7213 */ /* 0x000fe20000000000 */
[C---:B------:R-:W-:Y:S01]  /*2760*/  IMAD.HI.U32 R78, R74.reuse, R76, RZ ;  /* 0x0000004c4a4e7227 */ /* 0x040fe200078e00ff */
[----:B------:R-:W-:Y:S03]  /*2770*/  STL [R1+0x104], R83 ;  /* 0x0001045301007387 */ /* 0x000fe60000100800 */
[C---:B------:R-:W-:Y:S01]  /*2780*/  IMAD R66, R73.reuse, R72, R66 ;  /* 0x0000004849427224 */ /* 0x040fe200078e0242 */
[----:B------:R-:W-:Y:S01]  /*2790*/  IABS R72, R79 ;  /* 0x0000004f00487213 */ /* 0x000fe20000000000 */
[----:B------:R-:W-:Y:S01]  /*27a0*/  IMAD R68, R73, R69, R68 ;  /* 0x0000004549447224 */ /* 0x000fe200078e0244 */
[----:B------:R-:W-:Y:S01]  /*27b0*/  IABS R69, R80 ;  /* 0x0000005000457213 */ /* 0x000fe20000000000 */
[C---:B------:R-:W-:Y:S01]  /*27c0*/  IMAD.HI.U32 R79, R74.reuse, R75, RZ ;  /* 0x0000004b4a4f7227 */ /* 0x040fe200078e00ff */
[----:B------:R0:W-:Y:S03]  /*27d0*/  STL [R1+0x11c], R82 ;  /* 0x00011c5201007387 */ /* 0x0001e60000100800 */
[----:B------:R-:W-:Y:S01]  /*27e0*/  IMAD.MOV R78, RZ, RZ, -R78 ;  /* 0x000000ffff4e7224 */ /* 0x000fe200078e0a4e */
[----:B------:R1:W-:Y:S01]  /*27f0*/  STL [R1+0x12c], R5 ;  /* 0x00012c0501007387 */ /* 0x0003e20000100800 */
[----:B------:R-:W-:-:S03]  /*2800*/  IMAD.HI.U32 R81, R74, R69, RZ ;  /* 0x000000454a517227 */ /* 0x000fc600078e00ff */
[----:B------:R-:W-:Y:S01]  /*2810*/  STL [R1+0xd0], R90 ;  /* 0x0000d05a01007387 */ /* 0x000fe20000100800 */
[----:B------:R-:W-:-:S03]  /*2820*/  IMAD.HI.U32 R80, R74, R72, RZ ;  /* 0x000000484a507227 */ /* 0x000fc600078e00ff */
[----:B------:R-:W-:Y:S01]  /*2830*/  STL [R1+0xe4], R89 ;  /* 0x0000e45901007387 */ /* 0x000fe20000100800 */
[----:B------:R-:W-:Y:S02]  /*2840*/  IMAD.MOV R79, RZ, RZ, -R79 ;  /* 0x000000ffff4f7224 */ /* 0x000fe400078e0a4f */
[C---:B------:R-:W-:Y:S01]  /*2850*/  IMAD R76, R73.reuse, R78, R76 ;  /* 0x0000004e494c7224 */ /* 0x040fe200078e024c */
[----:B------:R-:W-:Y:S01]  /*2860*/  IABS R78, R85 ;  /* 0x00000055004e7213 */ /* 0x000fe20000000000 */
[----:B------:R-:W-:Y:S01]  /*2870*/  IMAD.MOV R81, RZ, RZ, -R81 ;  /* 0x000000ffff517224 */ /* 0x000fe200078e0a51 */
[----:B------:R-:W-:Y:S01]  /*2880*/  STL [R1+0xf0], R88 ;  /* 0x0000f05801007387 */ /* 0x000fe20000100800 */
[----:B------:R-:W-:Y:S02]  /*2890*/  IMAD.MOV R80, RZ, RZ, -R80 ;  /* 0x000000ffff507224 */ /* 0x000fe400078e0a50 */
[C---:B------:R-:W-:Y:S01]  /*28a0*/  IMAD R75, R73.reuse, R79, R75 ;  /* 0x0000004f494b7224 */ /* 0x040fe200078e024b */
[----:B------:R-:W-:Y:S01]  /*28b0*/  IABS R79, R84 ;  /* 0x00000054004f7213 */ /* 0x000fe20000000000 */
[C---:B------:R-:W-:Y:S01]  /*28c0*/  IMAD.HI.U32 R86, R74.reuse, R78, RZ ;  /* 0x0000004e4a567227 */ /* 0x040fe200078e00ff */
[----:B------:R3:W-:Y:S03]  /*28d0*/  STL [R1+0x120], R87 ;  /* 0x0001205701007387 */ /* 0x0007e60000100800 */
[C---:B------:R-:W-:Y:S01]  /*28e0*/  IMAD R69, R73.reuse, R81, R69 ;  /* 0x0000005149457224 */ /* 0x040fe200078e0245 */
[----:B------:R-:W-:Y:S01]  /*28f0*/  IABS R81, R82 ;  /* 0x0000005200517213 */ /* 0x000fe20000000000 */
[----:B------:R-:W-:Y:S01]  /*2900*/  IMAD R72, R73, R80, R72 ;  /* 0x0000005049487224 */ /* 0x000fe200078e0248 */
[----:B------:R-:W-:Y:S01]  /*2910*/  IABS R80, R83 ;  /* 0x0000005300507213 */ /* 0x000fe20000000000 */
[----:B--2---:R-:W-:Y:S01]  /*2920*/  IMAD.HI.U32 R85, R74, R79, RZ ;  /* 0x0000004f4a557227 */ /* 0x004fe200078e00ff */
[----:B0-----:R-:W-:-:S02]  /*2930*/  IABS R82, R5 ;  /* 0x0000000500527213 */ /* 0x001fc40000000000 */
[----:B-1----:R-:W-:Y:S01]  /*2940*/  LOP3.LUT R5, R3, 0x58, R120, 0xfe, !PT ;  /* 0x0000005803057812 */ /* 0x002fe200078efe78 */
[----:B------:R-:W-:Y:S02]  /*2950*/  IMAD.MOV R86, RZ, RZ, -R86 ;  /* 0x000000ffff567224 */ /* 0x000fe400078e0a56 */
[C---:B------:R-:W-:Y:S02]  /*2960*/  IMAD.HI.U32 R84, R74.reuse, R80, RZ ;  /* 0x000000504a547227 */ /* 0x040fe400078e00ff */
[----:B------:R0:W-:Y:S02]  /*2970*/  STL [R1+0x13c], R5 ;  /* 0x00013c0501007387 */ /* 0x0001e40000100800 */
[----:B------:R-:W-:Y:S02]  /*2980*/  IMAD.HI.U32 R83, R74, R81, RZ ;  /* 0x000000514a537227 */ /* 0x000fe400078e00ff */
[----:B------:R1:W-:Y:S02]  /*2990*/  STL [R1+0xe0], R95 ;  /* 0x0000e05f01007387 */ /* 0x0003e40000100800 */
[----:B------:R-:W-:-:S02]  /*29a0*/  IMAD.MOV R85, RZ, RZ, -R85 ;  /* 0x000000ffff557224 */ /* 0x000fc400078e0a55 */
[----:B------:R-:W-:Y:S01]  /*29b0*/  IMAD R78, R73, R86, R78 ;  /* 0x00000056494e7224 */ /* 0x000fe200078e024e */
[----:B------:R-:W-:Y:S01]  /*29c0*/  IABS R86, R87 ;  /* 0x0000005700567213 */ /* 0x000fe20000000000 */
[----:B------:R-:W-:Y:S01]  /*29d0*/  IMAD.MOV R84, RZ, RZ, -R84 ;  /* 0x000000ffff547224 */ /* 0x000fe200078e0a54 */
[----:B---3--:R-:W-:Y:S01]  /*29e0*/  IABS R87, R5 ;  /* 0x0000000500577213 */ /* 0x008fe20000000000 */
        /* <DEDUP_REMOVED lines=11> */
[----:B------:R-:W-:Y:S03]  /*2aa0*/  STL [R1+0x130], R93 ;  /* 0x0001305d01007387 */ /* 0x000fe60000100800 */
[----:B------:R-:W-:Y:S01]  /*2ab0*/  IMAD.MOV R88, RZ, RZ, -R88 ;  /* 0x000000ffff587224 */ /* 0x000fe200078e0a58 */
[----:B------:R0:W-:Y:S01]  /*2ac0*/  STL [R1+0x144], R92 ;  /* 0x0001445c01007387 */ /* 0x0001e20000100800 */
[----:B------:R-:W-:-:S03]  /*2ad0*/  IMAD.HI.U32 R91, R74, R83, RZ ;  /* 0x000000534a5b7227 */ /* 0x000fc600078e00ff */
[----:B------:R2:W-:Y:S01]  /*2ae0*/  STL [R1+0x150], R5 ;  /* 0x0001500501007387 */ /* 0x0005e20000100800 */
[----:B------:R-:W-:Y:S02]  /*2af0*/  IMAD.MOV R89, RZ, RZ, -R89 ;  /* 0x000000ffff597224 */ /* 0x000fe400078e0a59 */
[C---:B------:R-:W-:Y:S01]  /*2b00*/  IMAD R86, R73.reuse, R88, R86 ;  /* 0x0000005849567224 */ /* 0x040fe200078e0256 */
[----:B------:R-:W-:Y:S01]  /*2b10*/  IABS R88, R95 ;  /* 0x0000005f00587213 */ /* 0x000fe20000000000 */
[C---:B------:R-:W-:Y:S01]  /*2b20*/  IMAD.HI.U32 R90, R74.reuse, R84, RZ ;  /* 0x000000544a5a7227 */ /* 0x040fe200078e00ff */
[----:B------:R-:W-:Y:S03]  /*2b30*/  STL [R1+0x128], R100 ;  /* 0x0001286401007387 */ /* 0x000fe60000100800 */
[C---:B------:R-:W-:Y:S01]  /*2b40*/  IMAD.HI.U32 R70, R74.reuse, R67, RZ ;  /* 0x000000434a467227 */ /* 0x040fe200078e00ff */
[----:B------:R-:W-:Y:S03]  /*2b50*/  STL [R1+0x140], R99 ;  /* 0x0001406301007387 */ /* 0x000fe60000100800 */
[----:B------:R-:W-:Y:S01]  /*2b60*/  IMAD.MOV R91, RZ, RZ, -R91 ;  /* 0x000000ffff5b7224 */ /* 0x000fe200078e0a5b */
[----:B------:R-:W-:Y:S01]  /*2b70*/  STL [R1+0x14c], R98 ;  /* 0x00014c6201007387 */ /* 0x000fe20000100800 */
[----:B------:R-:W-:Y:S01]  /*2b80*/  IMAD R85, R73, R89, R85 ;  /* 0x0000005949557224 */ /* 0x000fe200078e0255 */
[----:B------:R-:W-:Y:S01]  /*2b90*/  IABS R89, R94 ;  /* 0x0000005e00597213 */ /* 0x000fe20000000000 */
[----:B------:R-:W-:Y:S01]  /*2ba0*/  IMAD.MOV R90, RZ, RZ, -R90 ;  /* 0x000000ffff5a7224 */ /* 0x000fe200078e0a5a */
[----:B------:R3:W-:Y:S01]  /*2bb0*/  STL [R1+0x158], R97 ;  /* 0x0001586101007387 */ /* 0x0007e20000100800 */
[----:B------:R-:W-:-:S04]  /*2bc0*/  IMAD.HI.U32 R96, R74, R88, RZ ;  /* 0x000000584a607227 */ /* 0x000fc800078e00ff */
[----:B------:R-:W-:Y:S02]  /*2bd0*/  IMAD.MOV R70, RZ, RZ, -R70 ;  /* 0x000000ffff467224 */ /* 0x000fe400078e0a46 */
[C---:B------:R-:W-:Y:S01]  /*2be0*/  IMAD R83, R73.reuse, R91, R83 ;  /* 0x0000005b49537224 */ /* 0x040fe200078e0253 */
[----:B------:R-:W-:Y:S01]  /*2bf0*/  IABS R91, R92 ;  /* 0x0000005c005b7213 */ /* 0x000fe20000000000 */
[----:B------:R-:W-:Y:S01]  /*2c00*/  IMAD R84, R73, R90, R84 ;  /* 0x0000005a49547224 */ /* 0x000fe200078e0254 */
[----:B------:R-:W-:Y:S01]  /*2c10*/  IABS R90, R93 ;  /* 0x0000005d005a7213 */ /* 0x000fe20000000000 */
[----:B-1----:R-:W-:Y:S01]  /*2c20*/  IMAD.HI.U32 R95, R74, R89, RZ ;  /* 0x000000594a5f7227 */ /* 0x002fe200078e00ff */
[----:B0-----:R-:W-:Y:S02]  /*2c30*/  IABS R92, R5 ;  /* 0x00000005005c7213 */ /* 0x001fe40000000000 */
[----:B--2---:R-:W-:Y:S01]  /*2c40*/  LOP3.LUT R5, R3, 0x63, R120, 0xfe, !PT ;  /* 0x0000006303057812 */ /* 0x004fe200078efe78 */
[----:B------:R-:W-:-:S02]  /*2c50*/  IMAD.MOV R96, RZ, RZ, -R96 ;  /* 0x000000ffff607224 */ /* 0x000fc400078e0a60 */
[C---:B------:R-:W-:Y:S02]  /*2c60*/  IMAD R67, R73.reuse, R70, R67 ;  /* 0x0000004649437224 */ /* 0x040fe400078e0243 */
[C---:B------:R-:W-:Y:S01]  /*2c70*/  IMAD.HI.U32 R70, R74.reuse, R77, RZ ;  /* 0x0000004d4a467227 */ /* 0x040fe200078e00ff */
[----:B------:R0:W-:Y:S03]  /*2c80*/  STL [R1+0x168], R5 ;  /* 0x0001680501007387 */ /* 0x0001e60000100800 */
[C---:B------:R-:W-:Y:S01]  /*2c90*/  IMAD.HI.U32 R93, R74.reuse, R91, RZ ;  /* 0x0000005b4a5d7227 */ /* 0x040fe200078e00ff */
[----:B------:R-:W-:Y:S03]  /*2ca0*/  STL [R1+0x148], R105 ;  /* 0x0001486901007387 */ /* 0x000fe60000100800 */
[----:B------:R-:W-:Y:S01]  /*2cb0*/  IMAD.MOV R95, RZ, RZ, -R95 ;  /* 0x000000ffff5f7224 */ /* 0x000fe200078e0a5f */
[----:B------:R-:W-:Y:S01]  /*2cc0*/  STL [R1+0x154], R104 ;  /* 0x0001546801007387 */ /* 0x000fe20000100800 */
[----:B------:R-:W-:Y:S01]  /*2cd0*/  IMAD R88, R73, R96, R88 ;  /* 0x0000006049587224 */ /* 0x000fe200078e0258 */
[----:B------:R-:W-:Y:S01]  /*2ce0*/  IABS R96, R97 ;  /* 0x0000006100607213 */ /* 0x000fe20000000000 */
[----:B------:R-:W-:Y:S01]  /*2cf0*/  IMAD.MOV R70, RZ, RZ, -R70 ;  /* 0x000000ffff467224 */ /* 0x000fe200078e0a46 */
[----:B---3--:R-:W-:Y:S01]  /*2d00*/  IABS R97, R5 ;  /* 0x0000000500617213 */ /* 0x008fe20000000000 */
[----:B------:R-:W-:Y:S01]  /*2d10*/  IMAD.HI.U32 R94, R74, R90, RZ ;  /* 0x0000005a4a5e7227 */ /* 0x000fe200078e00ff */
[----:B0-----:R-:W-:Y:S01]  /*2d20*/  LOP3.LUT R5, R3, 0x69, R120, 0xfe, !PT ;  /* 0x0000006903057812 */ /* 0x001fe200078efe78 */
[----:B------:R-:W-:Y:S02]  /*2d30*/  STL [R1+0x164], R103 ;  /* 0x0001646701007387 */ /* 0x000fe40000100800 */
[----:B------:R-:W-:-:S02]  /*2d40*/  IMAD.MOV R93, RZ, RZ, -R93 ;  /* 0x000000ffff5d7224 */ /* 0x000fc400078e0a5d */
[C---:B------:R-:W-:Y:S01]  /*2d50*/  IMAD R89, R73.reuse, R95, R89 ;  /* 0x0000005f49597224 */ /* 0x040fe200078e0259 */
[----:B------:R-:W-:Y:S01]  /*2d60*/  IABS R95, R98 ;  /* 0x00000062005f7213 */ /* 0x000fe20000000000 */
[C---:B------:R-:W-:Y:S01]  /*2d70*/  IMAD R77, R73.reuse, R70, R77 ;  /* 0x00000046494d7224 */ /* 0x040fe200078e024d */
[----:B------:R0:W-:Y:S01]  /*2d80*/  STL [R1+0x170], R102 ;  /* 0x0001706601007387 */ /* 0x0001e20000100800 */
[----:B------:R-:W-:Y:S02]  /*2d90*/  IMAD.MOV R94, RZ, RZ, -R94 ;  /* 0x000000ffff5e7224 */ /* 0x000fe400078e0a5e */
[C---:B------:R-:W-:Y:S01]  /*2da0*/  IMAD.HI.U32 R98, R74.reuse, R96, RZ ;  /* 0x000000604a627227 */ /* 0x040fe200078e00ff */
[----:B------:R1:W-:Y:S03]  /*2db0*/  STL [R1+0x180], R5 ;  /* 0x0001800501007387 */ /* 0x0003e60000100800 */
[----:B------:R-:W-:Y:S01]  /*2dc0*/  IMAD.HI.U32 R70, R74, R82, RZ ;  /* 0x000000524a467227 */ /* 0x000fe200078e00ff */
[----:B------:R-:W-:Y:S03]  /*2dd0*/  STL [R1+0x15c], R110 ;  /* 0x00015c6e01007387 */ /* 0x000fe60000100800 */
[C---:B------:R-:W-:Y:S01]  /*2de0*/  IMAD R91, R73.reuse, R93, R91 ;  /* 0x0000005d495b7224 */ /* 0x040fe200078e025b */
[----:B------:R-:W-:Y:S01]  /*2df0*/  IABS R93, R100 ;  /* 0x00000064005d7213 */ /* 0x000fe20000000000 */
[----:B------:R-:W-:Y:S01]  /*2e00*/  IMAD R90, R73, R94, R90 ;  /* 0x0000005e495a7224 */ /* 0x000fe200078e025a */
[----:B------:R-:W-:Y:S01]  /*2e10*/  IABS R94, R99 ;  /* 0x00000063005e7213 */ /* 0x000fe20000000000 */
[----:B------:R-:W-:Y:S01]  /*2e20*/  IMAD.MOV R98, RZ, RZ, -R98 ;  /* 0x000000ffff627224 */ /* 0x000fe200078e0a62 */
[----:B------:R-:W-:Y:S01]  /*2e30*/  STL [R1+0x16c], R109 ;  /* 0x00016c6d01007387 */ /* 0x000fe20000100800 */
[----:B------:R-:W-:-:S02]  /*2e40*/  IMAD.MOV R70, RZ, RZ, -R70 ;  /* 0x000000ffff467224 */ /* 0x000fc400078e0a46 */
[C---:B------:R-:W-:Y:S01]  /*2e50*/  IMAD.HI.U32 R101, R74.reuse, R93, RZ ;  /* 0x0000005d4a657227 */ /* 0x040fe200078e00ff */
[----:B------:R-:W-:Y:S03]  /*2e60*/  STL [R1+0x17c], R108 ;  /* 0x00017c6c01007387 */ /* 0x000fe60000100800 */
[C---:B------:R-:W-:Y:S01]  /*2e70*/  IMAD R96, R73.reuse, R98, R96 ;  /* 0x0000006249607224 */ /* 0x040fe200078e0260 */
[----:B------:R-:W-:Y:S01]  /*2e80*/  IABS R98, R105 ;  /* 0x0000006900627213 */ /* 0x000fe20000000000 */
[----:B------:R-:W-:Y:S01]  /*2e90*/  IMAD R82, R73, R70, R82 ;  /* 0x0000004649527224 */ /* 0x000fe200078e0252 */
[----:B------:R2:W-:Y:S01]  /*2ea0*/  STL [R1+0x188], R107 ;  /* 0x0001886b01007387 */ /* 0x0005e20000100800 */
[----:B------:R-:W-:-:S04]  /*2eb0*/  IMAD.HI.U32 R99, R74, R95, RZ ;  /* 0x0000005f4a637227 */ /* 0x000fc800078e00ff */
[----:B------:R-:W-:-:S04]  /*2ec0*/  IMAD.HI.U32 R70, R74, R87, RZ ;  /* 0x000000574a467227 */ /* 0x000fc800078e00ff */
[----:B------:R-:W-:-:S04]  /*2ed0*/  IMAD.HI.U32 R100, R74, R94, RZ ;  /* 0x0000005e4a647227 */ /* 0x000fc800078e00ff */
[----:B------:R-:W-:Y:S02]  /*2ee0*/  IMAD.MOV R101, RZ, RZ, -R101 ;  /* 0x000000ffff657224 */ /* 0x000fe400078e0a65 */
[----:B------:R-:W-:Y:S02]  /*2ef0*/  IMAD.MOV R99, RZ, RZ, -R99 ;  /* 0x000000ffff637224 */ /* 0x000fe400078e0a63 */
[----:B------:R-:W-:Y:S02]  /*2f00*/  IMAD.MOV R70, RZ, RZ, -R70 ;  /* 0x000000ffff467224 */ /* 0x000fe400078e0a46 */
[----:B------:R-:W-:Y:S02]  /*2f10*/  IMAD.MOV R100, RZ, RZ, -R100 ;  /* 0x000000ffff647224 */ /* 0x000fe400078e0a64 */
[----:B------:R-:W-:-:S04]  /*2f20*/  IMAD.HI.U32 R106, R74, R98, RZ ;  /* 0x000000624a6a7227 */ /* 0x000fc800078e00ff */
[C---:B------:R-:W-:Y:S01]  /*2f30*/  IMAD R93, R73.reuse, R101, R93 ;  /* 0x00000065495d7224 */ /* 0x040fe200078e025d */
[----:B------:R-:W-:Y:S01]  /*2f40*/  IABS R101, R102 ;  /* 0x0000006600657213 */ /* 0x000fe20000000000 */
[C---:B------:R-:W-:Y:S01]  /*2f50*/  IMAD R95, R73.reuse, R99, R95 ;  /* 0x00000063495f7224 */ /* 0x040fe200078e025f */
[----:B------:R-:W-:Y:S01]  /*2f60*/  IABS R99, R104 ;  /* 0x0000006800637213 */ /* 0x000fe20000000000 */
[C---:B------:R-:W-:Y:S01]  /*2f70*/  IMAD R87, R73.reuse, R70, R87 ;  /* 0x0000004649577224 */ /* 0x040fe200078e0257 */
[----:B0-----:R-:W-:Y:S01]  /*2f80*/  IABS R102, R5 ;  /* 0x0000000500667213 */ /* 0x001fe20000000000 */
[----:B------:R-:W-:Y:S01]  /*2f90*/  IMAD R94, R73, R100, R94 ;  /* 0x00000064495e7224 */ /* 0x000fe200078e025e */
[----:B------:R-:W-:Y:S01]  /*2fa0*/  IABS R100, R103 ;  /* 0x0000006700647213 */ /* 0x000fe20000000000 */
[----:B------:R-:W-:Y:S01]  /*2fb0*/  IMAD.MOV R106, RZ, RZ, -R106 ;  /* 0x000000ffff6a7224 */ /* 0x000fe200078e0a6a */
[----:B-1----:R-:W-:Y:S01]  /*2fc0*/  LOP3.LUT R5, R3, 0x6e, R120, 0xfe, !PT ;  /* 0x0000006e03057812 */ /* 0x002fe200078efe78 */
[----:B------:R-:W-:-:S04]  /*2fd0*/  IMAD.HI.U32 R70, R74, R92, RZ ;  /* 0x0000005c4a467227 */ /* 0x000fc800078e00ff */
[----:B------:R-:W-:Y:S01]  /*2fe0*/  IMAD R98, R73, R106, R98 ;  /* 0x0000006a49627224 */ /* 0x000fe200078e0262 */
[----:B------:R-:W-:Y:S01]  /*2ff0*/  IABS R106, R107 ;  /* 0x0000006b006a7213 */ /* 0x000fe20000000000 */
[----:B------:R-:W-:Y:S01]  /*3000*/  IMAD.MOV R70, RZ, RZ, -R70 ;  /* 0x000000ffff467224 */ /* 0x000fe200078e0a46 */
[----:B------:R0:W-:Y:S01]  /*3010*/  STL [R1+0x190], R5 ;  /* 0x0001900501007387 */ /* 0x0001e20000100800 */
[----:B------:R-:W-:Y:S01]  /*3020*/  IMAD.HI.U32 R105, R74, R99, RZ ;  /* 0x000000634a697227 */ /* 0x000fe200078e00ff */
[----:B--2---:R-:W-:-:S03]  /*3030*/  IABS R107, R5 ;  /* 0x00000005006b7213 */ /* 0x004fc60000000000 */
[----:B------:R-:W-:-:S04]  /*3040*/  IMAD.HI.U32 R104, R74, R100, RZ ;  /* 0x000000644a687227 */ /* 0x000fc800078e00ff */
[----:B------:R-:W-:Y:S01]  /*3050*/  IMAD R0, R0, 0x100, R120 ;  /* 0x0000010000007824 */ /* 0x000fe200078e0278 */
[----:B0-----:R-:W-:Y:S01]  /*3060*/  LOP3.LUT R5, R112, 0x7f, RZ, 0xc0, !PT ;  /* 0x0000007f70057812 */ /* 0x001fe200078ec0ff */
[----:B------:R-:W-:Y:S02]  /*3070*/  IMAD R92, R73, R70, R92 ;  /* 0x00000046495c7224 */ /* 0x000fe400078e025c */
[----:B------:R-:W-:Y:S02]  /*3080*/  IMAD.MOV R105, RZ, RZ, -R105 ;  /* 0x000000ffff697224 */ /* 0x000fe400078e0a69 */
[----:B------:R-:W-:-:S04]  /*3090*/  IMAD.HI.U32 R70, R74, R97, RZ ;  /* 0x000000614a467227 */ /* 0x000fc800078e00ff */
[----:B------:R-:W-:-:S04]  /*30a0*/  IMAD.HI.U32 R103, R74, R101, RZ ;  /* 0x000000654a677227 */ /* 0x000fc800078e00ff */
[----:B------:R-:W-:Y:S02]  /*30b0*/  IMAD.MOV R104, RZ, RZ, -R104 ;  /* 0x000000ffff687224 */ /* 0x000fe400078e0a68 */
[----:B------:R-:W-:Y:S02]  /*30c0*/  IMAD.IADD R5, R5, 0x1, R0 ;  /* 0x0000000105057824 */ /* 0x000fe400078e0200 */
[----:B------:R-:W-:Y:S01]  /*30d0*/  IMAD R99, R73, R105, R99 ;  /* 0x0000006949637224 */ /* 0x000fe200078e0263 */
[----:B------:R-:W-:Y:S01]  /*30e0*/  IABS R105, R108 ;  /* 0x0000006c00697213 */ /* 0x000fe20000000000 */
[----:B------:R-:W-:Y:S01]  /*30f0*/  IMAD.MOV R70, RZ, RZ, -R70 ;  /* 0x000000ffff467224 */ /* 0x000fe200078e0a46 */
[----:B------:R-:W-:Y:S01]  /*3100*/  IABS R0, R5 ;  /* 0x0000000500007213 */ /* 0x000fe20000000000 */
[----:B------:R-:W-:Y:S01]  /*3110*/  IMAD.MOV R103, RZ, RZ, -R103 ;  /* 0x000000ffff677224 */ /* 0x000fe200078e0a67 */
[----:B------:R-:W-:Y:S01]  /*3120*/  ISETP.GE.AND P4, PT, R5, RZ, PT ;  /* 0x000000ff0500720c */ /* 0x000fe20003f86270 */
[C---:B------:R-:W-:Y:S01]  /*3130*/  IMAD R100, R73.reuse, R104, R100 ;  /* 0x0000006849647224 */ /* 0x040fe200078e0264 */
[----:B------:R-:W-:Y:S01]  /*3140*/  IABS R104, R109 ;  /* 0x0000006d00687213 */ /* 0x000fe20000000000 */
[----:B------:R-:W-:-:S02]  /*3150*/  IMAD R97, R73, R70, R97 ;  /* 0x0000004649617224 */ /* 0x000fc400078e0261 */
[----:B------:R-:W-:Y:S01]  /*3160*/  IMAD R101, R73, R103, R101 ;  /* 0x0000006749657224 */ /* 0x000fe200078e0265 */
[----:B------:R-:W-:Y:S01]  /*3170*/  IABS R103, R110 ;  /* 0x0000006e00677213 */ /* 0x000fe20000000000 */
[----:B------:R-:W-:-:S04]  /*3180*/  IMAD.HI.U32 R108, R74, R106, RZ ;  /* 0x0000006a4a6c7227 */ /* 0x000fc800078e00ff */
[----:B------:R-:W-:-:S04]  /*3190*/  IMAD.HI.U32 R70, R74, R102, RZ ;  /* 0x000000664a467227 */ /* 0x000fc800078e00ff */
[----:B------:R-:W-:-:S04]  /*31a0*/  IMAD.HI.U32 R109, R74, R105, RZ ;  /* 0x000000694a6d7227 */ /* 0x000fc800078e00ff */
[----:B------:R-:W-:-:S04]  /*31b0*/  IMAD.HI.U32 R110, R74, R104, RZ ;  /* 0x000000684a6e7227 */ /* 0x000fc800078e00ff */
[----:B------:R-:W-:Y:S02]  /*31c0*/  IMAD.MOV R108, RZ, RZ, -R108 ;  /* 0x000000ffff6c7224 */ /* 0x000fe400078e0a6c */
[----:B------:R-:W-:-:S04]  /*31d0*/  IMAD.HI.U32 R71, R71, R0, RZ ;  /* 0x0000000047477227 */ /* 0x000fc800078e00ff */
[----:B------:R-:W-:Y:S02]  /*31e0*/  IMAD.MOV R70, RZ, RZ, -R70 ;  /* 0x000000ffff467224 */ /* 0x000fe400078e0a46 */
[----:B------:R-:W-:Y:S02]  /*31f0*/  IMAD.MOV R109, RZ, RZ, -R109 ;  /* 0x000000ffff6d7224 */ /* 0x000fe400078e0a6d */
[----:B------:R-:W-:Y:S02]  /*3200*/  IMAD.MOV R110, RZ, RZ, -R110 ;  /* 0x000000ffff6e7224 */ /* 0x000fe400078e0a6e */
[----:B------:R-:W-:Y:S01]  /*3210*/  IMAD R106, R73, R108, R106 ;  /* 0x0000006c496a7224 */ /* 0x000fe200078e026a */
[----:B------:R-:W-:Y:S01]  /*3220*/  LOP3.LUT R108, R3, 0x70, R120, 0xfe, !PT ;  /* 0x00000070036c7812 */ /* 0x000fe200078efe78 */
[----:B------:R-:W-:Y:S02]  /*3230*/  IMAD.MOV R71, RZ, RZ, -R71 ;  /* 0x000000ffff477224 */ /* 0x000fe400078e0a47 */
[----:B------:R-:W-:-:S02]  /*3240*/  IMAD R102, R73, R70, R102 ;  /* 0x0000004649667224 */ /* 0x000fc400078e0266 */
[----:B------:R-:W-:Y:S01]  /*3250*/  IMAD R105, R73, R109, R105 ;  /* 0x0000006d49697224 */ /* 0x000fe200078e0269 */
[----:B------:R-:W-:Y:S01]  /*3260*/  LOP3.LUT R109, R3, 0x71, R120, 0xfe, !PT ;  /* 0x00000071036d7812 */ /* 0x000fe200078efe78 */
[----:B------:R-:W-:Y:S01]  /*3270*/  IMAD.HI.U32 R70, R74, R107, RZ ;  /* 0x0000006b4a467227 */ /* 0x000fe200078e00ff */
[----:B------:R-:W-:Y:S03]  /*3280*/  STL [R1+0x174], R108 ;  /* 0x0001746c01007387 */ /* 0x000fe60000100800 */
[----:B------:R-:W-:Y:S01]  /*3290*/  IMAD R104, R73, R110, R104 ;  /* 0x0000006e49687224 */ /* 0x000fe200078e0268 */
[----:B------:R-:W-:Y:S01]  /*32a0*/  LOP3.LUT R110, R3, 0x72, R120, 0xfe, !PT ;  /* 0x00000072036e7812 */ /* 0x000fe200078efe78 */
[----:B------:R-:W-:Y:S01]  /*32b0*/  IMAD R0, R2, R71, R0 ;  /* 0x0000004702007224 */ /* 0x000fe200078e0200 */
[----:B------:R0:W-:Y:S01]  /*32c0*/  STL [R1+0x184], R109 ;  /* 0x0001846d01007387 */ /* 0x0001e20000100800 */
[----:B------:R-:W-:Y:S01]  /*32d0*/  IMAD.MOV R70, RZ, RZ, -R70 ;  /* 0x000000ffff467224 */ /* 0x000fe200078e0a46 */
[----:B------:R-:W-:Y:S01]  /*32e0*/  IABS R71, R117 ;  /* 0x0000007500477213 */ /* 0x000fe20000000000 */
[----:B------:R-:W-:Y:S01]  /*32f0*/  IMAD.HI.U32 R111, R74, R103, RZ ;  /* 0x000000674a6f7227 */ /* 0x000fe200078e00ff */
[----:B------:R1:W-:Y:S01]  /*3300*/  STL [R1+0x18c], R110 ;  /* 0x00018c6e01007387 */ /* 0x0003e20000100800 */
[----:B------:R-:W-:-:S02]  /*3310*/  ISETP.GT.U32.AND P0, PT, R2, R0, PT ;  /* 0x000000000200720c */ /* 0x000fc40003f04070 */
[----:B------:R-:W-:Y:S01]  /*3320*/  IMAD R107, R73, R70, R107 ;  /* 0x00000046496b7224 */ /* 0x000fe200078e026b */
[----:B------:R-:W-:Y:S01]  /*3330*/  LOP3.LUT R70, R3, 0x73, R120, 0xfe, !PT ;  /* 0x0000007303467812 */ /* 0x000fe200078efe78 */
[----:B------:R-:W-:Y:S01]  /*3340*/  IMAD.MOV R111, RZ, RZ, -R111 ;  /* 0x000000ffff6f7224 */ /* 0x000fe200078e0a6f */
[----:B0-----:R-:W-:Y:S02]  /*3350*/  IABS R109, R109 ;  /* 0x0000006d006d7213 */ /* 0x001fe40000000000 */
[----:B------:R-:W-:Y:S01]  /*3360*/  IABS R108, R108 ;  /* 0x0000006c006c7213 */ /* 0x000fe20000000000 */
[----:B------:R-:W-:Y:S01]  /*3370*/  STL [R1+0x244], R70 ;  /* 0x0002444601007387 */ /* 0x000fe20000100800 */
[----:B-1----:R-:W-:Y:S01]  /*3380*/  IABS R110, R110 ;  /* 0x0000006e006e7213 */ /* 0x002fe20000000000 */
[C---:B------:R-:W-:Y:S02]  /*3390*/  IMAD.HI.U32 R113, R74.reuse, R109, RZ ;  /* 0x0000006d4a717227 */ /* 0x040fe400078e00ff */
[----:B------:R-:W-:Y:S02]  /*33a0*/  STL [R1+0x994], R5 ;  /* 0x0009940501007387 */ /* 0x000fe40000100800 */
[----:B------:R-:W-:-:S02]  /*33b0*/  IMAD.HI.U32 R112, R74, R110, RZ ;  /* 0x0000006e4a707227 */ /* 0x000fc400078e00ff */
[----:B------:R-:W-:Y:S02]  /*33c0*/  STL [R1+0x178], R122 ;  /* 0x0001787a01007387 */ /* 0x000fe40000100800 */
[----:B------:R-:W-:Y:S02]  /*33d0*/  IMAD.MOV R112, RZ, RZ, -R112 ;  /* 0x000000ffff707224 */ /* 0x000fe400078e0a70 */
[----:B------:R-:W-:Y:S01]  /*33e0*/  IMAD.MOV R113, RZ, RZ, -R113 ;  /* 0x000000ffff717224 */ /* 0x000fe200078e0a71 */
[----:B------:R0:W-:Y:S01]  /*33f0*/  STL [R1+0x248], R118 ;  /* 0x0002487601007387 */ /* 0x0001e20000100800 */
[C---:B------:R-:W-:Y:S01]  /*3400*/  IMAD R103, R73.reuse, R111, R103 ;  /* 0x0000006f49677224 */ /* 0x040fe200078e0267 */
[----:B------:R-:W-:Y:S01]  /*3410*/  IABS R111, R70 ;  /* 0x00000046006f7213 */ /* 0x000fe20000000000 */
[C---:B------:R-:W-:Y:S01]  /*3420*/  IMAD R110, R73.reuse, R112, R110 ;  /* 0x00000070496e7224 */ /* 0x040fe200078e026e */
[----:B------:R1:W-:Y:S01]  /*3430*/  STL [R1+0x250], R117 ;  /* 0x0002507501007387 */ /* 0x0003e20000100800 */
[----:B------:R-:W-:Y:S01]  /*3440*/  @!P0 IMAD.IADD R0, R0, 0x1, -R2 ;  /* 0x0000000100008824 */ /* 0x000fe200078e0a02 */
[----:B------:R-:W-:Y:S01]  /*3450*/  IABS R112, R122 ;  /* 0x0000007a00707213 */ /* 0x000fe20000000000 */
[----:B------:R-:W-:Y:S01]  /*3460*/  IMAD R109, R73, R113, R109 ;  /* 0x00000071496d7224 */ /* 0x000fe200078e026d */
[----:B------:R2:W-:Y:S01]  /*3470*/  STL [R1+0x258], R116 ;  /* 0x0002587401007387 */ /* 0x0005e20000100800 */
[----:B------:R-:W-:Y:S01]  /*3480*/  IMAD.HI.U32 R113, R74, R71, RZ ;  /* 0x000000474a717227 */ /* 0x000fe200078e00ff */
[----:B0-----:R-:W-:-:S02]  /*3490*/  IABS R118, R118 ;  /* 0x0000007600767213 */ /* 0x001fc40000000000 */
[----:B------:R0:W-:Y:S01]  /*34a0*/  STL [R1+0x260], R115 ;  /* 0x0002607301007387 */ /* 0x0001e20000100800 */
[----:B------:R-:W-:Y:S01]  /*34b0*/  ISETP.GT.U32.AND P0, PT, R2, R0, PT ;  /* 0x000000000200720c */ /* 0x000fe20003f04070 */
[C---:B------:R-:W-:Y:S01]  /*34c0*/  IMAD.HI.U32 R70, R74.reuse, R111, RZ ;  /* 0x0000006f4a467227 */ /* 0x040fe200078e00ff */
[----:B-1----:R-:W-:Y:S02]  /*34d0*/  IABS R117, R116 ;  /* 0x0000007400757213 */ /* 0x002fe40000000000 */
[----:B--2---:R-:W-:Y:S01]  /*34e0*/  IABS R116, R115 ;  /* 0x0000007300747213 */ /* 0x004fe20000000000 */
[----:B------:R-:W-:-:S04]  /*34f0*/  IMAD.HI.U32 R122, R74, R112, RZ ;  /* 0x000000704a7a7227 */ /* 0x000fc800078e00ff */
[----:B0-----:R-:W-:-:S04]  /*3500*/  IMAD.HI.U32 R115, R74, R118, RZ ;  /* 0x000000764a737227 */ /* 0x001fc800078e00ff */
[----:B------:R-:W-:Y:S02]  /*3510*/  IMAD.MOV R113, RZ, RZ, -R113 ;  /* 0x000000ffff717224 */ /* 0x000fe400078e0a71 */
[----:B------:R-:W-:Y:S02]  /*3520*/  IMAD.MOV R115, RZ, RZ, -R115 ;  /* 0x000000ffff737224 */ /* 0x000fe400078e0a73 */
[----:B------:R-:W-:Y:S02]  /*3530*/  IMAD.MOV R70, RZ, RZ, -R70 ;  /* 0x000000ffff467224 */ /* 0x000fe400078e0a46 */
[----:B------:R-:W-:Y:S02]  /*3540*/  IMAD.MOV R122, RZ, RZ, -R122 ;  /* 0x000000ffff7a7224 */ /* 0x000fe400078e0a7a */
[C---:B------:R-:W-:Y:S01]  /*3550*/  IMAD R71, R73.reuse, R113, R71 ;  /* 0x0000007149477224 */ /* 0x040fe200078e0247 */
[----:B------:R-:W-:Y:S01]  /*3560*/  IABS R113, R123 ;  /* 0x0000007b00717213 */ /* 0x000fe20000000000 */
[----:B------:R-:W-:Y:S01]  /*3570*/  IMAD R118, R73, R115, R118 ;  /* 0x0000007349767224 */ /* 0x000fe200078e0276 */
[----:B------:R-:W-:Y:S01]  /*3580*/  LOP3.LUT R115, R3, 0x7a, R120, 0xfe, !PT ;  /* 0x0000007a03737812 */ /* 0x000fe200078efe78 */
[C---:B------:R-:W-:Y:S01]  /*3590*/  IMAD R111, R73.reuse, R70, R111 ;  /* 0x00000046496f7224 */ /* 0x040fe200078e026f */
[----:B------:R0:W-:Y:S01]  /*35a0*/  STL [R1+0x10], R71 ;  /* 0x0000104701007387 */ /* 0x0001e20000100800 */
[----:B------:R-:W-:Y:S01]  /*35b0*/  IMAD R112, R73, R122, R112 ;  /* 0x0000007a49707224 */ /* 0x000fe200078e0270 */
[C---:B------:R-:W-:Y:S01]  /*35c0*/  LOP3.LUT R122, R3.reuse, 0x7d, R120, 0xfe, !PT ;  /* 0x0000007d037a7812 */ /* 0x040fe200078efe78 */
[----:B------:R-:W-:Y:S01]  /*35d0*/  IMAD.HI.U32 R70, R74, R116, RZ ;  /* 0x000000744a467227 */ /* 0x000fe200078e00ff */
[----:B------:R1:W-:Y:S03]  /*35e0*/  STL [R1+0x24c], R115 ;  /* 0x00024c7301007387 */ /* 0x0003e60000100800 */
[----:B------:R-:W-:Y:S01]  /*35f0*/  @!P0 IMAD.IADD R0, R0, 0x1, -R2 ;  /* 0x0000000100008824 */ /* 0x000fe200078e0a02 */
[----:B------:R-:W-:Y:S01]  /*3600*/  IABS R2, R122 ;  /* 0x0000007a00027213 */ /* 0x000fe20000000000 */
[----:B------:R-:W-:Y:S01]  /*3610*/  IMAD.MOV R70, RZ, RZ, -R70 ;  /* 0x000000ffff467224 */ /* 0x000fe200078e0a46 */
[----:B0-----:R-:W-:Y:S01]  /*3620*/  LOP3.LUT R71, R3, 0x7b, R120, 0xfe, !PT ;  /* 0x0000007b03477812 */ /* 0x001fe200078efe78 */
[----:B------:R-:W-:Y:S01]  /*3630*/  IMAD.HI.U32 R114, R74, R108, RZ ;  /* 0x0000006c4a727227 */ /* 0x000fe200078e00ff */
[----:B-1----:R-:W-:-:S03]  /*3640*/  IABS R115, R115 ;  /* 0x0000007300737213 */ /* 0x002fc60000000000 */
[----:B------:R-:W-:Y:S01]  /*3650*/  STL [R1+0x254], R71 ;  /* 0x0002544701007387 */ /* 0x000fe20000100800 */
[----:B------:R-:W-:Y:S02]  /*3660*/  IMAD R116, R73, R70, R116 ;  /* 0x0000004649747224 */ /* 0x000fe400078e0274 */
[----:B------:R-:W-:Y:S01]  /*3670*/  IMAD.MOV R114, RZ, RZ, -R114 ;  /* 0x000000ffff727224 */ /* 0x000fe200078e0a72 */
[----:B------:R0:W-:Y:S01]  /*3680*/  STL [R1+0x25c], R123 ;  /* 0x00025c7b01007387 */ /* 0x0001e20000100800 */
[----:B------:R-:W-:-:S03]  /*3690*/  IMAD.HI.U32 R70, R74, R2, RZ ;  /* 0x000000024a467227 */ /* 0x000fc600078e00ff */
[----:B------:R1:W-:Y:S01]  /*36a0*/  STL [R1+0x264], R122 ;  /* 0x0002647a01007387 */ /* 0x0003e20000100800 */
[----:B------:R-:W-:Y:S02]  /*36b0*/  IMAD.MOV R70, RZ, RZ, -R70 ;  /* 0x000000ffff467224 */ /* 0x000fe400078e0a46 */
[----:B------:R-:W-:Y:S01]  /*36c0*/  IMAD R108, R73, R114, R108 ;  /* 0x00000072496c7224 */ /* 0x000fe200078e026c */
[----:B------:R2:W5:Y:S01]  /*36d0*/  LDL.LU R5, [R1+0x998] ;  /* 0x0009980001057983 */ /* 0x0005620000300800 */
[----:B0-----:R-:W-:-:S04]  /*36e0*/  IMAD.HI.U32 R123, R74, R115, RZ ;  /* 0x000000734a7b7227 */ /* 0x001fc800078e00ff */
[----:B------:R-:W-:Y:S02]  /*36f0*/  IMAD.MOV R123, RZ, RZ, -R123 ;  /* 0x000000ffff7b7224 */ /* 0x000fe400078e0a7b */
[C---:B------:R-:W-:Y:S02]  /*3700*/  IMAD R2, R73.reuse, R70, R2 ;  /* 0x0000004649027224 */ /* 0x040fe400078e0202 */
[----:B------:R-:W-:Y:S02]  /*3710*/  IMAD R115, R73, R123, R115 ;  /* 0x0000007b49737224 */ /* 0x000fe400078e0273 */
[----:B------:R-:W0:Y:S01]  /*3720*/  LDC R123, c[0x0][0x3a0] ;  /* 0x0000e800ff7b7b82 */ /* 0x000e220000000800 */
[----:B------:R-:W-:Y:S01]  /*3730*/  IMAD.HI.U32 R114, R74, R117, RZ ;  /* 0x000000754a727227 */ /* 0x000fe200078e00ff */
[----:B------:R2:W-:Y:S03]  /*3740*/  STL [R1], R2 ;  /* 0x0000000201007387 */ /* 0x0005e60000100800 */
[----:B------:R-:W-:Y:S01]  /*3750*/  IMAD.MOV R114, RZ, RZ, -R114 ;  /* 0x000000ffff727224 */ /* 0x000fe200078e0a72 */
[----:B------:R-:W-:-:S03]  /*3760*/  ISETP.NE.AND P1, PT, R4, RZ, PT ;  /* 0x000000ff0400720c */ /* 0x000fc60003f25270 */
[----:B------:R-:W-:Y:S01]  /*3770*/  IMAD R117, R73, R114, R117 ;  /* 0x0000007249757224 */ /* 0x000fe200078e0275 */
[----:B------:R-:W-:Y:S01]  /*3780*/  IABS R114, R71 ;  /* 0x0000004700727213 */ /* 0x000fe20000000000 */
[----:B------:R-:W-:-:S04]  /*3790*/  IMAD.HI.U32 R71, R74, R113, RZ ;  /* 0x000000714a477227 */ /* 0x000fc800078e00ff */
[----:B-1----:R-:W-:-:S04]  /*37a0*/  IMAD.HI.U32 R122, R74, R114, RZ ;  /* 0x000000724a7a7227 */ /* 0x002fc800078e00ff */
[----:B------:R-:W-:Y:S02]  /*37b0*/  IMAD.MOV R122, RZ, RZ, -R122 ;  /* 0x000000ffff7a7224 */ /* 0x000fe400078e0a7a */
[----:B------:R-:W-:Y:S01]  /*37c0*/  IMAD.MOV R71, RZ, RZ, -R71 ;  /* 0x000000ffff477224 */ /* 0x000fe200078e0a47 */
[C---:B------:R-:W-:Y:S01]  /*37d0*/  ISETP.GT.U32.AND P0, PT, R73.reuse, R59, PT ;  /* 0x0000003b4900720c */ /* 0x040fe20003f04070 */
[----:B------:R-:W-:Y:S01]  /*37e0*/  @!P4 IMAD.MOV R0, RZ, RZ, -R0 ;  /* 0x000000ffff00c224 */ /* 0x000fe200078e0a00 */
[C---:B------:R-:W-:Y:S01]  /*37f0*/  ISETP.GT.U32.AND P5, PT, R73.reuse, R58, PT ;  /* 0x0000003a4900720c */ /* 0x040fe20003fa4070 */
[C---:B------:R-:W-:Y:S01]  /*3800*/  IMAD R114, R73.reuse, R122, R114 ;  /* 0x0000007a49727224 */ /* 0x040fe200078e0272 */
[C---:B------:R-:W-:Y:S01]  /*3810*/  ISETP.GT.U32.AND P6, PT, R73.reuse, R57, PT ;  /* 0x000000394900720c */ /* 0x040fe20003fc4070 */
[C---:B------:R-:W-:Y:S01]  /*3820*/  IMAD R113, R73.reuse, R71, R113 ;  /* 0x0000004749717224 */ /* 0x040fe200078e0271 */
[----:B------:R-:W-:Y:S01]  /*3830*/  ISETP.GT.U32.AND P3, PT, R73, R56, PT ;  /* 0x000000384900720c */ /* 0x000fe20003f64070 */
[----:B0-----:R-:W-:Y:S01]  /*3840*/  VIADD R70, R123, 0xffffff80 ;  /* 0xffffff807b467836 */ /* 0x001fe20000000000 */
[----:B------:R-:W-:-:S02]  /*3850*/  ISETP.GT.U32.AND P2, PT, R73, R55, PT ;  /* 0x000000374900720c */ /* 0x000fc40003f44070 */
[----:B------:R-:W-:Y:S02]  /*3860*/  ISETP.GT.U32.AND P4, PT, R73, R54, PT ;  /* 0x000000364900720c */ /* 0x000fe40003f84070 */
[----:B------:R-:W-:Y:S01]  /*3870*/  @!P1 LOP3.LUT R0, RZ, R4, RZ, 0x33, !PT ;  /* 0x00000004ff009212 */ /* 0x000fe200078e33ff */
[----:B--2---:R-:W-:Y:S10]  /*3880*/  BRA.U UP0, `(.L_x_11) ;  /* 0x00000001001c7547 */ /* 0x004ff4000b800000 */
[----:B------:R-:W0:Y:S01]  /*3890*/  S2R R122, SR_CgaCtaId ;  /* 0x00000000007a7919 */ /* 0x000e220000008800 */
[----:B------:R-:W-:Y:S01]  /*38a0*/  ELECT P1, URZ, PT ;  /* 0x0000000000ff782f */ /* 0x000fe20003820000 */
[----:B------:R-:W-:Y:S01]  /*38b0*/  IMAD.MOV.U32 R4, RZ, RZ, 0x1 ;  /* 0x00000001ff047424 */ /* 0x000fe200078e00ff */
[----:B------:R-:W-:Y:S11]  /*38c0*/  UVIRTCOUNT.DEALLOC.SMPOOL 0x80 ;  /* 0x000000800000784c */ /* 0x000ff60000000000 */
[----:B------:R-:W-:-:S04]  /*38d0*/  @P1 MOV R2, 0x40 ;  /* 0x0000004000021802 */ /* 0x000fc80000000f00 */
[----:B0-----:R-:W-:-:S05]  /*38e0*/  @P1 LEA R2, R122, R2, 0x18 ;  /* 0x000000027a021211 */ /* 0x001fca00078ec0ff */
[----:B------:R0:W-:Y:S02]  /*38f0*/  @P1 STS.U8 [R2], R4 ;  /* 0x0000000402001388 */ /* 0x0001e40000000000 */
.L_x_11:
[--C-:B------:R-:W-:Y:S01]  /*3900*/  @!P0 IMAD.IADD R59, R59, 0x1, -R73.reuse ;  /* 0x000000013b3b8824 */ /* 0x100fe200078e0a49 */
[C---:B------:R-:W-:Y:S01]  /*3910*/  ISETP.GT.U32.AND P0, PT, R73.reuse, R52, PT ;  /* 0x000000344900720c */ /* 0x040fe20003f04070 */
[--C-:B------:R-:W-:Y:S01]  /*3920*/  @!P5 IMAD.IADD R58, R58, 0x1, -R73.reuse ;  /* 0x000000013a3ad824 */ /* 0x100fe200078e0a49 */
[C---:B------:R-:W-:Y:S01]  /*3930*/  ISETP.GT.U32.AND P5, PT, R73.reuse, R51, PT ;  /* 0x000000334900720c */ /* 0x040fe20003fa4070 */
[--C-:B------:R-:W-:Y:S01]  /*3940*/  @!P3 IMAD.IADD R56, R56, 0x1, -R73.reuse ;  /* 0x000000013838b824 */ /* 0x100fe200078e0a49 */
[C---:B------:R-:W-:Y:S01]  /*3950*/  ISETP.GT.U32.AND P3, PT, R73.reuse, R49, PT ;  /* 0x000000314900720c */ /* 0x040fe20003f64070 */
[----:B0-----:R-:W0:Y:S01]  /*3960*/  S2R R4, SR_TID.X ;  /* 0x0000000000047919 */ /* 0x001e220000002100 */
[----:B------:R-:W-:Y:S01]  /*3970*/  ISETP.GT.U32.AND P1, PT, R73, R53, PT ;  /* 0x000000354900720c */ /* 0x000fe20003f24070 */
[----:B------:R-:W-:Y:S01]  /*3980*/  UIADD3 UR6, UPT, UPT, UR5, UR6, URZ ;  /* 0x0000000605067290 */ /* 0x000fe2000fffe0ff */
[--C-:B------:R-:W-:Y:S01]  /*3990*/  @!P2 IMAD.IADD R55, R55, 0x1, -R73.reuse ;  /* 0x000000013737a824 */ /* 0x100fe200078e0a49 */
[----:B------:R1:W-:Y:S01]  /*39a0*/  STL [R1+0xaf0], R109 ;  /* 0x000af06d01007387 */ /* 0x0003e20000100800 */
[----:B------:R-:W-:Y:S01]  /*39b0*/  ISETP.GT.U32.AND P2, PT, R73, R48, PT ;  /* 0x000000304900720c */ /* 0x000fe20003f44070 */
[----:B------:R-:W2:Y:S01]  /*39c0*/  LDCU UR8, c[0x0][0x3a4] ;  /* 0x00007480ff0877ac */ /* 0x000ea20008000800 */
[----:B------:R-:W-:Y:S01]  /*39d0*/  VIADD R2, R123, 0xffffff81 ;  /* 0xffffff817b027836 */ /* 0x000fe20000000000 */
[----:B------:R3:W-:Y:S01]  /*39e0*/  STL [R1+0xaec], R110 ;  /* 0x000aec6e01007387 */ /* 0x0007e20000100800 */
[--C-:B------:R-:W-:Y:S01]  /*39f0*/  @!P0 IMAD.IADD R52, R52, 0x1, -R73.reuse ;  /* 0x0000000134348824 */ /* 0x100fe200078e0a49 */
[----:B------:R-:W-:Y:S01]  /*3a00*/  ISETP.GT.U32.AND P0, PT, R73, R46, PT ;  /* 0x0000002e4900720c */ /* 0x000fe20003f04070 */
[--C-:B------:R-:W-:Y:S01]  /*3a10*/  @!P5 IMAD.IADD R51, R51, 0x1, -R73.reuse ;  /* 0x000000013333d824 */ /* 0x100fe200078e0a49 */
[----:B------:R-:W-:Y:S01]  /*3a20*/  ISETP.GT.U32.AND P5, PT, R73, R45, PT ;  /* 0x0000002d4900720c */ /* 0x000fe20003fa4070 */
[--C-:B------:R-:W-:Y:S01]  /*3a30*/  @!P3 IMAD.IADD R49, R49, 0x1, -R73.reuse ;  /* 0x000000013131b824 */ /* 0x100fe200078e0a49 */
[----:B------:R-:W-:Y:S01]  /*3a40*/  ISETP.GT.U32.AND P3, PT, R73, R43, PT ;  /* 0x0000002b4900720c */ /* 0x000fe20003f64070 */
[----:B------:R4:W-:Y:S01]  /*3a50*/  STL [R1+0xae8], R111 ;  /* 0x000ae86f01007387 */ /* 0x0009e20000100800 */
[--C-:B------:R-:W-:Y:S01]  /*3a60*/  @!P1 IMAD.IADD R53, R53, 0x1, -R73.reuse ;  /* 0x0000000135359824 */ /* 0x100fe200078e0a49 */
[----:B------:R-:W-:Y:S01]  /*3a70*/  ISETP.GE.U32.AND P1, PT, R70, 0x7fffff01, PT ;  /* 0x7fffff014600780c */ /* 0x000fe20003f26070 */
[----:B------:R-:W1:Y:S01]  /*3a80*/  LDCU.128 UR20, c[0x0][0x380] ;  /* 0x00007000ff1477ac */ /* 0x000e620008000c00 */
[----:B------:R0:W-:Y:S01]  /*3a90*/  STL [R1+0xae4], R112 ;  /* 0x000ae47001007387 */ /* 0x0001e20000100800 */
[----:B------:R-:W1:Y:S01]  /*3aa0*/  LDC.64 R70, c[0x0][0x3a8] ;  /* 0x0000ea00ff467b82 */ /* 0x000e620000000a00 */
[--C-:B------:R-:W-:Y:S01]  /*3ab0*/  @!P2 IMAD.IADD R48, R48, 0x1, -R73.reuse ;  /* 0x000000013030a824 */ /* 0x100fe200078e0a49 */
[C---:B------:R-:W-:Y:S01]  /*3ac0*/  ISETP.GT.U32.AND P2, PT, R73.reuse, R42, PT ;  /* 0x0000002a4900720c */ /* 0x040fe20003f44070 */
[--C-:B------:R-:W-:Y:S01]  /*3ad0*/  @!P0 IMAD.IADD R46, R46, 0x1, -R73.reuse ;  /* 0x000000012e2e8824 */ /* 0x100fe200078e0a49 */
[----:B------:R-:W-:Y:S01]  /*3ae0*/  ISETP.GT.U32.AND P0, PT, R73, R40, PT ;  /* 0x000000284900720c */ /* 0x000fe20003f04070 */
[--C-:B------:R-:W-:Y:S01]  /*3af0*/  @!P5 IMAD.IADD R45, R45, 0x1, -R73.reuse ;  /* 0x000000012d2dd824 */ /* 0x100fe200078e0a49 */
[----:B------:R-:W-:Y:S01]  /*3b00*/  ISETP.GT.U32.AND P5, PT, R73, R39, PT ;  /* 0x000000274900720c */ /* 0x000fe20003fa4070 */
[--C-:B------:R-:W-:Y:S01]  /*3b10*/  @!P3 IMAD.IADD R43, R43, 0x1, -R73.reuse ;  /* 0x000000012b2bb824 */ /* 0x100fe200078e0a49 */
[C---:B------:R-:W-:Y:S01]  /*3b20*/  ISETP.GT.U32.AND P3, PT, R73.reuse, R37, PT ;  /* 0x000000254900720c */ /* 0x040fe20003f64070 */
[----:B------:R1:W-:Y:S01]  /*3b30*/  STL [R1+0xae0], R118 ;  /* 0x000ae07601007387 */ /* 0x0003e20000100800 */
[----:B------:R-:W-:Y:S01]  /*3b40*/  UMOV UR9, 0x1 ;  /* 0x0000000100097882 */ /* 0x000fe20000000000 */
[----:B------:R-:W-:Y:S01]  /*3b50*/  UIADD3 UR7, UPT, UPT, UR4, 0x10000, URZ ;  /* 0x0001000004077890 */ /* 0x000fe2000fffe0ff */
[----:B0-----:R-:W-:Y:S01]  /*3b60*/  LOP3.LUT R4, R4, 0x7f, RZ, 0xc0, !PT ;  /* 0x0000007f04047812 */ /* 0x001fe200078ec0ff */
[----:B------:R0:W-:Y:S01]  /*3b70*/  STL [R1+0xadc], R117 ;  /* 0x000adc7501007387 */ /* 0x0001e20000100800 */
[----:B--2---:R-:W-:Y:S01]  /*3b80*/  IMAD R0, R0, UR8, RZ ;  /* 0x0000000800007c24 */ /* 0x004fe2000f8e02ff */
[----:B------:R-:W2:Y:S01]  /*3b90*/  LDCU.64 UR40, c[0x0][0x358] ;  /* 0x00006b00ff2877ac */ /* 0x000ea20008000a00 */
[--C-:B------:R-:W-:Y:S01]  /*3ba0*/  @!P2 IMAD.IADD R42, R42, 0x1, -R73.reuse ;  /* 0x000000012a2aa824 */ /* 0x100fe200078e0a49 */
[----:B------:R0:W-:Y:S01]  /*3bb0*/  STL [R1+0xad8], R116 ;  /* 0x000ad87401007387 */ /* 0x0001e20000100800 */
[--C-:B------:R-:W-:Y:S01]  /*3bc0*/  @!P0 IMAD.IADD R40, R40, 0x1, -R73.reuse ;  /* 0x0000000128288824 */ /* 0x100fe200078e0a49 */
[----:B------:R-:W-:Y:S01]  /*3bd0*/  ISETP.GT.U32.AND P0, PT, R73, R35, PT ;  /* 0x000000234900720c */ /* 0x000fe20003f04070 */
[--C-:B------:R-:W-:Y:S01]  /*3be0*/  @!P5 IMAD.IADD R39, R39, 0x1, -R73.reuse ;  /* 0x000000012727d824 */ /* 0x100fe200078e0a49 */
[----:B------:R0:W-:Y:S01]  /*3bf0*/  STL [R1+0xad4], R115 ;  /* 0x000ad47301007387 */ /* 0x0001e20000100800 */
[----:B------:R-:W-:Y:S01]  /*3c00*/  ISETP.GT.U32.AND P5, PT, R73, R34, PT ;  /* 0x000000224900720c */ /* 0x000fe20003fa4070 */
[----:B------:R-:W-:Y:S01]  /*3c10*/  @!P3 IMAD.IADD R37, R37, 0x1, -R73 ;  /* 0x000000012525b824 */ /* 0x000fe200078e0a49 */
[----:B------:R-:W-:Y:S01]  /*3c20*/  ISETP.GT.U32.AND P3, PT, R73, R32, PT ;  /* 0x000000204900720c */ /* 0x000fe20003f64070 */
[----:B------:R0:W-:Y:S01]  /*3c30*/  STL [R1+0xad0], R114 ;  /* 0x000ad07201007387 */ /* 0x0001e20000100800 */
[----:B------:R-:W-:Y:S01]  /*3c40*/  ISETP.GE.U32.AND P2, PT, R2, 0x7fffff02, PT ;  /* 0x7fffff020200780c */ /* 0x000fe20003f46070 */
[----:B-1----:R-:W-:Y:S01]  /*3c50*/  IMAD R122, R70, 0x7f, RZ ;  /* 0x0000007f467a7824 */ /* 0x002fe200078e02ff */
[----:B------:R-:W-:Y:S01]  /*3c60*/  PRMT R109, RZ, 0x7610, R109 ;  /* 0x00007610ff6d7816 */ /* 0x000fe2000000006d */
[----:B------:R1:W-:Y:S01]  /*3c70*/  STL [R1+0xacc], R113 ;  /* 0x000acc7101007387 */ /* 0x0003e20000100800 */
[--C-:B------:R-:W-:Y:S01]  /*3c80*/  @!P4 IMAD.IADD R54, R54, 0x1, -R73.reuse ;  /* 0x000000013636c824 */ /* 0x100fe200078e0a49 */
[----:B------:R-:W0:Y:S01]  /*3c90*/  LDCU UR72, c[0x0][0x3b0] ;  /* 0x00007600ff4877ac */ /* 0x000e220008000800 */
[--C-:B------:R-:W-:Y:S01]  /*3ca0*/  @!P0 IMAD.IADD R35, R35, 0x1, -R73.reuse ;  /* 0x0000000123238824 */ /* 0x100fe200078e0a49 */
[----:B------:R-:W-:Y:S01]  /*3cb0*/  STL [R1+0xa7c], R119 ;  /* 0x000a7c7701007387 */ /* 0x000fe20000100800 */
[----:B------:R-:W-:Y:S01]  /*3cc0*/  ISETP.NE.U32.AND P0, PT, R4, RZ, PT ;  /* 0x000000ff0400720c */ /* 0x000fe20003f05070 */
[--C-:B------:R-:W-:Y:S01]  /*3cd0*/  @!P5 IMAD.IADD R34, R34, 0x1, -R73.reuse ;  /* 0x000000012222d824 */ /* 0x100fe200078e0a49 */
[C---:B------:R-:W-:Y:S01]  /*3ce0*/  ISETP.GT.U32.AND P5, PT, R73.reuse, R30, PT ;  /* 0x0000001e4900720c */ /* 0x040fe20003fa4070 */
[----:B------:R-:W-:Y:S01]  /*3cf0*/  STL [R1+0xa80], R119 ;  /* 0x000a807701007387 */ /* 0x000fe20000100800 */
[--C-:B------:R-:W-:Y:S01]  /*3d00*/  @!P3 IMAD.IADD R32, R32, 0x1, -R73.reuse ;  /* 0x000000012020b824 */ /* 0x100fe200078e0a49 */
[----:B------:R-:W-:Y:S01]  /*3d10*/  ISETP.GT.U32.AND P3, PT, R73, R28, PT ;  /* 0x0000001c4900720c */ /* 0x000fe20003f64070 */
[----:B------:R-:W-:Y:S01]  /*3d20*/  IMAD R4, R70, 0xfe, RZ ;  /* 0x000000fe46047824 */ /* 0x000fe200078e02ff */
[----:B------:R-:W-:Y:S01]  /*3d30*/  STL [R1+0xa88], R119 ;  /* 0x000a887701007387 */ /* 0x000fe20000100800 */
[--C-:B------:R-:W-:Y:S01]  /*3d40*/  @!P6 IMAD.IADD R57, R57, 0x1, -R73.reuse ;  /* 0x000000013939e824 */ /* 0x100fe200078e0a49 */
[----:B------:R-:W0:Y:S01]  /*3d50*/  LDCU UR71, c[0x0][0x3b0] ;  /* 0x00007600ff4777ac */ /* 0x000e220008000800 */
[----:B------:R-:W-:Y:S01]  /*3d60*/  STTM.x64 tmem[UR6], RZ ;  /* 0x000000ff000079ed */ /* 0x000fe20008340006 */
[----:B------:R-:W-:Y:S02]  /*3d70*/  STL [R1+0xa90], R119 ;  /* 0x000a907701007387 */ /* 0x000fe40000100800 */
[----:B------:R-:W-:Y:S01]  /*3d80*/  VOTEU.ALL UP1, P0 ;  /* 0x0000000000ff7886 */ /* 0x000fe20000020000 */
[----:B------:R-:W-:Y:S01]  /*3d90*/  VOTEU.ALL UP2, P0 ;  /* 0x0000000000ff7886 */ /* 0x000fe20000040000 */
[--C-:B------:R-:W-:Y:S01]  /*3da0*/  @!P5 IMAD.IADD R30, R30, 0x1, -R73.reuse ;  /* 0x000000011e1ed824 */ /* 0x100fe200078e0a49 */
[----:B------:R-:W-:Y:S01]  /*3db0*/  STL [R1+0xa98], R119 ;  /* 0x000a987701007387 */ /* 0x000fe20000100800 */
[----:B------:R-:W-:Y:S01]  /*3dc0*/  ISETP.GT.U32.AND P5, PT, R73, R26, PT ;  /* 0x0000001a4900720c */ /* 0x000fe20003fa4070 */
[----:B------:R-:W-:Y:S01]  /*3dd0*/  @!P3 IMAD.IADD R28, R28, 0x1, -R73 ;  /* 0x000000011c1cb824 */ /* 0x000fe200078e0a49 */
[----:B------:R-:W-:-:S04]  /*3de0*/  @!UP1 UIADD3 UR10, UPT, UPT, -UR9, 0x100000, URZ ;  /* 0x00100000090a9890 */ /* 0x000fc8000fffe1ff */
[----:B------:R-:W-:Y:S02]  /*3df0*/  @!UP1 USHF.L.U32 UR11, UR10, 0xb, URZ ;  /* 0x0000000b0a0b9899 */ /* 0x000fe400080006ff */
[----:B------:R-:W-:Y:S01]  /*3e00*/  @!UP1 USHF.L.U32 UR10, UR10, 0x1, URZ ;  /* 0x000000010a0a9899 */ /* 0x000fe200080006ff */
[----:B------:R-:W-:Y:S01]  /*3e10*/  STL [R1+0xaa0], R119 ;  /* 0x000aa07701007387 */ /* 0x000fe20000100800 */
[C---:B------:R-:W-:Y:S01]  /*3e20*/  ISETP.GT.U32.AND P3, PT, R73.reuse, R24, PT ;  /* 0x000000184900720c */ /* 0x040fe20003f64070 */
[----:B------:R-:W1:Y:S01]  /*3e30*/  LDCU UR65, c[0x0][0x3b0] ;  /* 0x00007600ff4177ac */ /* 0x000e620008000800 */
[----:B---3--:R-:W-:Y:S01]  /*3e40*/  PRMT R110, RZ, 0x7610, R110 ;  /* 0x00007610ff6e7816 */ /* 0x008fe2000000006e */
[----:B------:R-:W-:Y:S01]  /*3e50*/  STL [R1+0xaa8], R119 ;  /* 0x000aa87701007387 */ /* 0x000fe20000100800 */
[----:B----4-:R-:W-:Y:S01]  /*3e60*/  PRMT R111, RZ, 0x7610, R111 ;  /* 0x00007610ff6f7816 */ /* 0x010fe2000000006f */
[----:B------:R-:W3:Y:S01]  /*3e70*/  LDCU UR67, c[0x0][0x3b0] ;  /* 0x00007600ff4377ac */ /* 0x000ee20008000800 */
[----:B------:R-:W-:Y:S01]  /*3e80*/  PRMT R112, RZ, 0x7610, R112 ;  /* 0x00007610ff707816 */ /* 0x000fe20000000070 */
[----:B------:R-:W-:Y:S01]  /*3e90*/  STL [R1+0xab0], R119 ;  /* 0x000ab07701007387 */ /* 0x000fe20000100800 */
[----:B------:R-:W-:Y:S01]  /*3ea0*/  PRMT R118, RZ, 0x7610, R118 ;  /* 0x00007610ff767816 */ /* 0x000fe20000000076 */
[----:B------:R-:W-:Y:S01]  /*3eb0*/  @!P5 IMAD.IADD R26, R26, 0x1, -R73 ;  /* 0x000000011a1ad824 */ /* 0x000fe200078e0a49 */
[----:B------:R-:W-:Y:S01]  /*3ec0*/  LEA R2, P5, R0, UR20, 0x1 ;  /* 0x0000001400027c11 */ /* 0x000fe2000f8a08ff */
[----:B------:R-:W-:Y:S01]  /*3ed0*/  STL [R1+0xab8], R119 ;  /* 0x000ab87701007387 */ /* 0x000fe20000100800 */
[----:B0-----:R-:W-:Y:S01]  /*3ee0*/  PRMT R117, RZ, 0x7610, R117 ;  /* 0x00007610ff757816 */ /* 0x001fe20000000075 */
[----:B------:R-:W-:Y:S01]  /*3ef0*/  @!P3 IMAD.IADD R24, R24, 0x1, -R73 ;  /* 0x000000011818b824 */ /* 0x000fe200078e0a49 */
[----:B------:R-:W-:Y:S01]  /*3f00*/  LEA.HI.X.SX32 R0, R0, UR21, 0x1, P5 ;  /* 0x0000001500007c11 */ /* 0x000fe2000a8f0eff */
[----:B------:R-:W-:Y:S01]  /*3f10*/  STL [R1+0xac0], R119 ;  /* 0x000ac07701007387 */ /* 0x000fe20000100800 */
[----:B------:R-:W-:Y:S01]  /*3f20*/  IADD3 R123, P3, PT, R4, R2, RZ ;  /* 0x00000002047b7210 */ /* 0x000fe20007f7e0ff */
[----:B------:R-:W0:Y:S01]  /*3f30*/  LDCU UR73, c[0x0][0x3b0] ;  /* 0x00007600ff4977ac */ /* 0x000e220008000800 */
[----:B------:R-:W-:Y:S01]  /*3f40*/  PRMT R116, RZ, 0x7610, R116 ;  /* 0x00007610ff747816 */ /* 0x000fe20000000074 */
[----:B------:R4:W-:Y:S01]  /*3f50*/  STL [R1+0xac8], R119 ;  /* 0x000ac87701007387 */ /* 0x0009e20000100800 */
[----:B------:R-:W-:Y:S01]  /*3f60*/  LEA.HI.X.SX32 R122, R122, R0, 0x1, P3 ;  /* 0x000000007a7a7211 */ /* 0x000fe200018f0eff */
[----:B------:R-:W0:Y:S01]  /*3f70*/  LDCU UR66, c[0x0][0x3b0] ;  /* 0x00007600ff4277ac */ /* 0x000e220008000800 */
[C---:B------:R-:W-:Y:S01]  /*3f80*/  ISETP.GT.U32.AND P3, PT, R73.reuse, R20, PT ;  /* 0x000000144900720c */ /* 0x040fe20003f64070 */
[----:B------:R-:W-:Y:S01]  /*3f90*/  STL [R1+0xa74], R121 ;  /* 0x000a747901007387 */ /* 0x000fe20000100800 */
[----:B------:R-:W-:Y:S01]  /*3fa0*/  PRMT R115, RZ, 0x7610, R115 ;  /* 0x00007610ff737816 */ /* 0x000fe20000000073 */
[----:B------:R-:W0:Y:S01]  /*3fb0*/  LDCU UR69, c[0x0][0x3b0] ;  /* 0x00007600ff4577ac */ /* 0x000e220008000800 */
[----:B------:R-:W-:Y:S01]  /*3fc0*/  PRMT R114, RZ, 0x7610, R114 ;  /* 0x00007610ff727816 */ /* 0x000fe20000000072 */
[----:B------:R-:W-:Y:S01]  /*3fd0*/  STL [R1+0xa78], R121 ;  /* 0x000a787901007387 */ /* 0x000fe20000100800 */
[----:B-1----:R-:W-:Y:S01]  /*3fe0*/  PRMT R113, RZ, 0x7610, R113 ;  /* 0x00007610ff717816 */ /* 0x002fe20000000071 */
[----:B------:R-:W1:Y:S01]  /*3ff0*/  LDCU UR70, c[0x0][0x3b0] ;  /* 0x00007600ff4677ac */ /* 0x000e620008000800 */
[C---:B------:R-:W-:Y:S01]  /*4000*/  ISETP.GT.U32.AND P6, PT, R73.reuse, R50, PT ;  /* 0x000000324900720c */ /* 0x040fe20003fc4070 */
[----:B------:R-:W-:Y:S01]  /*4010*/  STL [R1+0xa84], R121 ;  /* 0x000a847901007387 */ /* 0x000fe20000100800 */
[C---:B------:R-:W-:Y:S01]  /*4020*/  ISETP.GT.U32.AND P4, PT, R73.reuse, R47, PT ;  /* 0x0000002f4900720c */ /* 0x040fe20003f84070 */
[----:B------:R-:W0:Y:S01]  /*4030*/  LDCU UR68, c[0x0][0x3b0] ;  /* 0x00007600ff4477ac */ /* 0x000e220008000800 */
[C---:B------:R-:W-:Y:S01]  /*4040*/  ISETP.GT.U32.AND P5, PT, R73.reuse, R21, PT ;  /* 0x000000154900720c */ /* 0x040fe20003fa4070 */
[----:B------:R-:W-:Y:S01]  /*4050*/  STL [R1+0xa8c], R121 ;  /* 0x000a8c7901007387 */ /* 0x000fe20000100800 */
[----:B------:R-:W0:Y:S03]  /*4060*/  LDCU UR75, c[0x0][0x3b0] ;  /* 0x00007600ff4b77ac */ /* 0x000e260008000800 */
[----:B------:R-:W-:Y:S01]  /*4070*/  STL [R1+0xa94], R121 ;  /* 0x000a947901007387 */ /* 0x000fe20000100800 */
[----:B------:R-:W0:Y:S03]  /*4080*/  LDCU UR63, c[0x0][0x3b0] ;  /* 0x00007600ff3f77ac */ /* 0x000e260008000800 */
[----:B------:R-:W-:Y:S01]  /*4090*/  STL [R1+0xa9c], R121 ;  /* 0x000a9c7901007387 */ /* 0x000fe20000100800 */
[----:B------:R-:W0:Y:S01]  /*40a0*/  LDCU UR64, c[0x0][0x3b0] ;  /* 0x00007600ff4077ac */ /* 0x000e220008000800 */
[----:B------:R-:W-:Y:S02]  /*40b0*/  STTM.x64 tmem[UR6+0x40], RZ ;  /* 0x000040ff000079ed */ /* 0x000fe40008340006 */
[----:B------:R-:W-:Y:S01]  /*40c0*/  STL [R1+0xaa4], R121 ;  /* 0x000aa47901007387 */ /* 0x000fe20000100800 */
[----:B------:R-:W-:Y:S01]  /*40d0*/  IMAD R4, R70, 0xfc, RZ ;  /* 0x000000fc46047824 */ /* 0x000fe200078e02ff */
[----:B------:R-:W0:Y:S01]  /*40e0*/  LDCU UR62, c[0x0][0x3b0] ;  /* 0x00007600ff3e77ac */ /* 0x000e220008000800 */
[----:B------:R-:W-:Y:S01]  /*40f0*/  @!P3 IMAD.IADD R20, R20, 0x1, -R73 ;  /* 0x000000011414b824 */ /* 0x000fe200078e0a49 */
[----:B------:R-:W-:Y:S01]  /*4100*/  STL [R1+0xaac], R121 ;  /* 0x000aac7901007387 */ /* 0x000fe20000100800 */
[----:B----4-:R-:W-:Y:S01]  /*4110*/  PRMT R119, RZ, 0x7610, R119 ;  /* 0x00007610ff777816 */ /* 0x010fe20000000077 */
[--C-:B------:R-:W-:Y:S01]  /*4120*/  @!P6 IMAD.IADD R50, R50, 0x1, -R73.reuse ;  /* 0x000000013232e824 */ /* 0x100fe200078e0a49 */
[----:B------:R-:W-:Y:S01]  /*4130*/  ISETP.GT.U32.AND P6, PT, R73, R44, PT ;  /* 0x0000002c4900720c */ /* 0x000fe20003fc4070 */
[----:B------:R-:W-:Y:S01]  /*4140*/  STTM.x64 tmem[UR6+0x80], RZ ;  /* 0x000080ff000079ed */ /* 0x000fe20008340006 */
[----:B------:R-:W-:Y:S01]  /*4150*/  STL [R1+0xab4], R121 ;  /* 0x000ab47901007387 */ /* 0x000fe20000100800 */
[--C-:B------:R-:W-:Y:S01]  /*4160*/  @!P4 IMAD.IADD R47, R47, 0x1, -R73.reuse ;  /* 0x000000012f2fc824 */ /* 0x100fe200078e0a49 */
[C---:B------:R-:W-:Y:S01]  /*4170*/  ISETP.GT.U32.AND P4, PT, R73.reuse, R41, PT ;  /* 0x000000294900720c */ /* 0x040fe20003f84070 */
[----:B------:R-:W4:Y:S01]  /*4180*/  LDCU UR8, c[0x0][0x3b0] ;  /* 0x00007600ff0877ac */ /* 0x000f220008000800 */
[----:B------:R-:W-:Y:S01]  /*4190*/  STTM.x64 tmem[UR6+0xc0], RZ ;  /* 0x0000c0ff000079ed */ /* 0x000fe20008340006 */
[----:B------:R-:W-:Y:S01]  /*41a0*/  STL [R1+0xabc], R121 ;  /* 0x000abc7901007387 */ /* 0x000fe20000100800 */
[----:B------:R-:W0:Y:S01]  /*41b0*/  LDCU UR76, c[0x0][0x3b0] ;  /* 0x00007600ff4c77ac */ /* 0x000e220008000800 */
[----:B------:R-:W0:Y:S02]  /*41c0*/  FENCE.VIEW.ASYNC.T ;  /* 0x00000000000073c6 */ /* 0x000e240000000200 */
[----:B------:R0:W-:Y:S02]  /*41d0*/  STL [R1+0xac4], R121 ;  /* 0x000ac47901007387 */ /* 0x0001e40000100800 */
[--C-:B------:R-:W-:Y:S01]  /*41e0*/  @!P6 IMAD.IADD R44, R44, 0x1, -R73.reuse ;  /* 0x000000012c2ce824 */ /* 0x100fe200078e0a49 */
[----:B------:R-:W-:Y:S01]  /*41f0*/  ISETP.GT.U32.AND P6, PT, R73, R38, PT ;  /* 0x000000264900720c */ /* 0x000fe20003fc4070 */
[----:B------:R-:W0:Y:S02]  /*4200*/  LDCU UR77, c[0x0][0x3b0] ;  /* 0x00007600ff4d77ac */ /* 0x000e240008000800 */
[----:B0-----:R-:W-:Y:S01]  /*4210*/  BAR.SYNC.DEFER_BLOCKING 0x0 ;  /* 0x0000000000007b1d */ /* 0x001fe20000010000 */
[----:B------:R-:W-:Y:S01]  /*4220*/  @!P4 IMAD.IADD R41, R41, 0x1, -R73 ;  /* 0x000000012929c824 */ /* 0x000fe200078e0a49 */
[----:B------:R-:W-:-:S04]  /*4230*/  ISETP.GT.U32.AND P4, PT, R73, R36, PT ;  /* 0x000000244900720c */ /* 0x000fc80003f84070 */
[----:B------:R-:W0:Y:S01]  /*4240*/  LDCU UR12, c[0x0][0x3b0] ;  /* 0x00007600ff0c77ac */ /* 0x000e220008000800 */
[----:B------:R0:W-:Y:S01]  /*4250*/  STL [R1+0xa70], R124 ;  /* 0x000a707c01007387 */ /* 0x0001e20000100800 */
[----:B------:R-:W-:Y:S01]  /*4260*/  PRMT R121, RZ, 0x7610, R121 ;  /* 0x00007610ff797816 */ /* 0x000fe20000000079 */
[----:B------:R-:W0:Y:S01]  /*4270*/  LDCU UR13, c[0x0][0x3b0] ;  /* 0x00007600ff0d77ac */ /* 0x000e220008000800 */
[--C-:B------:R-:W-:Y:S01]  /*4280*/  @!P6 IMAD.IADD R38, R38, 0x1, -R73.reuse ;  /* 0x000000012626e824 */ /* 0x100fe200078e0a49 */
[----:B------:R0:W-:Y:S01]  /*4290*/  STL [R1+0xa6c], R125 ;  /* 0x000a6c7d01007387 */ /* 0x0001e20000100800 */
[C---:B------:R-:W-:Y:S01]  /*42a0*/  ISETP.GT.U32.AND P6, PT, R73.reuse, R33, PT ;  /* 0x000000214900720c */ /* 0x040fe20003fc4070 */
[----:B------:R-:W0:Y:S02]  /*42b0*/  LDCU UR14, c[0x0][0x3b0] ;  /* 0x00007600ff0e77ac */ /* 0x000e240008000800 */
[--C-:B------:R-:W-:Y:S01]  /*42c0*/  @!P4 IMAD.IADD R36, R36, 0x1, -R73.reuse ;  /* 0x000000012424c824 */ /* 0x100fe200078e0a49 */
[----:B------:R-:W-:Y:S01]  /*42d0*/  STL [R1+0x9a4], R120 ;  /* 0x0009a47801007387 */ /* 0x000fe20000100800 */
[----:B------:R-:W-:Y:S01]  /*42e0*/  ISETP.GT.U32.AND P4, PT, R73, R31, PT ;  /* 0x0000001f4900720c */ /* 0x000fe20003f84070 */
[----:B------:R-:W0:Y:S02]  /*42f0*/  LDCU UR15, c[0x0][0x3b0] ;  /* 0x00007600ff0f77ac */ /* 0x000e240008000800 */
[----:B------:R-:W-:Y:S01]  /*4300*/  STL [R1+0x9ac], R120 ;  /* 0x0009ac7801007387 */ /* 0x000fe20000100800 */
[----:B------:R-:W0:Y:S03]  /*4310*/  LDCU UR16, c[0x0][0x3b0] ;  /* 0x00007600ff1077ac */ /* 0x000e260008000800 */
[----:B------:R-:W-:Y:S04]  /*4320*/  STL [R1+0x9b4], R120 ;  /* 0x0009b47801007387 */ /* 0x000fe80000100800 */
[----:B------:R-:W0:Y:S02]  /*4330*/  FENCE.VIEW.ASYNC.S ;  /* 0x00000000000073c6 */ /* 0x000e240000000000 */
[----:B0-----:R0:W1:Y:S01]  /*4340*/  @!UP2 SYNCS.EXCH.64 URZ, [UR7], UR10 ;  /* 0x0000000a07ffa5b2 */ /* 0x0010620008000100 */
[--C-:B------:R-:W-:Y:S01]  /*4350*/  @!P6 IMAD.IADD R33, R33, 0x1, -R73.reuse ;  /* 0x000000012121e824 */ /* 0x100fe200078e0a49 */
[----:B------:R-:W-:Y:S01]  /*4360*/  ISETP.GT.U32.AND P6, PT, R73, R29, PT ;  /* 0x0000001d4900720c */ /* 0x000fe20003fc4070 */
[----:B------:R-:W-:Y:S01]  /*4370*/  STL [R1+0x9bc], R120 ;  /* 0x0009bc7801007387 */ /* 0x000fe20000100800 */
[----:B------:R-:W0:Y:S01]  /*4380*/  LDCU UR17, c[0x0][0x3b0] ;  /* 0x00007600ff1177ac */ /* 0x000e220008000800 */
[--C-:B------:R-:W-:Y:S01]  /*4390*/  @!P4 IMAD.IADD R31, R31, 0x1, -R73.reuse ;  /* 0x000000011f1fc824 */ /* 0x100fe200078e0a49 */
[----:B------:R-:W-:Y:S01]  /*43a0*/  ISETP.GT.U32.AND P4, PT, R73, R27, PT ;  /* 0x0000001b4900720c */ /* 0x000fe20003f84070 */
[----:B------:R-:W-:Y:S01]  /*43b0*/  STL [R1+0x9c8], R120 ;  /* 0x0009c87801007387 */ /* 0x000fe20000100800 */
[----:B------:R-:W1:Y:S03]  /*43c0*/  LDCU UR18, c[0x0][0x3b0] ;  /* 0x00007600ff1277ac */ /* 0x000e660008000800 */
[----:B------:R-:W-:Y:S01]  /*43d0*/  STL [R1+0x9d0], R120 ;  /* 0x0009d07801007387 */ /* 0x000fe20000100800 */
[--C-:B------:R-:W-:Y:S01]  /*43e0*/  @!P5 IMAD.IADD R21, R21, 0x1, -R73.reuse ;  /* 0x000000011515d824 */ /* 0x100fe200078e0a49 */
[----:B------:R-:W-:Y:S01]  /*43f0*/  PRMT R124, RZ, 0x7610, R124 ;  /* 0x00007610ff7c7816 */ /* 0x000fe2000000007c */
[----:B0-----:R-:W0:Y:S01]  /*4400*/  LDCU UR10, c[0x0][0x3b0] ;  /* 0x00007600ff0a77ac */ /* 0x001e220008000800 */
[----:B------:R-:W-:Y:S01]  /*4410*/  STL [R1+0xa48], R120 ;  /* 0x000a487801007387 */ /* 0x000fe20000100800 */
[----:B------:R-:W-:Y:S01]  /*4420*/  @!P6 IMAD.IADD R29, R29, 0x1, -R73 ;  /* 0x000000011d1de824 */ /* 0x000fe200078e0a49 */
[----:B------:R-:W-:Y:S01]  /*4430*/  PRMT R125, RZ, 0x7610, R125 ;  /* 0x00007610ff7d7816 */ /* 0x000fe2000000007d */
[----:B------:R-:W0:Y:S01]  /*4440*/  LDCU UR11, c[0x0][0x3b0] ;  /* 0x00007600ff0b77ac */ /* 0x000e220008000800 */
[----:B------:R-:W-:Y:S01]  /*4450*/  STL [R1+0xa50], R120 ;  /* 0x000a507801007387 */ /* 0x000fe20000100800 */
[--C-:B------:R-:W-:Y:S01]  /*4460*/  @!P4 IMAD.IADD R27, R27, 0x1, -R73.reuse ;  /* 0x000000011b1bc824 */ /* 0x100fe200078e0a49 */
[----:B------:R-:W-:Y:S01]  /*4470*/  ISETP.GT.U32.AND P4, PT, R73, R23, PT ;  /* 0x000000174900720c */ /* 0x000fe20003f84070 */
[----:B------:R-:W0:Y:S01]  /*4480*/  LDCU UR19, c[0x0][0x3b0] ;  /* 0x00007600ff1377ac */ /* 0x000e220008000800 */
[----:B------:R-:W-:Y:S01]  /*4490*/  STL [R1+0xa54], R120 ;  /* 0x000a547801007387 */ /* 0x000fe20000100800 */
[----:B------:R-:W0:Y:S03]  /*44a0*/  LDCU UR20, c[0x0][0x3b0] ;  /* 0x00007600ff1477ac */ /* 0x000e260008000800 */
[----:B------:R-:W-:Y:S01]  /*44b0*/  STL [R1+0xa60], R120 ;  /* 0x000a607801007387 */ /* 0x000fe20000100800 */
[----:B------:R-:W0:Y:S03]  /*44c0*/  LDCU UR21, c[0x0][0x3b0] ;  /* 0x00007600ff1577ac */ /* 0x000e260008000800 */
[----:B------:R-:W-:Y:S01]  /*44d0*/  STL [R1+0xa68], R120 ;  /* 0x000a687801007387 */ /* 0x000fe20000100800 */
[----:B------:R-:W0:Y:S03]  /*44e0*/  LDCU UR24, c[0x0][0x3b0] ;  /* 0x00007600ff1877ac */ /* 0x000e260008000800 */
[----:B-----5:R-:W-:Y:S01]  /*44f0*/  STL [R1+0x9a0], R5 ;  /* 0x0009a00501007387 */ /* 0x020fe20000100800 */
[----:B------:R-:W-:Y:S01]  /*4500*/  @!P4 IMAD.IADD R23, R23, 0x1, -R73 ;  /* 0x000000011717c824 */ /* 0x000fe200078e0a49 */
        /* <DEDUP_REMOVED lines=42> */
[----:B------:R1:W-:Y:S01]  /*47b0*/  STL [R1+0x830], R123 ;  /* 0x0008307b01007387 */ /* 0x0003e20000100800 */
[----:B------:R-:W0:Y:S03]  /*47c0*/  LDCU UR48, c[0x0][0x3b0] ;  /* 0x00007600ff3077ac */ /* 0x000e260008000800 */
[----:B------:R2:W-:Y:S01]  /*47d0*/  STL [R1+0x82c], R122 ;  /* 0x00082c7a01007387 */ /* 0x0005e20000100800 */
[----:B------:R-:W0:Y:S01]  /*47e0*/  LDCU UR49, c[0x0][0x3b0] ;  /* 0x00007600ff3177ac */ /* 0x000e220008000800 */
[----:B------:R-:W0:Y:S01]  /*47f0*/  LDCU UR50, c[0x0][0x3b0] ;  /* 0x00007600ff3277ac */ /* 0x000e220008000800 */
[-C--:B-1----:R-:W-:Y:S01]  /*4800*/  @!P1 LOP3.LUT R123, R123, R122.reuse, RZ, 0x3c, !PT ;  /* 0x0000007a7b7b9212 */ /* 0x082fe200078e3cff */
[----:B------:R-:W1:Y:S03]  /*4810*/  LDCU UR51, c[0x0][0x3b0] ;  /* 0x00007600ff3377ac */ /* 0x000e660008000800 */
[C---:B--2---:R-:W-:Y:S01]  /*4820*/  @!P1 LOP3.LUT R122, R123.reuse, R122, RZ, 0x3c, !PT ;  /* 0x0000007a7b7a9212 */ /* 0x044fe200078e3cff */
[----:B------:R-:W2:Y:S03]  /*4830*/  LDCU UR52, c[0x0][0x3b0] ;  /* 0x00007600ff3477ac */ /* 0x000ea60008000800 */
[----:B------:R-:W-:Y:S01]  /*4840*/  @!P1 LOP3.LUT R123, R123, R122, RZ, 0x3c, !PT ;  /* 0x0000007a7b7b9212 */ /* 0x000fe200078e3cff */
[----:B------:R-:W-:Y:S01]  /*4850*/  BAR.SYNC.DEFER_BLOCKING 0x0 ;  /* 0x0000000000007b1d */ /* 0x000fe20000010000 */
[----:B------:R-:W-:-:S02]  /*4860*/  ISETP.GT.U32.AND P5, PT, R73, R16, PT ;  /* 0x000000104900720c */ /* 0x000fc40003fa4070 */
[----:B------:R-:W-:-:S03]  /*4870*/  ISETP.GT.U32.AND P6, PT, R73, R25, PT ;  /* 0x000000194900720c */ /* 0x000fc60003fc4070 */
[----:B------:R-:W0:Y:S01]  /*4880*/  LDCU UR53, c[0x0][0x3b0] ;  /* 0x00007600ff3577ac */ /* 0x000e220008000800 */
[----:B------:R-:W0:Y:S01]  /*4890*/  LDCU UR54, c[0x0][0x3b0] ;  /* 0x00007600ff3677ac */ /* 0x000e220008000800 */
[----:B------:R-:W0:Y:S01]  /*48a0*/  LDCU UR55, c[0x0][0x3b0] ;  /* 0x00007600ff3777ac */ /* 0x000e220008000800 */
[----:B------:R-:W0:Y:S01]  /*48b0*/  LDCU UR56, c[0x0][0x3b0] ;  /* 0x00007600ff3877ac */ /* 0x000e220008000800 */
[----:B------:R-:W0:Y:S01]  /*48c0*/  LDCU UR57, c[0x0][0x3b0] ;  /* 0x00007600ff3977ac */ /* 0x000e220008000800 */
[----:B------:R1:W2:Y:S01]  /*48d0*/  @!P1 LDG.E.U16 R109, desc[UR40][R122.64] ;  /* 0x000000287a6d9981 */ /* 0x0002a2000c1e1500 */
[----:B------:R-:W-:Y:S01]  /*48e0*/  PRMT R5, RZ, 0x7610, R5 ;  /* 0x00007610ff057816 */ /* 0x000fe20000000005 */
[----:B------:R-:W0:Y:S01]  /*48f0*/  LDCU UR58, c[0x0][0x3b0] ;  /* 0x00007600ff3a77ac */ /* 0x000e220008000800 */
[----:B------:R-:W-:Y:S02]  /*4900*/  PRMT R3, RZ, 0x7610, R3 ;  /* 0x00007610ff037816 */ /* 0x000fe40000000003 */
[----:B------:R-:W-:Y:S01]  /*4910*/  PRMT R120, RZ, 0x7610, R120 ;  /* 0x00007610ff787816 */ /* 0x000fe20000000078 */
[--C-:B------:R-:W-:Y:S01]  /*4920*/  @!P4 IMAD.IADD R19, R19, 0x1, -R73.reuse ;  /* 0x000000011313c824 */ /* 0x100fe200078e0a49 */
[----:B------:R-:W0:Y:S01]  /*4930*/  LDCU UR59, c[0x0][0x3b0] ;  /* 0x00007600ff3b77ac */ /* 0x000e220008000800 */
[----:B------:R-:W-:-:S02]  /*4940*/  @!P5 IMAD.IADD R16, R16, 0x1, -R73 ;  /* 0x000000011010d824 */ /* 0x000fc400078e0a49 */
[----:B-1----:R-:W-:Y:S01]  /*4950*/  IMAD R122, R70, 0x7e, RZ ;  /* 0x0000007e467a7824 */ /* 0x002fe200078e02ff */
[----:B------:R-:W-:Y:S01]  /*4960*/  IADD3 R123, P3, PT, R4, R2, RZ ;  /* 0x00000002047b7210 */ /* 0x000fe20007f7e0ff */
[----:B------:R-:W-:Y:S01]  /*4970*/  @!P6 IMAD.IADD R25, R25, 0x1, -R73 ;  /* 0x000000011919e824 */ /* 0x000fe200078e0a49 */
[----:B------:R-:W1:Y:S01]  /*4980*/  LDC R4, c[0x0][0x3a0] ;  /* 0x0000e800ff047b82 */ /* 0x000e620000000800 */
[----:B------:R-:W0:Y:S01]  /*4990*/  LDCU UR60, c[0x0][0x3b0] ;  /* 0x00007600ff3c77ac */ /* 0x000e220008000800 */
[----:B------:R-:W-:Y:S01]  /*49a0*/  LEA.HI.X.SX32 R122, R122, R0, 0x1, P3 ;  /* 0x000000007a7a7211 */ /* 0x000fe200018f0eff */
[----:B------:R-:W0:Y:S01]  /*49b0*/  LDCU UR61, c[0x0][0x3b0] ;  /* 0x00007600ff3d77ac */ /* 0x000e220008000800 */
[----:B------:R-:W0:Y:S01]  /*49c0*/  LDCU UR74, c[0x0][0x3b0] ;  /* 0x00007600ff4a77ac */ /* 0x000e220008000800 */
[----:B--2---:R2:W-:Y:S01]  /*49d0*/  STL [R1+0x990], R109 ;  /* 0x0009906d01007387 */ /* 0x0045e20000100800 */
[C---:B------:R-:W-:Y:S02]  /*49e0*/  ISETP.GT.U32.AND P1, PT, R73.reuse, R18, PT ;  /* 0x000000124900720c */ /* 0x040fe40003f24070 */
[----:B------:R-:W-:-:S02]  /*49f0*/  ISETP.GT.U32.AND P4, PT, R73, R14, PT ;  /* 0x0000000e4900720c */ /* 0x000fc40003f84070 */
[C---:B------:R-:W-:Y:S02]  /*4a00*/  ISETP.GT.U32.AND P5, PT, R73.reuse, R11, PT ;  /* 0x0000000b4900720c */ /* 0x040fe40003fa4070 */
[----:B------:R-:W-:Y:S01]  /*4a10*/  ISETP.GT.U32.AND P6, PT, R73, R22, PT ;  /* 0x000000164900720c */ /* 0x000fe20003fc4070 */
[----:B--2---:R-:W2:Y:S04]  /*4a20*/  LDL.LU R109, [R1+0xaf0] ;  /* 0x000af000016d7983 */ /* 0x004ea80000300800 */
[----:B------:R0:W-:Y:S04]  /*4a30*/  STL [R1+0x828], R123 ;  /* 0x0008287b01007387 */ /* 0x0001e80000100800 */
[----:B------:R1:W-:Y:S01]  /*4a40*/  STL [R1+0x824], R122 ;  /* 0x0008247a01007387 */ /* 0x0003e20000100800 */
[----:B0-----:R-:W-:-:S04]  /*4a50*/  @!P2 LOP3.LUT R123, R123, R122, RZ, 0x3c, !PT ;  /* 0x0000007a7b7ba212 */ /* 0x001fc800078e3cff */
[----:B-1----:R-:W-:-:S04]  /*4a60*/  @!P2 LOP3.LUT R122, R123, R122, RZ, 0x3c, !PT ;  /* 0x0000007a7b7aa212 */ /* 0x002fc800078e3cff */
[----:B------:R-:W-:-:S05]  /*4a70*/  @!P2 LOP3.LUT R123, R123, R122, RZ, 0x3c, !PT ;  /* 0x0000007a7b7ba212 */ /* 0x000fca00078e3cff */
[----:B------:R0:W2:Y:S01]  /*4a80*/  @!P2 LDG.E.U16 R110, desc[UR40][R122.64] ;  /* 0x000000287a6ea981 */ /* 0x0000a2000c1e1500 */
[----:B------:R-:W-:Y:S01]  /*4a90*/  ISETP.GT.U32.AND P3, PT, R73, R15, PT ;  /* 0x0000000f4900720c */ /* 0x000fe20003f64070 */
[----:B------:R-:W-:Y:S02]  /*4aa0*/  VIADD R4, R4, 0xffffff82 ;  /* 0xffffff8204047836 */ /* 0x000fe40000000000 */
[----:B------:R-:W-:-:S03]  /*4ab0*/  @!P1 IMAD.IADD R18, R18, 0x1, -R73 ;  /* 0x0000000112129824 */ /* 0x000fc600078e0a49 */
[----:B------:R-:W-:Y:S01]  /*4ac0*/  ISETP.GE.U32.AND P1, PT, R4, 0x7fffff03, PT ;  /* 0x7fffff030400780c */ /* 0x000fe20003f26070 */
[C---:B------:R-:W-:Y:S02]  /*4ad0*/  IMAD R4, R70.reuse, 0xfa, RZ ;  /* 0x000000fa46047824 */ /* 0x040fe400078e02ff */
[----:B0-----:R-:W-:-:S04]  /*4ae0*/  IMAD R122, R70, 0x7d, RZ ;  /* 0x0000007d467a7824 */ /* 0x001fc800078e02ff */
[----:B------:R-:W-:Y:S01]  /*4af0*/  @!P3 IMAD.IADD R15, R15, 0x1, -R73 ;  /* 0x000000010f0fb824 */ /* 0x000fe200078e0a49 */
[----:B------:R-:W-:Y:S02]  /*4b00*/  IADD3 R123, P3, PT, R4, R2, RZ ;  /* 0x00000002047b7210 */ /* 0x000fe40007f7e0ff */
[----:B------:R-:W0:Y:S02]  /*4b10*/  LDC R4, c[0x0][0x3a0] ;  /* 0x0000e800ff047b82 */ /* 0x000e240000000800 */
[----:B------:R-:W-:Y:S01]  /*4b20*/  LEA.HI.X.SX32 R122, R122, R0, 0x1, P3 ;  /* 0x000000007a7a7211 */ /* 0x000fe200018f0eff */
[----:B--2---:R1:W-:Y:S04]  /*4b30*/  STL [R1+0x98c], R110 ;  /* 0x00098c6e01007387 */ /* 0x0043e80000100800 */
[----:B-1----:R-:W2:Y:S04]  /*4b40*/  LDL.LU R110, [R1+0xaec] ;  /* 0x000aec00016e7983 */ /* 0x002ea80000300800 */
[----:B------:R1:W-:Y:S04]  /*4b50*/  STL [R1+0x820], R123 ;  /* 0x0008207b01007387 */ /* 0x0003e80000100800 */
[----:B------:R0:W-:Y:S01]  /*4b60*/  STL [R1+0x81c], R122 ;  /* 0x00081c7a01007387 */ /* 0x0001e20000100800 */
[----:B-1----:R-:W-:-:S04]  /*4b70*/  @!P1 LOP3.LUT R123, R123, R122, RZ, 0x3c, !PT ;  /* 0x0000007a7b7b9212 */ /* 0x002fc800078e3cff */
[----:B0-----:R-:W-:-:S04]  /*4b80*/  @!P1 LOP3.LUT R122, R123, R122, RZ, 0x3c, !PT ;  /* 0x0000007a7b7a9212 */ /* 0x001fc800078e3cff */
[----:B------:R-:W-:-:S05]  /*4b90*/  @!P1 LOP3.LUT R123, R123, R122, RZ, 0x3c, !PT ;  /* 0x0000007a7b7b9212 */ /* 0x000fca00078e3cff */
[----:B------:R0:W2:Y:S01]  /*4ba0*/  @!P1 LDG.E.U16 R111, desc[UR40][R122.64] ;  /* 0x000000287a6f9981 */ /* 0x0000a2000c1e1500 */
[C---:B------:R-:W-:Y:S02]  /*4bb0*/  ISETP.GT.U32.AND P2, PT, R73.reuse, R13, PT ;  /* 0x0000000d4900720c */ /* 0x040fe40003f44070 */
[----:B------:R-:W-:Y:S01]  /*4bc0*/  ISETP.GT.U32.AND P3, PT, R73, R10, PT ;  /* 0x0000000a4900720c */ /* 0x000fe20003f64070 */
[----:B------:R-:W-:-:S10]  /*4bd0*/  VIADD R4, R4, 0xffffff83 ;  /* 0xffffff8304047836 */ /* 0x000fd40000000000 */
[--C-:B------:R-:W-:Y:S01]  /*4be0*/  @!P2 IMAD.IADD R13, R13, 0x1, -R73.reuse ;  /* 0x000000010d0da824 */ /* 0x100fe200078e0a49 */
[----:B------:R-:W-:Y:S01]  /*4bf0*/  ISETP.GE.U32.AND P2, PT, R4, 0x7fffff04, PT ;  /* 0x7fffff040400780c */ /* 0x000fe20003f46070 */
[C---:B------:R-:W-:Y:S02]  /*4c00*/  IMAD R4, R70.reuse, 0xf8, RZ ;  /* 0x000000f846047824 */ /* 0x040fe400078e02ff */
[----:B0-----:R-:W-:Y:S02]  /*4c10*/  IMAD R122, R70, 0x7c, RZ ;  /* 0x0000007c467a7824 */ /* 0x001fe400078e02ff */
        /* <DEDUP_REMOVED lines=33> */
[----:B0-----:R-:W0:Y:S01]  /*4e30*/  LDC R122, c[0x0][0x3a0] ;  /* 0x0000e800ff7a7b82 */ /* 0x001e220000000800 */
[----:B------:R-:W-:-:S09]  /*4e40*/  VIADD R4, R4, 0xffffff85 ;  /* 0xffffff8504047836 */ /* 0x000fd20000000000 */
[--C-:B------:R-:W-:Y:S01]  /*4e50*/  @!P2 IMAD.IADD R62, R62, 0x1, -R73.reuse ;  /* 0x000000013e3ea824 */ /* 0x100fe200078e0a49 */
[----:B------:R-:W-:Y:S01]  /*4e60*/  ISETP.GE.U32.AND P2, PT, R4, 0x7fffff06, PT ;  /* 0x7fffff060400780c */ /* 0x000fe20003f46070 */
[----:B------:R-:W-:Y:S02]  /*4e70*/  IMAD R4, R70, 0xf4, RZ ;  /* 0x000000f446047824 */ /* 0x000fe400078e02ff */
[----:B------:R-:W-:-:S03]  /*4e80*/  @!P3 IMAD.IADD R65, R65, 0x1, -R73 ;  /* 0x000000014141b824 */ /* 0x000fc600078e0a49 */
[----:B------:R-:W-:Y:S01]  /*4e90*/  IADD3 R123, P3, PT, R4, R2, RZ ;  /* 0x00000002047b7210 */ /* 0x000fe20007f7e0ff */
[----:B0-----:R-:W-:Y:S01]  /*4ea0*/  VIADD R4, R122, 0xffffff86 ;  /* 0xffffff867a047836 */ /* 0x001fe20000000000 */
[----:B--2---:R0:W-:Y:S02]  /*4eb0*/  STL [R1+0x980], R5 ;  /* 0x0009800501007387 */ /* 0x0041e40000100800 */
[----:B0-----:R-:W-:Y:S02]  /*4ec0*/  IMAD R5, R70, 0x7a, RZ ;  /* 0x0000007a46057824 */ /* 0x001fe400078e02ff */
[----:B------:R0:W-:Y:S03]  /*4ed0*/  STL [R1+0x808], R123 ;  /* 0x0008087b01007387 */ /* 0x0001e60000100800 */
[----:B------:R-:W-:Y:S01]  /*4ee0*/  LEA.HI.X.SX32 R122, R5, R0, 0x1, P3 ;  /* 0x00000000057a7211 */ /* 0x000fe200018f0eff */
[----:B------:R-:W-:Y:S03]  /*4ef0*/  STL [R1+0xa30], R5 ;  /* 0x000a300501007387 */ /* 0x000fe60000100800 */
[-C--:B0-----:R-:W-:Y:S01]  /*4f00*/  @!P2 LOP3.LUT R123, R123, R122.reuse, RZ, 0x3c, !PT ;  /* 0x0000007a7b7ba212 */ /* 0x081fe200078e3cff */
[----:B------:R-:W-:Y:S04]  /*4f10*/  STL [R1+0xa3c], R5 ;  /* 0x000a3c0501007387 */ /* 0x000fe80000100800 */
[----:B------:R0:W-:Y:S02]  /*4f20*/  STL [R1+0x804], R122 ;  /* 0x0008047a01007387 */ /* 0x0001e40000100800 */
[----:B0-----:R-:W-:-:S04]  /*4f30*/  @!P2 LOP3.LUT R122, R123, R122, RZ, 0x3c, !PT ;  /* 0x0000007a7b7aa212 */ /* 0x001fc800078e3cff */
[----:B------:R-:W-:-:S05]  /*4f40*/  @!P2 LOP3.LUT R123, R123, R122, RZ, 0x3c, !PT ;  /* 0x0000007a7b7ba212 */ /* 0x000fca00078e3cff */
[----:B------:R0:W2:Y:S01]  /*4f50*/  @!P2 LDG.E.U16 R118, desc[UR40][R122.64] ;  /* 0x000000287a76a981 */ /* 0x0000a2000c1e1500 */
[C---:B------:R-:W-:Y:S02]  /*4f60*/  ISETP.GT.U32.AND P1, PT, R73.reuse, R67, PT ;  /* 0x000000434900720c */ /* 0x040fe40003f24070 */
[----:B------:R-:W-:-:S11]  /*4f70*/  ISETP.GT.U32.AND P3, PT, R73, R72, PT ;  /* 0x000000484900720c */ /* 0x000fd60003f64070 */
        /* <DEDUP_REMOVED lines=124> */
[----:B-1----:R-:W2:Y:S04]  /*5740*/  LDL R119, [R1+0x10] ;  /* 0x0000100001777983 */ /* 0x002ea80000100800 */
        /* <DEDUP_REMOVED lines=18> */
[----:B-1----:R-:W2:Y:S04]  /*5870*/  LDL.LU R120, [R1] ;  /* 0x0000000001787983 */ /* 0x002ea80000300800 */
        /* <DEDUP_REMOVED lines=11> */
[----:B------:R-:W-:Y:S02]  /*5930*/  @!P3 IMAD.IADD R119, R119, 0x1, -R73 ;  /* 0x000000017777b824 */ /* 0x000fe400078e0a49 */
[C---:B------:R-:W-:Y:S02]  /*5940*/  IMAD R4, R70.reuse, 0xe2, RZ ;  /* 0x000000e246047824 */ /* 0x040fe400078e02ff */
[----:B0-----:R-:W-:Y:S01]  /*5950*/  IMAD R122, R70, 0x71, RZ ;  /* 0x00000071467a7824 */ /* 0x001fe200078e02ff */
[----:B--2---:R0:W-:Y:S04]  /*5960*/  STL [R1+0x95c], R113 ;  /* 0x00095c7101007387 */ /* 0x0041e80000100800 */
[----:B0-----:R-:W2:Y:S04]  /*5970*/  LDL.LU R113, [R1+0xacc] ;  /* 0x000acc0001717983 */ /* 0x001ea80000300800 */
[----:B------:R0:W-:Y:S01]  /*5980*/  @!P3 STL [R1+0x10], R119 ;  /* 0x000010770100b387 */ /* 0x0001e20000100800 */
[----:B------:R-:W-:-:S02]  /*5990*/  IADD3 R123, P3, PT, R4, R2, RZ ;  /* 0x00000002047b7210 */ /* 0x000fc40007f7e0ff */
[----:B------:R-:W1:Y:S02]  /*59a0*/  LDC R4, c[0x0][0x3a0] ;  /* 0x0000e800ff047b82 */ /* 0x000e640000000800 */
[----:B------:R-:W-:Y:S01]  /*59b0*/  LEA.HI.X.SX32 R122, R122, R0, 0x1, P3 ;  /* 0x000000007a7a7211 */ /* 0x000fe200018f0eff */
[----:B0-----:R-:W3:Y:S04]  /*59c0*/  LDL.LU R119, [R1+0xac8] ;  /* 0x000ac80001777983 */ /* 0x001ee80000300800 */
[----:B------:R0:W-:Y:S04]  /*59d0*/  STL [R1+0x7c0], R123 ;  /* 0x0007c07b01007387 */ /* 0x0001e80000100800 */
[----:B------:R4:W-:Y:S01]  /*59e0*/  STL [R1+0x7bc], R122 ;  /* 0x0007bc7a01007387 */ /* 0x0009e20000100800 */
[----:B0-----:R-:W-:-:S04]  /*59f0*/  @!P1 LOP3.LUT R123, R123, R122, RZ, 0x3c, !PT ;  /* 0x0000007a7b7b9212 */ /* 0x001fc800078e3cff */
[----:B----4-:R-:W-:-:S04]  /*5a00*/  @!P1 LOP3.LUT R122, R123, R122, RZ, 0x3c, !PT ;  /* 0x0000007a7b7a9212 */ /* 0x010fc800078e3cff */
[----:B------:R-:W-:-:S05]  /*5a10*/  @!P1 LOP3.LUT R123, R123, R122, RZ, 0x3c, !PT ;  /* 0x0000007a7b7b9212 */ /* 0x000fca00078e3cff */
[----:B------:R0:W4:Y:S01]  /*5a20*/  @!P1 LDG.E.U16 R121, desc[UR40][R122.64] ;  /* 0x000000287a799981 */ /* 0x000122000c1e1500 */
[----:B------:R-:W-:Y:S01]  /*5a30*/  ISETP.GT.U32.AND P2, PT, R73, R116, PT ;  /* 0x000000744900720c */ /* 0x000fe20003f44070 */
[----:B-1----:R-:W-:-:S12]  /*5a40*/  VIADD R4, R4, 0xffffff8f ;  /* 0xffffff8f04047836 */ /* 0x002fd80000000000 */
[----:B------:R-:W-:Y:S01]  /*5a50*/  @!P2 IMAD.IADD R116, R116, 0x1, -R73 ;  /* 0x000000017474a824 */ /* 0x000fe200078e0a49 */
[----:B------:R-:W-:Y:S01]  /*5a60*/  ISETP.GE.U32.AND P2, PT, R4, 0x7fffff10, PT ;  /* 0x7fffff100400780c */ /* 0x000fe20003f46070 */
[C---:B------:R-:W-:Y:S02]  /*5a70*/  IMAD R4, R70.reuse, 0xe0, RZ ;  /* 0x000000e046047824 */ /* 0x040fe400078e02ff */
[----:B0-----:R-:W-:Y:S01]  /*5a80*/  IMAD R122, R70, 0x70, RZ ;  /* 0x00000070467a7824 */ /* 0x001fe200078e02ff */
[----:B--2---:R-:W-:-:S13]  /*5a90*/  ISETP.GT.U32.AND P3, PT, R73, R113, PT ;  /* 0x000000714900720c */ /* 0x004fda0003f64070 */
[----:B------:R-:W-:Y:S01]  /*5aa0*/  @!P3 IMAD.IADD R113, R113, 0x1, -R73 ;  /* 0x000000017171b824 */ /* 0x000fe200078e0a49 */
[----:B------:R-:W-:Y:S02]  /*5ab0*/  IADD3 R123, P3, PT, R4, R2, RZ ;  /* 0x00000002047b7210 */ /* 0x000fe40007f7e0ff */
[----:B---3--:R-:W-:Y:S01]  /*5ac0*/  PRMT R119, RZ, 0x7610, R119 ;  /* 0x00007610ff777816 */ /* 0x008fe20000000077 */
[----:B------:R-:W0:Y:S01]  /*5ad0*/  LDC R4, c[0x0][0x3a0] ;  /* 0x0000e800ff047b82 */ /* 0x000e220000000800 */
[----:B------:R-:W-:Y:S01]  /*5ae0*/  LEA.HI.X.SX32 R122, R122, R0, 0x1, P3 ;  /* 0x000000007a7a7211 */ /* 0x000fe200018f0eff */
[----:B----4-:R1:W-:Y:S04]  /*5af0*/  STL [R1+0x958], R121 ;  /* 0x0009587901007387 */ /* 0x0103e80000100800 */
[----:B-1----:R-:W2:Y:S04]  /*5b00*/  LDL.LU R121, [R1+0xac4] ;  /* 0x000ac40001797983 */ /* 0x002ea80000300800 */
[----:B------:R1:W-:Y:S04]  /*5b10*/  STL [R1+0x7b8], R123 ;  /* 0x0007b87b01007387 */ /* 0x0003e80000100800 */
[----:B------:R3:W-:Y:S01]  /*5b20*/  STL [R1+0x7b4], R122 ;  /* 0x0007b47a01007387 */ /* 0x0007e20000100800 */
[----:B-1----:R-:W-:-:S04]  /*5b30*/  @!P2 LOP3.LUT R123, R123, R122, RZ, 0x3c, !PT ;  /* 0x0000007a7b7ba212 */ /* 0x002fc800078e3cff */
[----:B---3--:R-:W-:-:S04]  /*5b40*/  @!P2 LOP3.LUT R122, R123, R122, RZ, 0x3c, !PT ;  /* 0x0000007a7b7aa212 */ /* 0x008fc800078e3cff */
[----:B------:R-:W-:-:S05]  /*5b50*/  @!P2 LOP3.LUT R123, R123, R122, RZ, 0x3c, !PT ;  /* 0x0000007a7b7ba212 */ /* 0x000fca00078e3cff */
[----:B------:R1:W3:Y:S01]  /*5b60*/  @!P2 LDG.E.U16 R119, desc[UR40][R122.64] ;  /* 0x000000287a77a981 */ /* 0x0002e2000c1e1500 */
[C---:B------:R-:W-:Y:S02]  /*5b70*/  ISETP.GT.U32.AND P1, PT, R73.reuse, R59, PT ;  /* 0x0000003b4900720c */ /* 0x040fe40003f24070 */
[----:B------:R-:W-:Y:S01]  /*5b80*/  ISETP.GT.U32.AND P3, PT, R73, R56, PT ;  /* 0x000000384900720c */ /* 0x000fe20003f64070 */
[----:B0-----:R-:W-:-:S10]  /*5b90*/  VIADD R4, R4, 0xffffff90 ;  /* 0xffffff9004047836 */ /* 0x001fd40000000000 */
[--C-:B------:R-:W-:Y:S01]  /*5ba0*/  @!P1 IMAD.IADD R59, R59, 0x1, -R73.reuse ;  /* 0x000000013b3b9824 */ /* 0x100fe200078e0a49 */
[----:B------:R-:W-:Y:S01]  /*5bb0*/  ISETP.GE.U32.AND P1, PT, R4, 0x7fffff11, PT ;  /* 0x7fffff110400780c */ /* 0x000fe20003f26070 */
[C---:B------:R-:W-:Y:S02]  /*5bc0*/  IMAD R4, R70.reuse, 0xde, RZ ;  /* 0x000000de46047824 */ /* 0x040fe400078e02ff */
[----:B-1----:R-:W-:Y:S02]  /*5bd0*/  IMAD R122, R70, 0x6f, RZ ;  /* 0x0000006f467a7824 */ /* 0x002fe400078e02ff */
[----:B------:R-:W-:Y:S01]  /*5be0*/  @!P3 IMAD.IADD R56, R56, 0x1, -R73 ;  /* 0x000000013838b824 */ /* 0x000fe200078e0a49 */
[----:B------:R-:W-:Y:S02]  /*5bf0*/  IADD3 R123, P3, PT, R4, R2, RZ ;  /* 0x00000002047b7210 */ /* 0x000fe40007f7e0ff */
[----:B------:R-:W0:Y:S02]  /*5c00*/  LDC R4, c[0x0][0x3a0] ;  /* 0x0000e800ff047b82 */ /* 0x000e240000000800 */
[----:B------:R-:W-:-:S02]  /*5c10*/  LEA.HI.X.SX32 R122, R122, R0, 0x1, P3 ;  /* 0x000000007a7a7211 */ /* 0x000fc400018f0eff */
[----:B--2---:R-:W-:Y:S01]  /*5c20*/  PRMT R121, RZ, 0x7610, R121 ;  /* 0x00007610ff797816 */ /* 0x004fe20000000079 */
[----:B---3--:R1:W-:Y:S04]  /*5c30*/  STL [R1+0x954], R119 ;  /* 0x0009547701007387 */ /* 0x0083e80000100800 */
        /* <DEDUP_REMOVED lines=74> */
[--C-:B------:R-:W-:Y:S01]  /*60e0*/  @!P3 IMAD.IADD R36, R36, 0x1, -R73.reuse ;  /* 0x000000012424b824 */ /* 0x100fe200078e0a49 */
[----:B------:R-:W-:Y:S01]  /*60f0*/  IADD3 R123, P3, PT, R4, R2, RZ ;  /* 0x00000002047b7210 */ /* 0x000fe20007f7e0ff */
[----:B------:R-:W-:Y:S01]  /*6100*/  @!P4 IMAD.IADD R14, R14, 0x1, -R73 ;  /* 0x000000010e0ec824 */ /* 0x000fe200078e0a49 */
[----:B------:R-:W0:Y:S02]  /*6110*/  LDC R4, c[0x0][0x3a0] ;  /* 0x0000e800ff047b82 */ /* 0x000e240000000800 */
[----:B------:R-:W-:-:S02]  /*6120*/  LEA.HI.X.SX32 R122, R122, R0, 0x1, P3 ;  /* 0x000000007a7a7211 */ /* 0x000fc400018f0eff */
[----:B------:R-:W-:-:S13]  /*6130*/  ISETP.GT.U32.AND P4, PT, R73, R9, PT ;  /* 0x000000094900720c */ /* 0x000fda0003f84070 */
[----:B------:R-:W-:Y:S01]  /*6140*/  @!P4 IMAD.IADD R9, R9, 0x1, -R73 ;  /* 0x000000010909c824 */ /* 0x000fe200078e0a49 */
        /* <DEDUP_REMOVED lines=12> */
[----:B------:R-:W-:Y:S02]  /*6210*/  ISETP.GT.U32.AND P4, PT, R73, R95, PT ;  /* 0x0000005f4900720c */ /* 0x000fe40003f84070 */
        /* <DEDUP_REMOVED lines=26> */
[C---:B------:R-:W-:Y:S02]  /*63c0*/  ISETP.GT.U32.AND P4, PT, R73.reuse, R40, PT ;  /* 0x000000284900720c */ /* 0x040fe40003f84070 */
[----:B------:R-:W-:-:S11]  /*63d0*/  ISETP.GT.U32.AND P2, PT, R73, R34, PT ;  /* 0x000000224900720c */ /* 0x000fd60003f44070 */
[--C-:B------:R-:W-:Y:S01]  /*63e0*/  @!P4 IMAD.IADD R40, R40, 0x1, -R73.reuse ;  /* 0x000000012828c824 */ /* 0x100fe200078e0a49 */
[C---:B------:R-:W-:Y:S02]  /*63f0*/  ISETP.GT.U32.AND P4, PT, R73.reuse, R35, PT ;  /* 0x000000234900720c */ /* 0x040fe40003f84070 */
[----:B------:R-:W-:Y:S01]  /*6400*/  ISETP.GT.U32.AND P3, PT, R73, R31, PT ;  /* 0x0000001f4900720c */ /* 0x000fe20003f64070 */
[----:B0-----:R-:W-:Y:S02]  /*6410*/  VIADD R4, R4, 0xffffff95 ;  /* 0xffffff9504047836 */ /* 0x001fe40000000000 */
[----:B------:R-:W-:-:S08]  /*6420*/  @!P2 IMAD.IADD R34, R34, 0x1, -R73 ;  /* 0x000000012222a824 */ /* 0x000fd000078e0a49 */
[--C-:B------:R-:W-:Y:S01]  /*6430*/  @!P4 IMAD.IADD R35, R35, 0x1, -R73.reuse ;  /* 0x000000012323c824 */ /* 0x100fe200078e0a49 */
[----:B------:R-:W-:Y:S02]  /*6440*/  ISETP.GT.U32.AND P4, PT, R73, R30, PT ;  /* 0x0000001e4900720c */ /* 0x000fe40003f84070 */
[----:B------:R-:W-:Y:S01]  /*6450*/  ISETP.GE.U32.AND P2, PT, R4, 0x7fffff16, PT ;  /* 0x7fffff160400780c */ /* 0x000fe20003f46070 */
[C---:B------:R-:W-:Y:S02]  /*6460*/  IMAD R4, R70.reuse, 0xd4, RZ ;  /* 0x000000d446047824 */ /* 0x040fe400078e02ff */
[----:B-1----:R-:W-:Y:S02]  /*6470*/  IMAD R122, R70, 0x6a, RZ ;  /* 0x0000006a467a7824 */ /* 0x002fe400078e02ff */
[--C-:B------:R-:W-:Y:S01]  /*6480*/  @!P3 IMAD.IADD R31, R31, 0x1, -R73.reuse ;  /* 0x000000011f1fb824 */ /* 0x100fe200078e0a49 */
[----:B------:R-:W-:Y:S02]  /*6490*/  IADD3 R123, P3, PT, R4, R2, RZ ;  /* 0x00000002047b7210 */ /* 0x000fe40007f7e0ff */
[----:B------:R-:W0:Y:S03]  /*64a0*/  LDC R4, c[0x0][0x3a0] ;  /* 0x0000e800ff047b82 */ /* 0x000e260000000800 */
[----:B------:R-:W-:Y:S01]  /*64b0*/  @!P4 IMAD.IADD R30, R30, 0x1, -R73 ;  /* 0x000000011e1ec824 */ /* 0x000fe200078e0a49 */
[----:B------:R-:W-:-:S02]  /*64c0*/  LEA.HI.X.SX32 R122, R122, R0, 0x1, P3 ;  /* 0x000000007a7a7211 */ /* 0x000fc400018f0eff */
[----:B--2---:R-:W-:Y:S01]  /*64d0*/  PRMT R119, RZ, 0x7610, R119 ;  /* 0x00007610ff777816 */ /* 0x004fe20000000077 */
[----:B---3--:R1:W-:Y:S04]  /*64e0*/  STL [R1+0x940], R121 ;  /* 0x0009407901007387 */ /* 0x0083e80000100800 */
[----:B-1----:R-:W2:Y:S04]  /*64f0*/  LDL.LU R121, [R1+0xaac] ;  /* 0x000aac0001797983 */ /* 0x002ea80000300800 */
[----:B------:R-:W-:Y:S04]  /*6500*/  STL [R1+0xa28], R31 ;  /* 0x000a281f01007387 */ /* 0x000fe80000100800 */
[----:B------:R-:W-:Y:S04]  /*6510*/  STL [R1+0xa2c], R30 ;  /* 0x000a2c1e01007387 */ /* 0x000fe80000100800 */
        /* <DEDUP_REMOVED lines=27> */
[C---:B------:R-:W-:Y:S01]  /*66d0*/  ISETP.GT.U32.AND P3, PT, R73.reuse, R21, PT ;  /* 0x000000154900720c */ /* 0x040fe20003f64070 */
[----:B0-----:R-:W-:Y:S01]  /*66e0*/  VIADD R4, R4, 0xffffff97 ;  /* 0xffffff9704047836 */ /* 0x001fe20000000000 */
[----:B------:R-:W-:-:S09]  /*66f0*/  ISETP.GT.U32.AND P1, PT, R73, R19, PT ;  /* 0x000000134900720c */ /* 0x000fd20003f24070 */
        /* <DEDUP_REMOVED lines=9> */
[----:B--2---:R-:W-:Y:S01]  /*6790*/  PRMT R119, RZ, 0x7610, R119 ;  /* 0x00007610ff777816 */ /* 0x004fe20000000077 */
[----:B---3--:R1:W-:Y:S04]  /*67a0*/  STL [R1+0x938], R121 ;  /* 0x0009387901007387 */ /* 0x0083e80000100800 */
[----:B-1----:R-:W2:Y:S04]  /*67b0*/  LDL.LU R121, [R1+0xaa4] ;  /* 0x000aa40001797983 */ /* 0x002ea80000300800 */
[----:B------:R1:W-:Y:S04]  /*67c0*/  STL [R1+0x778], R123 ;  /* 0x0007787b01007387 */ /* 0x0003e80000100800 */
[----:B------:R-:W-:Y:S01]  /*67d0*/  STL [R1+0xa14], R19 ;  /* 0x000a141301007387 */ /* 0x000fe20000100800 */
[----:B-1----:R-:W-:-:S03]  /*67e0*/  @!P2 LOP3.LUT R123, R123, R122, RZ, 0x3c, !PT ;  /* 0x0000007a7b7ba212 */ /* 0x002fc600078e3cff */
[----:B------:R1:W-:Y:S02]  /*67f0*/  STL [R1+0x774], R122 ;  /* 0x0007747a01007387 */ /* 0x0003e40000100800 */
[----:B-1----:R-:W-:-:S04]  /*6800*/  @!P2 LOP3.LUT R122, R123, R122, RZ, 0x3c, !PT ;  /* 0x0000007a7b7aa212 */ /* 0x002fc800078e3cff */
[----:B------:R-:W-:-:S05]  /*6810*/  @!P2 LOP3.LUT R123, R123, R122, RZ, 0x3c, !PT ;  /* 0x0000007a7b7ba212 */ /* 0x000fca00078e3cff */
[----:B------:R1:W3:Y:S01]  /*6820*/  @!P2 LDG.E.U16 R119, desc[UR40][R122.64] ;  /* 0x000000287a77a981 */ /* 0x0002e2000c1e1500 */
[----:B------:R-:W-:Y:S01]  /*6830*/  ISETP.GT.U32.AND P3, PT, R73, R16, PT ;  /* 0x000000104900720c */ /* 0x000fe20003f64070 */
[----:B0-----:R-:W-:-:S05]  /*6840*/  VIADD R4, R4, 0xffffff98 ;  /* 0xffffff9804047836 */ /* 0x001fca0000000000 */
[----:B------:R-:W-:Y:S01]  /*6850*/  ISETP.GE.U32.AND P1, PT, R4, 0x7fffff19, PT ;  /* 0x7fffff190400780c */ /* 0x000fe20003f26070 */
[C---:B------:R-:W-:Y:S02]  /*6860*/  IMAD R4, R70.reuse, 0xce, RZ ;  /* 0x000000ce46047824 */ /* 0x040fe400078e02ff */
[----:B-1----:R-:W-:-:S04]  /*6870*/  IMAD R122, R70, 0x67, RZ ;  /* 0x00000067467a7824 */ /* 0x002fc800078e02ff */
[----:B------:R-:W-:Y:S01]  /*6880*/  @!P3 IMAD.IADD R16, R16, 0x1, -R73 ;  /* 0x000000011010b824 */ /* 0x000fe200078e0a49 */
[----:B------:R-:W-:Y:S02]  /*6890*/  IADD3 R123, P3, PT, R4, R2, RZ ;  /* 0x00000002047b7210 */ /* 0x000fe40007f7e0ff */
[----:B------:R-:W-:Y:S01]  /*68a0*/  ISETP.GT.U32.AND P4, PT, R73, R25, PT ;  /* 0x000000194900720c */ /* 0x000fe20003f84070 */
[----:B------:R-:W0:Y:S01]  /*68b0*/  LDC R4, c[0x0][0x3a0] ;  /* 0x0000e800ff047b82 */ /* 0x000e220000000800 */
[----:B------:R-:W-:Y:S02]  /*68c0*/  LEA.HI.X.SX32 R122, R122, R0, 0x1, P3 ;  /* 0x000000007a7a7211 */ /* 0x000fe400018f0eff */
        /* <DEDUP_REMOVED lines=9> */
[--C-:B------:R-:W-:Y:S01]  /*6960*/  @!P4 IMAD.IADD R25, R25, 0x1, -R73.reuse ;  /* 0x000000011919c824 */ /* 0x100fe200078e0a49 */
[----:B------:R-:W-:Y:S01]  /*6970*/  ISETP.GT.U32.AND P4, PT, R73, R20, PT ;  /* 0x000000144900720c */ /* 0x000fe20003f84070 */
[----:B------:R-:W-:Y:S01]  /*6980*/  @!P5 IMAD.IADD R11, R11, 0x1, -R73 ;  /* 0x000000010b0bd824 */ /* 0x000fe200078e0a49 */
        /* <DEDUP_REMOVED lines=30> */
[----:B------:R-:W-:-:S05]  /*6b70*/  @!P5 IMAD.IADD R6, R6, 0x1, -R73 ;  /* 0x000000010606d824 */ /* 0x000fca00078e0a49 */
[----:B------:R-:W-:Y:S01]  /*6b80*/  ISETP.GT.U32.AND P3, PT, R73, R6, PT ;  /* 0x000000064900720c */ /* 0x000fe20003f64070 */
[----:B------:R-:W-:Y:S01]  /*6b90*/  @!P1 IMAD.IADD R9, R9, 0x1, -R73 ;  /* 0x0000000109099824 */ /* 0x000fe200078e0a49 */
[C---:B------:R-:W-:Y:S02]  /*6ba0*/  ISETP.GT.U32.AND P2, PT, R73.reuse, R61, PT ;  /* 0x0000003d4900720c */ /* 0x040fe40003f44070 */
[----:B------:R-:W-:Y:S01]  /*6bb0*/  ISETP.GE.U32.AND P1, PT, R4, 0x7fffff1b, PT ;  /* 0x7fffff1b0400780c */ /* 0x000fe20003f26070 */
[C---:B------:R-:W-:Y:S01]  /*6bc0*/  IMAD R4, R70.reuse, 0xca, RZ ;  /* 0x000000ca46047824 */ /* 0x040fe200078e02ff */
[----:B------:R-:W-:Y:S01]  /*6bd0*/  ISETP.GT.U32.AND P5, PT, R73, R64, PT ;  /* 0x000000404900720c */ /* 0x000fe20003fa4070 */
[----:B-1----:R-:W-:-:S06]  /*6be0*/  IMAD R122, R70, 0x65, RZ ;  /* 0x00000065467a7824 */ /* 0x002fcc00078e02ff */
[--C-:B------:R-:W-:Y:S01]  /*6bf0*/  @!P3 IMAD.IADD R6, R6, 0x1, -R73.reuse ;  /* 0x000000010606b824 */ /* 0x100fe200078e0a49 */
[----:B------:R-:W-:Y:S01]  /*6c00*/  IADD3 R123, P3, PT, R4, R2, RZ ;  /* 0x00000002047b7210 */ /* 0x000fe20007f7e0ff */
[--C-:B------:R-:W-:Y:S01]  /*6c10*/  @!P2 IMAD.IADD R61, R61, 0x1, -R73.reuse ;  /* 0x000000013d3da824 */ /* 0x100fe200078e0a49 */
[----:B------:R-:W0:Y:S02]  /*6c20*/  LDC R4, c[0x0][0x3a0] ;  /* 0x0000e800ff047b82 */ /* 0x000e240000000800 */
[----:B------:R-:W-:Y:S01]  /*6c30*/  LEA.HI.X.SX32 R122, R122, R0, 0x1, P3 ;  /* 0x000000007a7a7211 */ /* 0x000fe200018f0eff */
        /* <DEDUP_REMOVED lines=40> */
[--C-:B------:R-:W-:Y:S01]  /*6ec0*/  @!P5 IMAD.IADD R37, R37, 0x1, -R73.reuse ;  /* 0x000000012525d824 */ /* 0x100fe200078e0a49 */
[C---:B------:R-:W-:Y:S01]  /*6ed0*/  ISETP.GT.U32.AND P5, PT, R73.reuse, R32, PT ;  /* 0x000000204900720c */ /* 0x040fe20003fa4070 */
[----:B------:R-:W-:Y:S01]  /*6ee0*/  @!P6 IMAD.IADD R22, R22, 0x1, -R73 ;  /* 0x000000011616e824 */ /* 0x000fe200078e0a49 */
[----:B------:R-:W-:-:S11]  /*6ef0*/  ISETP.GT.U32.AND P6, PT, R73, R17, PT ;  /* 0x000000114900720c */ /* 0x000fd60003fc4070 */
[--C-:B------:R-:W-:Y:S01]  /*6f00*/  @!P5 IMAD.IADD R32, R32, 0x1, -R73.reuse ;  /* 0x000000012020d824 */ /* 0x100fe200078e0a49 */
[----:B------:R-:W-:Y:S01]  /*6f10*/  ISETP.GT.U32.AND P5, PT, R73, R27, PT ;  /* 0x0000001b4900720c */ /* 0x000fe20003fa4070 */
[----:B------:R-:W-:Y:S01]  /*6f20*/  @!P6 IMAD.IADD R17, R17, 0x1, -R73 ;  /* 0x000000011111e824 */ /* 0x000fe200078e0a49 */
[----:B------:R-:W-:-:S11]  /*6f30*/  ISETP.GT.U32.AND P6, PT, R73, R12, PT ;  /* 0x0000000c4900720c */ /* 0x000fd60003fc4070 */
        /* <DEDUP_REMOVED lines=9> */
[----:B------:R-:W-:Y:S01]  /*6fd0*/  ISETP.GT.U32.AND P5, PT, R73, R12, PT ;  /* 0x0000000c4900720c */ /* 0x000fe20003fa4070 */
[----:B------:R-:W-:-:S12]  /*6fe0*/  @!P6 IMAD.IADD R63, R63, 0x1, -R73 ;  /* 0x000000013f3fe824 */ /* 0x000fd800078e0a49 */
[----:B------:R-:W-:Y:S01]  /*6ff0*/  @!P5 IMAD.IADD R12, R12, 0x1, -R73 ;  /* 0x000000010c0cd824 */ /* 0x000fe200078e0a49 */
[C---:B------:R-:W-:Y:S02]  /*7000*/  ISETP.GT.U32.AND P5, PT, R73.reuse, R7, PT ;  /* 0x000000074900720c */ /* 0x040fe40003fa4070 */
[C---:B------:R-:W-:Y:S01]  /*7010*/  ISETP.GT.U32.AND P3, PT, R73.reuse, R64, PT ;  /* 0x000000404900720c */ /* 0x040fe20003f64070 */
[----:B0-----:R-:W-:Y:S01]  /*7020*/  VIADD R4, R4, 0xffffff9b ;  /* 0xffffff9b04047836 */ /* 0x001fe20000000000 */
[----:B------:R-:W-:-:S09]  /*7030*/  ISETP.GT.U32.AND P1, PT, R73, R66, PT ;  /* 0x000000424900720c */ /* 0x000fd20003f24070 */
[--C-:B------:R-:W-:Y:S01]  /*7040*/  @!P5 IMAD.IADD R7, R7, 0x1, -R73.reuse ;  /* 0x000000010707d824 */ /* 0x100fe200078e0a49 */
[C---:B------:R-:W-:Y:S02]  /*7050*/  ISETP.GT.U32.AND P5, PT, R73.reuse, R63, PT ;  /* 0x0000003f4900720c */ /* 0x040fe40003fa4070 */
[----:B------:R-:W-:Y:S01]  /*7060*/  ISETP.GE.U32.AND P2, PT, R4, 0x7fffff1c, PT ;  /* 0x7fffff1c0400780c */ /* 0x000fe20003f46070 */
[C---:B------:R-:W-:Y:S01]  /*7070*/  IMAD R4, R70.reuse, 0xc8, RZ ;  /* 0x000000c846047824 */ /* 0x040fe200078e02ff */
[C---:B------:R-:W-:Y:S01]  /*7080*/  ISETP.GT.U32.AND P6, PT, R73.reuse, R68, PT ;  /* 0x000000444900720c */ /* 0x040fe20003fc4070 */
[----:B-1----:R-:W-:Y:S02]  /*7090*/  IMAD R122, R70, 0x64, RZ ;  /* 0x00000064467a7824 */ /* 0x002fe400078e02ff */
[--C-:B------:R-:W-:Y:S01]  /*70a0*/  @!P3 IMAD.IADD R64, R64, 0x1, -R73.reuse ;  /* 0x000000014040b824 */ /* 0x100fe200078e0a49 */
[----:B------:R-:W-:Y:S01]  /*70b0*/  IADD3 R123, P3, PT, R4, R2, RZ ;  /* 0x00000002047b7210 */ /* 0x000fe20007f7e0ff */
[--C-:B------:R-:W-:Y:S01]  /*70c0*/  @!P1 IMAD.IADD R66, R66, 0x1, -R73.reuse ;  /* 0x0000000142429824 */ /* 0x100fe200078e0a49 */
[----:B------:R-:W-:Y:S01]  /*70d0*/  ISETP.GT.U32.AND P4, PT, R73, R60, PT ;  /* 0x0000003c4900720c */ /* 0x000fe20003f84070 */
[----:B------:R-:W0:Y:S02]  /*70e0*/  LDC R4, c[0x0][0x3a0] ;  /* 0x0000e800ff047b82 */ /* 0x000e240000000800 */
[----:B------:R-:W-:Y:S01]  /*70f0*/  @!P5 IMAD.IADD R63, R63, 0x1, -R73 ;  /* 0x000000013f3fd824 */ /* 0x000fe200078e0a49 */
[----:B------:R-:W-:-:S03]  /*7100*/  LEA.HI.X.SX32 R122, R122, R0, 0x1, P3 ;  /* 0x000000007a7a7211 */ /* 0x000fc600018f0eff */
[----:B------:R-:W-:Y:S01]  /*7110*/  @!P6 IMAD.IADD R68, R68, 0x1, -R73 ;  /* 0x000000014444e824 */ /* 0x000fe200078e0a49 */
[----:B------:R-:W-:-:S13]  /*7120*/  ISETP.GT.U32.AND P6, PT, R73, R77, PT ;  /* 0x0000004d4900720c */ /* 0x000fda0003fc4070 */
[----:B------:R-:W-:Y:S01]  /*7130*/  @!P6 IMAD.IADD R77, R77, 0x1, -R73 ;  /* 0x000000014d4de824 */ /* 0x000fe200078e0a49 */
[----:B------:R-:W-:-:S13]  /*7140*/  ISETP.GT.U32.AND P6, PT, R73, R82, PT ;  /* 0x000000524900720c */ /* 0x000fda0003fc4070 */
[----:B------:R-:W-:Y:S01]  /*7150*/  @!P6 IMAD.IADD R82, R82, 0x1, -R73 ;  /* 0x000000015252e824 */ /* 0x000fe200078e0a49 */
[----:B------:R-:W-:-:S13]  /*7160*/  ISETP.GT.U32.AND P6, PT, R73, R87, PT ;  /* 0x000000574900720c */ /* 0x000fda0003fc4070 */
[----:B------:R-:W-:Y:S01]  /*7170*/  @!P6 IMAD.IADD R87, R87, 0x1, -R73 ;  /* 0x000000015757e824 */ /* 0x000fe200078e0a49 */
[----:B--2---:R-:W-:Y:S01]  /*7180*/  PRMT R119, RZ, 0x7610, R119 ;  /* 0x00007610ff777816 */ /* 0x004fe20000000077 */
[----:B---3--:R1:W-:Y:S04]  /*7190*/  STL [R1+0x928], R121 ;  /* 0x0009287901007387 */ /* 0x0083e80000100800 */
[----:B-1----:R-:W2:Y:S04]  /*71a0*/  LDL.LU R121, [R1+0xa94] ;  /* 0x000a940001797983 */ /* 0x002ea80000300800 */
[----:B------:R-:W-:Y:S04]  /*71b0*/  STL [R1+0xa00], R63 ;  /* 0x000a003f01007387 */ /* 0x000fe80000100800 */
[----:B------:R1:W-:Y:S04]  /*71c0*/  STL [R1+0x758], R123 ;  /* 0x0007587b01007387 */ /* 0x0003e80000100800 */
[----:B------:R-:W-:Y:S01]  /*71d0*/  STL [R1+0x9fc], R66 ;  /* 0x0009fc4201007387 */ /* 0x000fe20000100800 */
[----:B-1----:R-:W-:-:S03]  /*71e0*/  @!P2 LOP3.LUT R123, R123, R122, RZ, 0x3c, !PT ;  /* 0x0000007a7b7ba212 */ /* 0x002fc600078e3cff */
[----:B------:R1:W-:Y:S02]  /*71f0*/  STL [R1+0x754], R122 ;  /* 0x0007547a01007387 */ /* 0x0003e40000100800 */
[----:B-1----:R-:W-:-:S04]  /*7200*/  @!P2 LOP3.LUT R122, R123, R122, RZ, 0x3c, !PT ;  /* 0x0000007a7b7aa212 */ /* 0x002fc800078e3cff */
[----:B------:R-:W-:-:S05]  /*7210*/  @!P2 LOP3.LUT R123, R123, R122, RZ, 0x3c, !PT ;  /* 0x0000007a7b7ba212 */ /* 0x000fca00078e3cff */
[----:B------:R1:W3:Y:S01]  /*7220*/  @!P2 LDG.E.U16 R119, desc[UR40][R122.64] ;  /* 0x000000287a77a981 */ /* 0x0002e2000c1e1500 */
        /* <DEDUP_REMOVED lines=38> */
[C---:B------:R-:W-:Y:S02]  /*7490*/  ISETP.GT.U32.AND P5, PT, R73.reuse, R68, PT ;  /* 0x000000444900720c */ /* 0x040fe40003fa4070 */
[C---:B------:R-:W-:Y:S01]  /*74a0*/  ISETP.GT.U32.AND P3, PT, R73.reuse, R69, PT ;  /* 0x000000454900720c */ /* 0x040fe20003f64070 */
[----:B0-----:R-:W-:Y:S01]  /*74b0*/  VIADD R4, R4, 0xffffff9c ;  /* 0xffffff9c04047836 */ /* 0x001fe20000000000 */
[----:B------:R-:W-:-:S07]  /*74c0*/  ISETP.GT.U32.AND P4, PT, R73, R72, PT ;  /* 0x000000484900720c */ /* 0x000fce0003f84070 */
[--C-:B------:R-:W-:Y:S01]  /*74d0*/  @!P6 IMAD.IADD R62, R62, 0x1, -R73.reuse ;  /* 0x000000013e3ee824 */ /* 0x100fe200078e0a49 */
[----:B------:R-:W-:Y:S02]  /*74e0*/  ISETP.GT.U32.AND P6, PT, R73, R67, PT ;  /* 0x000000434900720c */ /* 0x000fe40003fc4070 */
[----:B------:R-:W-:Y:S01]  /*74f0*/  ISETP.GE.U32.AND P1, PT, R4, 0x7fffff1d, PT ;  /* 0x7fffff1d0400780c */ /* 0x000fe20003f26070 */
[C---:B------:R-:W-:Y:S02]  /*7500*/  IMAD R4, R70.reuse, 0xc6, RZ ;  /* 0x000000c646047824 */ /* 0x040fe400078e02ff */
[----:B-1----:R-:W-:Y:S02]  /*7510*/  IMAD R122, R70, 0x63, RZ ;  /* 0x00000063467a7824 */ /* 0x002fe400078e02ff */
[--C-:B------:R-:W-:Y:S02]  /*7520*/  @!P5 IMAD.IADD R68, R68, 0x1, -R73.reuse ;  /* 0x000000014444d824 */ /* 0x100fe400078e0a49 */
[--C-:B------:R-:W-:Y:S01]  /*7530*/  @!P3 IMAD.IADD R69, R69, 0x1, -R73.reuse ;  /* 0x000000014545b824 */ /* 0x100fe200078e0a49 */
[----:B------:R-:W-:Y:S01]  /*7540*/  IADD3 R123, P3, PT, R4, R2, RZ ;  /* 0x00000002047b7210 */ /* 0x000fe20007f7e0ff */
[----:B------:R-:W-:Y:S01]  /*7550*/  @!P4 IMAD.IADD R72, R72, 0x1, -R73 ;  /* 0x000000014848c824 */ /* 0x000fe200078e0a49 */
[----:B--2---:R-:W-:Y:S01]  /*7560*/  PRMT R121, RZ, 0x7610, R121 ;  /* 0x00007610ff797816 */ /* 0x004fe20000000079 */
[----:B------:R-:W-:Y:S01]  /*7570*/  @!P6 IMAD.IADD R67, R67, 0x1, -R73 ;  /* 0x000000014343e824 */ /* 0x000fe200078e0a49 */
[----:B------:R-:W-:Y:S01]  /*7580*/  LEA.HI.X.SX32 R122, R122, R0, 0x1, P3 ;  /* 0x000000007a7a7211 */ /* 0x000fe200018f0eff */
[----:B------:R-:W0:Y:S01]  /*7590*/  LDC R4, c[0x0][0x3a0] ;  /* 0x0000e800ff047b82 */ /* 0x000e220000000800 */
[----:B---3--:R1:W-:Y:S04]  /*75a0*/  STL [R1+0x924], R119 ;  /* 0x0009247701007387 */ /* 0x0083e80000100800 */
[----:B-1----:R-:W2:Y:S04]  /*75b0*/  LDL.LU R119, [R1+0xa90] ;  /* 0x000a900001777983 */ /* 0x002ea80000300800 */
[----:B------:R-:W-:Y:S04]  /*75c0*/  STL [R1+0x9f4], R67 ;  /* 0x0009f44301007387 */ /* 0x000fe80000100800 */
[----:B------:R-:W-:Y:S04]  /*75d0*/  STL [R1+0x9f8], R68 ;  /* 0x0009f84401007387 */ /* 0x000fe80000100800 */
        /* <DEDUP_REMOVED lines=9> */
[C---:B------:R-:W-:Y:S02]  /*7670*/  ISETP.GT.U32.AND P6, PT, R73.reuse, R76, PT ;  /* 0x0000004c4900720c */ /* 0x040fe40003fc4070 */
[C---:B------:R-:W-:Y:S02]  /*7680*/  ISETP.GT.U32.AND P3, PT, R73.reuse, R78, PT ;  /* 0x0000004e4900720c */ /* 0x040fe40003f64070 */
[C---:B------:R-:W-:Y:S01]  /*7690*/  ISETP.GT.U32.AND P5, PT, R73.reuse, R77, PT ;  /* 0x0000004d4900720c */ /* 0x040fe20003fa4070 */
[----:B0-----:R-:W-:Y:S01]  /*76a0*/  VIADD R4, R4, 0xffffff9d ;  /* 0xffffff9d04047836 */ /* 0x001fe20000000000 */
[----:B------:R-:W-:-:S05]  /*76b0*/  ISETP.GT.U32.AND P1, PT, R73, R80, PT ;  /* 0x000000504900720c */ /* 0x000fca0003f24070 */
[--C-:B------:R-:W-:Y:S01]  /*76c0*/  @!P2 IMAD.IADD R75, R75, 0x1, -R73.reuse ;  /* 0x000000014b4ba824 */ /* 0x100fe200078e0a49 */
[----:B------:R-:W-:Y:S01]  /*76d0*/  ISETP.GE.U32.AND P2, PT, R4, 0x7fffff1e, PT ;  /* 0x7fffff1e0400780c */ /* 0x000fe20003f46070 */
[----:B------:R-:W-:Y:S02]  /*76e0*/  IMAD R4, R70, 0xc4, RZ ;  /* 0x000000c446047824 */ /* 0x000fe400078e02ff */
[--C-:B------:R-:W-:Y:S02]  /*76f0*/  @!P6 IMAD.IADD R76, R76, 0x1, -R73.reuse ;  /* 0x000000014c4ce824 */ /* 0x100fe400078e0a49 */
[----:B-1----:R-:W-:Y:S02]  /*7700*/  IMAD R122, R70, 0x62, RZ ;  /* 0x00000062467a7824 */ /* 0x002fe400078e02ff */
[--C-:B------:R-:W-:Y:S01]  /*7710*/  @!P3 IMAD.IADD R78, R78, 0x1, -R73.reuse ;  /* 0x000000014e4eb824 */ /* 0x100fe200078e0a49 */
[----:B------:R-:W-:Y:S01]  /*7720*/  IADD3 R123, P3, PT, R4, R2, RZ ;  /* 0x00000002047b7210 */ /* 0x000fe20007f7e0ff */
[--C-:B------:R-:W-:Y:S01]  /*7730*/  @!P5 IMAD.IADD R77, R77, 0x1, -R73.reuse ;  /* 0x000000014d4dd824 */ /* 0x100fe200078e0a49 */
[----:B------:R-:W0:Y:S01]  /*7740*/  LDC R4, c[0x0][0x3a0] ;  /* 0x0000e800ff047b82 */ /* 0x000e220000000800 */
[----:B------:R-:W-:Y:S01]  /*7750*/  @!P1 IMAD.IADD R80, R80, 0x1, -R73 ;  /* 0x0000000150509824 */ /* 0x000fe200078e0a49 */
[----:B------:R-:W-:-:S02]  /*7760*/  LEA.HI.X.SX32 R122, R122, R0, 0x1, P3 ;  /* 0x000000007a7a7211 */ /* 0x000fc400018f0eff */
[----:B--2---:R-:W-:Y:S01]  /*7770*/  PRMT R119, RZ, 0x7610, R119 ;  /* 0x00007610ff777816 */ /* 0x004fe20000000077 */
[----:B---3--:R1:W-:Y:S04]  /*7780*/  STL [R1+0x920], R121 ;  /* 0x0009207901007387 */ /* 0x0083e80000100800 */
[----:B-1----:R-:W2:Y:S04]  /*7790*/  LDL.LU R121, [R1+0xa8c] ;  /* 0x000a8c0001797983 */ /* 0x002ea80000300800 */
[----:B------:R-:W-:Y:S04]  /*77a0*/  STL [R1+0x9e4], R76 ;  /* 0x0009e44c01007387 */ /* 0x000fe80000100800 */
[----:B------:R-:W-:Y:S04]  /*77b0*/  STL [R1+0x9e0], R77 ;  /* 0x0009e04d01007387 */ /* 0x000fe80000100800 */
        /* <DEDUP_REMOVED lines=8> */
[C---:B------:R-:W-:Y:S01]  /*7840*/  ISETP.GT.U32.AND P3, PT, R73.reuse, R83, PT ;  /* 0x000000534900720c */ /* 0x040fe20003f64070 */
[----:B0-----:R-:W-:Y:S01]  /*7850*/  VIADD R4, R4, 0xffffff9e ;  /* 0xffffff9e04047836 */ /* 0x001fe20000000000 */
[----:B------:R-:W-:-:S04]  /*7860*/  ISETP.GT.U32.AND P5, PT, R73, R82, PT ;  /* 0x000000524900720c */ /* 0x000fc80003fa4070 */
[----:B------:R-:W-:Y:S01]  /*7870*/  ISETP.GE.U32.AND P1, PT, R4, 0x7fffff1f, PT ;  /* 0x7fffff1f0400780c */ /* 0x000fe20003f26070 */
[C---:B------:R-:W-:Y:S02]  /*7880*/  IMAD R4, R70.reuse, 0xc2, RZ ;  /* 0x000000c246047824 */ /* 0x040fe400078e02ff */
[----:B-1----:R-:W-:-:S04]  /*7890*/  IMAD R122, R70, 0x61, RZ ;  /* 0x00000061467a7824 */ /* 0x002fc800078e02ff */
[--C-:B------:R-:W-:Y:S01]  /*78a0*/  @!P3 IMAD.IADD R83, R83, 0x1, -R73.reuse ;  /* 0x000000015353b824 */ /* 0x100fe200078e0a49 */
[----:B------:R-:W-:Y:S01]  /*78b0*/  IADD3 R123, P3, PT, R4, R2, RZ ;  /* 0x00000002047b7210 */ /* 0x000fe20007f7e0ff */
[----:B------:R-:W-:Y:S01]  /*78c0*/  @!P5 IMAD.IADD R82, R82, 0x1, -R73 ;  /* 0x000000015252d824 */ /* 0x000fe200078e0a49 */
[----:B------:R-:W0:Y:S02]  /*78d0*/  LDC R4, c[0x0][0x3a0] ;  /* 0x0000e800ff047b82 */ /* 0x000e240000000800 */
[----:B------:R-:W-:Y:S02]  /*78e0*/  LEA.HI.X.SX32 R122, R122, R0, 0x1, P3 ;  /* 0x000000007a7a7211 */ /* 0x000fe400018f0eff */
[----:B--2---:R-:W-:Y:S01]  /*78f0*/  PRMT R121, RZ, 0x7610, R121 ;  /* 0x00007610ff797816 */ /* 0x004fe20000000079 */
[----:B---3--:R1:W-:Y:S04]  /*7900*/  STL [R1+0x91c], R119 ;  /* 0x00091c7701007387 */ /* 0x0083e80000100800 */
[----:B-1----:R-:W2:Y:S04]  /*7910*/  LDL.LU R119, [R1+0xa88] ;  /* 0x000a880001777983 */ /* 0x002ea80000300800 */
        /* <DEDUP_REMOVED lines=36> */
[----:B------:R-:W-:Y:S01]  /*7b60*/  PRMT R63, RZ, 0x7610, R63 ;  /* 0x00007610ff3f7816 */ /* 0x000fe2000000003f */
[----:B------:R-:W0:Y:S01]  /*7b70*/  LDC R4, c[0x0][0x3a0] ;  /* 0x0000e800ff047b82 */ /* 0x000e220000000800 */
[----:B------:R-:W-:Y:S01]  /*7b80*/  LEA.HI.X.SX32 R122, R122, R0, 0x1, P3 ;  /* 0x000000007a7a7211 */ /* 0x000fe200018f0eff */
[----:B---3--:R1:W-:Y:S04]  /*7b90*/  STL [R1+0x914], R119 ;  /* 0x0009147701007387 */ /* 0x0083e80000100800 */
[----:B-1----:R-:W3:Y:S04]  /*7ba0*/  LDL.LU R119, [R1+0xa80] ;  /* 0x000a800001777983 */ /* 0x002ee80000300800 */
[----:B------:R1:W-:Y:S04]  /*7bb0*/  STL [R1+0x730], R123 ;  /* 0x0007307b01007387 */ /* 0x0003e80000100800 */
[----:B------:R4:W-:Y:S01]  /*7bc0*/  STL [R1+0x72c], R122 ;  /* 0x00072c7a01007387 */ /* 0x0009e20000100800 */
[----:B-1----:R-:W-:-:S04]  /*7bd0*/  @!P1 LOP3.LUT R123, R123, R122, RZ, 0x3c, !PT ;  /* 0x0000007a7b7b9212 */ /* 0x002fc800078e3cff */
[----:B----4-:R-:W-:-:S04]  /*7be0*/  @!P1 LOP3.LUT R122, R123, R122, RZ, 0x3c, !PT ;  /* 0x0000007a7b7a9212 */ /* 0x010fc800078e3cff */
[----:B------:R-:W-:-:S05]  /*7bf0*/  @!P1 LOP3.LUT R123, R123, R122, RZ, 0x3c, !PT ;  /* 0x0000007a7b7b9212 */ /* 0x000fca00078e3cff */
[----:B------:R1:W4:Y:S01]  /*7c00*/  @!P1 LDG.E.U16 R63, desc[UR40][R122.64] ;  /* 0x000000287a3f9981 */ /* 0x000322000c1e1500 */
[C---:B------:R-:W-:Y:S01]  /*7c10*/  ISETP.GT.U32.AND P2, PT, R73.reuse, R95, PT ;  /* 0x0000005f4900720c */ /* 0x040fe20003f44070 */
[----:B-1----:R-:W1:Y:S01]  /*7c20*/  LDC R123, c[0x0][0x3a0] ;  /* 0x0000e800ff7b7b82 */ /* 0x002e620000000800 */
[C---:B------:R-:W-:Y:S01]  /*7c30*/  ISETP.GT.U32.AND P3, PT, R73.reuse, R98, PT ;  /* 0x000000624900720c */ /* 0x040fe20003f64070 */
[----:B0-----:R-:W-:Y:S01]  /*7c40*/  VIADD R4, R4, 0xffffffa1 ;  /* 0xffffffa104047836 */ /* 0x001fe20000000000 */
[----:B------:R-:W-:-:S09]  /*7c50*/  ISETP.GT.U32.AND P1, PT, R73, R100, PT ;  /* 0x000000644900720c */ /* 0x000fd20003f24070 */
[--C-:B------:R-:W-:Y:S01]  /*7c60*/  @!P2 IMAD.IADD R95, R95, 0x1, -R73.reuse ;  /* 0x000000015f5fa824 */ /* 0x100fe200078e0a49 */
[----:B------:R-:W-:Y:S01]  /*7c70*/  ISETP.GE.U32.AND P2, PT, R4, 0x7fffff22, PT ;  /* 0x7fffff220400780c */ /* 0x000fe20003f46070 */
[----:B------:R-:W-:Y:S02]  /*7c80*/  IMAD R4, R70, 0xbc, RZ ;  /* 0x000000bc46047824 */ /* 0x000fe400078e02ff */
[----:B------:R-:W-:-:S03]  /*7c90*/  @!P3 IMAD.IADD R98, R98, 0x1, -R73 ;  /* 0x000000016262b824 */ /* 0x000fc600078e0a49 */
[----:B------:R-:W-:Y:S01]  /*7ca0*/  IADD3 R4, P3, PT, R4, R2, RZ ;  /* 0x0000000204047210 */ /* 0x000fe20007f7e0ff */
[----:B------:R-:W-:Y:S02]  /*7cb0*/  @!P1 IMAD.IADD R100, R100, 0x1, -R73 ;  /* 0x0000000164649824 */ /* 0x000fe400078e0a49 */
[----:B-1----:R-:W-:-:S05]  /*7cc0*/  VIADD R122, R123, 0xffffffa2 ;  /* 0xffffffa27b7a7836 */ /* 0x002fca0000000000 */
[----:B------:R-:W-:Y:S01]  /*7cd0*/  ISETP.GE.U32.AND P1, PT, R122, 0x7fffff23, PT ;  /* 0x7fffff237a00780c */ /* 0x000fe20003f26070 */
[----:B------:R-:W-:Y:S01]  /*7ce0*/  @!P2 IMAD.MOV.U32 R122, RZ, RZ, R4 ;  /* 0x000000ffff7aa224 */ /* 0x000fe200078e0004 */
[----:B---3--:R-:W-:Y:S01]  /*7cf0*/  PRMT R119, RZ, 0x7610, R119 ;  /* 0x00007610ff777816 */ /* 0x008fe20000000077 */
[----:B----4-:R0:W-:Y:S02]  /*7d00*/  STL [R1+0x910], R63 ;  /* 0x0009103f01007387 */ /* 0x0101e40000100800 */
[----:B0-----:R-:W-:-:S05]  /*7d10*/  IMAD R63, R70, 0x5e, RZ ;  /* 0x0000005e463f7824 */ /* 0x001fca00078e02ff */
[----:B------:R-:W-:-:S05]  /*7d20*/  LEA.HI.X.SX32 R123, R63, R0, 0x1, P3 ;  /* 0x000000003f7b7211 */ /* 0x000fca00018f0eff */
[----:B------:R0:W3:Y:S01]  /*7d30*/  @!P2 LDG.E.U16 R119, desc[UR40][R122.64] ;  /* 0x000000287a77a981 */ /* 0x0000e2000c1e1500 */
[----:B------:R-:W-:-:S13]  /*7d40*/  ISETP.GT.U32.AND P5, PT, R73, R87, PT ;  /* 0x000000574900720c */ /* 0x000fda0003fa4070 */
[----:B------:R-:W-:Y:S01]  /*7d50*/  @!P5 IMAD.IADD R87, R87, 0x1, -R73 ;  /* 0x000000015757d824 */ /* 0x000fe200078e0a49 */
[----:B------:R-:W-:-:S13]  /*7d60*/  ISETP.GT.U32.AND P5, PT, R73, R92, PT ;  /* 0x0000005c4900720c */ /* 0x000fda0003fa4070 */
[----:B------:R-:W-:Y:S01]  /*7d70*/  @!P5 IMAD.IADD R92, R92, 0x1, -R73 ;  /* 0x000000015c5cd824 */ /* 0x000fe200078e0a49 */
[----:B------:R-:W-:Y:S01]  /*7d80*/  ISETP.GT.U32.AND P5, PT, R73, R97, PT ;  /* 0x000000614900720c */ /* 0x000fe20003fa4070 */
[----:B------:R1:W-:-:S12]  /*7d90*/  STL [R1+0x728], R4 ;  /* 0x0007280401007387 */ /* 0x0003d80000100800 */
[----:B------:R-:W-:Y:S01]  /*7da0*/  @!P5 IMAD.IADD R97, R97, 0x1, -R73 ;  /* 0x000000016161d824 */ /* 0x000fe200078e0a49 */
[----:B------:R-:W-:Y:S01]  /*7db0*/  ISETP.GT.U32.AND P5, PT, R73, R103, PT ;  /* 0x000000674900720c */ /* 0x000fe20003fa4070 */
[C---:B-1----:R-:W-:Y:S01]  /*7dc0*/  IMAD R4, R70.reuse, 0xba, RZ ;  /* 0x000000ba46047824 */ /* 0x042fe200078e02ff */
[----:B------:R1:W-:Y:S01]  /*7dd0*/  STL [R1+0x724], R123 ;  /* 0x0007247b01007387 */ /* 0x0003e20000100800 */
[----:B0-----:R-:W-:-:S10]  /*7de0*/  IMAD R122, R70, 0x5d, RZ ;  /* 0x0000005d467a7824 */ /* 0x001fd400078e02ff */
[----:B------:R-:W-:Y:S01]  /*7df0*/  @!P5 IMAD.IADD R103, R103, 0x1, -R73 ;  /* 0x000000016767d824 */ /* 0x000fe200078e0a49 */
[----:B-1----:R-:W-:Y:S02]  /*7e00*/  IADD3 R123, P5, PT, R4, R2, RZ ;  /* 0x00000002047b7210 */ /* 0x002fe40007fbe0ff */
[----:B--2---:R-:W-:Y:S01]  /*7e10*/  PRMT R121, RZ, 0x7610, R121 ;  /* 0x00007610ff797816 */ /* 0x004fe20000000079 */
[----:B------:R-:W0:Y:S01]  /*7e20*/  LDC R4, c[0x0][0x3a0] ;  /* 0x0000e800ff047b82 */ /* 0x000e220000000800 */
[----:B------:R-:W-:Y:S02]  /*7e30*/  LEA.HI.X.SX32 R122, R122, R0, 0x1, P5 ;  /* 0x000000007a7a7211 */ /* 0x000fe400028f0eff */
[----:B------:R-:W-:Y:S01]  /*7e40*/  ISETP.GT.U32.AND P4, PT, R73, R79, PT ;  /* 0x0000004f4900720c */ /* 0x000fe20003f84070 */
        /* <DEDUP_REMOVED lines=17> */
[----:B------:R-:W-:Y:S01]  /*7f60*/  ISETP.GT.U32.AND P4, PT, R73, R102, PT ;  /* 0x000000664900720c */ /* 0x000fe20003f84070 */
[----:B0-----:R-:W-:-:S12]  /*7f70*/  VIADD R4, R4, 0xffffffa3 ;  /* 0xffffffa304047836 */ /* 0x001fd80000000000 */
[----:B------:R-:W-:Y:S01]  /*7f80*/  @!P4 IMAD.IADD R102, R102, 0x1, -R73 ;  /* 0x000000016666c824 */ /* 0x000fe200078e0a49 */
[C---:B------:R-:W-:Y:S02]  /*7f90*/  ISETP.GT.U32.AND P4, PT, R73.reuse, R106, PT ;  /* 0x0000006a4900720c */ /* 0x040fe40003f84070 */
[----:B------:R-:W-:Y:S01]  /*7fa0*/  ISETP.GE.U32.AND P5, PT, R4, 0x7fffff24, PT ;  /* 0x7fffff240400780c */ /* 0x000fe20003fa6070 */
[C---:B------:R-:W-:Y:S01]  /*7fb0*/  IMAD R4, R70.reuse, 0xb8, RZ ;  /* 0x000000b846047824 */ /* 0x040fe200078e02ff */
[----:B------:R-:W-:Y:S01]  /*7fc0*/  ISETP.GT.U32.AND P3, PT, R73, R104, PT ;  /* 0x000000684900720c */ /* 0x000fe20003f64070 */
[----:B-1----:R-:W-:-:S08]  /*7fd0*/  IMAD R122, R70, 0x5c, RZ ;  /* 0x0000005c467a7824 */ /* 0x002fd000078e02ff */
[--C-:B------:R-:W-:Y:S01]  /*7fe0*/  @!P4 IMAD.IADD R106, R106, 0x1, -R73.reuse ;  /* 0x000000016a6ac824 */ /* 0x100fe200078e0a49 */
[----:B------:R-:W-:Y:S02]  /*7ff0*/  IADD3 R123, P4, PT, R4, R2, RZ ;  /* 0x00000002047b7210 */ /* 0x000fe40007f9e0ff */
[----:B------:R-:W-:Y:S01]  /*8000*/  ISETP.GT.U32.AND P6, PT, R73, R81, PT ;  /* 0x000000514900720c */ /* 0x000fe20003fc4070 */
[----:B------:R-:W-:Y:S01]  /*8010*/  @!P3 IMAD.IADD R104, R104, 0x1, -R73 ;  /* 0x000000016868b824 */ /* 0x000fe200078e0a49 */
[----:B------:R-:W-:Y:S01]  /*8020*/  LEA.HI.X.SX32 R122, R122, R0, 0x1, P4 ;  /* 0x000000007a7a7211 */ /* 0x000fe200020f0eff */
[----:B------:R-:W0:Y:S01]  /*8030*/  LDC R4, c[0x0][0x3a0] ;  /* 0x0000e800ff047b82 */ /* 0x000e220000000800 */
[----:B--2---:R-:W-:Y:S02]  /*8040*/  ISETP.GE.AND P3, PT, R119, RZ, PT ;  /* 0x000000ff7700720c */ /* 0x004fe40003f66270 */
[----:B------:R-:W-:Y:S01]  /*8050*/  PRMT R119, RZ, 0x7610, R119 ;  /* 0x00007610ff777816 */ /* 0x000fe20000000077 */
        /* <DEDUP_REMOVED lines=9> */
[C---:B------:R-:W-:Y:S02]  /*80f0*/  ISETP.GT.U32.AND P6, PT, R73.reuse, R86, PT ;  /* 0x000000564900720c */ /* 0x040fe40003fc4070 */
[C---:B------:R-:W-:Y:S01]  /*8100*/  ISETP.GT.U32.AND P2, PT, R73.reuse, R105, PT ;  /* 0x000000694900720c */ /* 0x040fe20003f44070 */
[----:B-1----:R-:W1:Y:S10]  /*8110*/  LDC R123, c[0x0][0x3a0] ;  /* 0x0000e800ff7b7b82 */ /* 0x002e740000000800 */
[----:B------:R-:W-:Y:S01]  /*8120*/  @!P6 IMAD.IADD R86, R86, 0x1, -R73 ;  /* 0x000000015656e824 */ /* 0x000fe200078e0a49 */
[----:B------:R-:W-:-:S13]  /*8130*/  ISETP.GT.U32.AND P6, PT, R73, R91, PT ;  /* 0x0000005b4900720c */ /* 0x000fda0003fc4070 */
[--C-:B------:R-:W-:Y:S01]  /*8140*/  @!P6 IMAD.IADD R91, R91, 0x1, -R73.reuse ;  /* 0x000000015b5be824 */ /* 0x100fe200078e0a49 */
[----:B------:R-:W-:Y:S01]  /*8150*/  ISETP.GT.U32.AND P6, PT, R73, R96, PT ;  /* 0x000000604900720c */ /* 0x000fe20003fc4070 */
[----:B------:R-:W-:Y:S01]  /*8160*/  @!P2 IMAD.IADD R105, R105, 0x1, -R73 ;  /* 0x000000016969a824 */ /* 0x000fe200078e0a49 */
[----:B------:R-:W-:Y:S01]  /*8170*/  ISETP.GT.U32.AND P2, PT, R73, R108, PT ;  /* 0x0000006c4900720c */ /* 0x000fe20003f44070 */
[----:B0-----:R-:W-:-:S10]  /*8180*/  VIADD R4, R4, 0xffffffa4 ;  /* 0xffffffa404047836 */ /* 0x001fd40000000000 */
[--C-:B------:R-:W-:Y:S01]  /*8190*/  @!P6 IMAD.IADD R96, R96, 0x1, -R73.reuse ;  /* 0x000000016060e824 */ /* 0x100fe200078e0a49 */
[----:B------:R-:W-:Y:S01]  /*81a0*/  ISETP.GT.U32.AND P6, PT, R73, R101, PT ;  /* 0x000000654900720c */ /* 0x000fe20003fc4070 */
[----:B------:R-:W-:Y:S01]  /*81b0*/  @!P2 IMAD.IADD R108, R108, 0x1, -R73 ;  /* 0x000000016c6ca824 */ /* 0x000fe200078e0a49 */
[----:B------:R-:W-:Y:S01]  /*81c0*/  ISETP.GE.U32.AND P2, PT, R4, 0x7fffff25, PT ;  /* 0x7fffff250400780c */ /* 0x000fe20003f46070 */
[----:B------:R-:W-:Y:S02]  /*81d0*/  IMAD R4, R70, 0xb6, RZ ;  /* 0x000000b646047824 */ /* 0x000fe400078e02ff */
[----:B-1----:R-:W-:-:S08]  /*81e0*/  VIADD R122, R123, 0xffffffa5 ;  /* 0xffffffa57b7a7836 */ /* 0x002fd00000000000 */
[----:B------:R-:W-:Y:S01]  /*81f0*/  @!P6 IMAD.IADD R101, R101, 0x1, -R73 ;  /* 0x000000016565e824 */ /* 0x000fe200078e0a49 */
[C---:B------:R-:W-:Y:S02]  /*8200*/  ISETP.GT.U32.AND P6, PT, R73.reuse, R107, PT ;  /* 0x0000006b4900720c */ /* 0x040fe40003fc4070 */
[----:B------:R-:W-:Y:S02]  /*8210*/  IADD3 R123, P5, PT, R4, R2, RZ ;  /* 0x00000002047b7210 */ /* 0x000fe40007fbe0ff */
[----:B------:R-:W0:Y:S01]  /*8220*/  LDC R4, c[0x0][0x3a0] ;  /* 0x0000e800ff047b82 */ /* 0x000e220000000800 */
[----:B------:R-:W-:-:S08]  /*8230*/  ISETP.GT.U32.AND P1, PT, R73, R110, PT ;  /* 0x0000006e4900720c */ /* 0x000fd00003f24070 */
[----:B------:R-:W-:Y:S01]  /*8240*/  @!P6 IMAD.IADD R107, R107, 0x1, -R73 ;  /* 0x000000016b6be824 */ /* 0x000fe200078e0a49 */
[----:B------:R-:W-:-:S04]  /*8250*/  ISETP.GT.U32.AND P6, PT, R73, R109, PT ;  /* 0x0000006d4900720c */ /* 0x000fc80003fc4070 */
[----:B------:R-:W-:Y:S01]  /*8260*/  @!P1 IMAD.IADD R110, R110, 0x1, -R73 ;  /* 0x000000016e6e9824 */ /* 0x000fe200078e0a49 */
[----:B------:R-:W-:-:S08]  /*8270*/  ISETP.GE.U32.AND P1, PT, R122, 0x7fffff26, PT ;  /* 0x7fffff267a00780c */ /* 0x000fd00003f26070 */
[----:B------:R-:W-:Y:S01]  /*8280*/  @!P6 IMAD.IADD R109, R109, 0x1, -R73 ;  /* 0x000000016d6de824 */ /* 0x000fe200078e0a49 */
[----:B------:R-:W-:Y:S01]  /*8290*/  ISETP.GT.U32.AND P6, PT, R73, R112, PT ;  /* 0x000000704900720c */ /* 0x000fe20003fc4070 */
[----:B0-----:R-:W-:Y:S02]  /*82a0*/  VIADD R4, R4, 0xffffffa6 ;  /* 0xffffffa604047836 */ /* 0x001fe40000000000 */
[----:B------:R-:W-:-:S10]  /*82b0*/  @!P2 IMAD.MOV.U32 R122, RZ, RZ, R123 ;  /* 0x000000ffff7aa224 */ /* 0x000fd400078e007b */
[----:B------:R-:W-:Y:S01]  /*82c0*/  @!P6 IMAD.IADD R112, R112, 0x1, -R73 ;  /* 0x000000017070e824 */ /* 0x000fe200078e0a49 */
[----:B---3--:R0:W-:Y:S02]  /*82d0*/  STL [R1+0x904], R119 ;  /* 0x0009047701007387 */ /* 0x0081e40000100800 */
[----:B0-----:R-:W-:Y:S02]  /*82e0*/  IMAD R119, R70, 0x5b, RZ ;  /* 0x0000005b46777824 */ /* 0x001fe400078e02ff */
[----:B------:R0:W-:Y:S03]  /*82f0*/  STL [R1+0x710], R123 ;  /* 0x0007107b01007387 */ /* 0x0001e60000100800 */
[----:B------:R-:W-:Y:S02]  /*8300*/  LEA.HI.X.SX32 R119, R119, R0, 0x1, P5 ;  /* 0x0000000077777211 */ /* 0x000fe400028f0eff */
[----:B------:R-:W-:Y:S01]  /*8310*/  ISETP.GE.U32.AND P5, PT, R4, 0x7fffff27, PT ;  /* 0x7fffff270400780c */ /* 0x000fe20003fa6070 */
[----:B------:R-:W-:-:S02]  /*8320*/  IMAD R4, R70, 0xb4, RZ ;  /* 0x000000b446047824 */ /* 0x000fc400078e02ff */
[----:B0-----:R-:W-:Y:S01]  /*8330*/  @!P2 IMAD.MOV.U32 R123, RZ, RZ, R119 ;  /* 0x000000ffff7ba224 */ /* 0x001fe200078e0077 */
[----:B------:R0:W-:Y:S04]  /*8340*/  STL [R1+0x70c], R119 ;  /* 0x00070c7701007387 */ /* 0x0001e80000100800 */
[----:B------:R1:W3:Y:S01]  /*8350*/  @!P2 LDG.E.U16 R124, desc[UR40][R122.64] ;  /* 0x000000287a7ca981 */ /* 0x0002e2000c1e1500 */
[----:B0-----:R-:W-:Y:S01]  /*8360*/  IMAD R119, R70, 0x5a, RZ ;  /* 0x0000005a46777824 */ /* 0x001fe200078e02ff */
[----:B-1----:R-:W-:-:S04]  /*8370*/  IADD3 R123, P6, PT, R4, R2, RZ ;  /* 0x00000002047b7210 */ /* 0x002fc80007fde0ff */
[----:B------:R-:W-:Y:S01]  /*8380*/  LEA.HI.X.SX32 R122, R119, R0, 0x1, P6 ;  /* 0x00000000777a7211 */ /* 0x000fe200030f0eff */
[----:B------:R0:W-:Y:S04]  /*8390*/  STL [R1+0x708], R123 ;  /* 0x0007087b01007387 */ /* 0x0001e80000100800 */
[----:B------:R1:W-:Y:S01]  /*83a0*/  STL [R1+0x704], R122 ;  /* 0x0007047a01007387 */ /* 0x0003e20000100800 */
[----:B0-----:R-:W-:-:S04]  /*83b0*/  @!P1 LOP3.LUT R123, R123, R122, RZ, 0x3c, !PT ;  /* 0x0000007a7b7b9212 */ /* 0x001fc800078e3cff */
[C---:B-1----:R-:W-:Y:S02]  /*83c0*/  @!P1 LOP3.LUT R122, R123.reuse, R122, RZ, 0x3c, !PT ;  /* 0x0000007a7b7a9212 */ /* 0x042fe400078e3cff */
[----:B--2---:R-:W-:Y:S02]  /*83d0*/  PRMT R121, RZ, 0x7610, R121 ;  /* 0x00007610ff797816 */ /* 0x004fe40000000079 */
[----:B------:R-:W-:-:S05]  /*83e0*/  @!P1 LOP3.LUT R123, R123, R122, RZ, 0x3c, !PT ;  /* 0x0000007a7b7b9212 */ /* 0x000fca00078e3cff */
[----:B------:R0:W2:Y:S01]  /*83f0*/  @!P1 LDG.E.U16 R121, desc[UR40][R122.64] ;  /* 0x000000287a799981 */ /* 0x0000a2000c1e1500 */
[----:B------:R-:W-:Y:S01]  /*8400*/  ISETP.GT.U32.AND P4, PT, R73, R111, PT ;  /* 0x0000006f4900720c */ /* 0x000fe20003f84070 */
[----:B------:R-:W-:-:S12]  /*8410*/  IMAD R4, R70, 0xb2, RZ ;  /* 0x000000b246047824 */ /* 0x000fd800078e02ff */
[----:B------:R-:W-:Y:S01]  /*8420*/  @!P4 IMAD.IADD R111, R111, 0x1, -R73 ;  /* 0x000000016f6fc824 */ /* 0x000fe200078e0a49 */
[----:B------:R-:W-:Y:S01]  /*8430*/  ISETP.GT.U32.AND P4, PT, R73, R118, PT ;  /* 0x000000764900720c */ /* 0x000fe20003f84070 */
[----:B------:R-:W-:-:S12]  /*8440*/  IMAD R119, R70, 0x59, RZ ;  /* 0x0000005946777824 */ /* 0x000fd800078e02ff */
[----:B------:R-:W-:Y:S01]  /*8450*/  @!P4 IMAD.IADD R118, R118, 0x1, -R73 ;  /* 0x000000017676c824 */ /* 0x000fe200078e0a49 */
[----:B---3--:R1:W-:Y:S02]  /*8460*/  STL [R1+0x900], R124 ;  /* 0x0009007c01007387 */ /* 0x0083e40000100800 */
[----:B-1----:R-:W-:Y:S02]  /*8470*/  IADD3 R124, P4, PT, R4, R2, RZ ;  /* 0x00000002047c7210 */ /* 0x002fe40007f9e0ff */
[----:B------:R-:W1:Y:S02]  /*8480*/  LDC R4, c[0x0][0x3a0] ;  /* 0x0000e800ff047b82 */ /* 0x000e640000000800 */
[----:B0-----:R-:W-:Y:S02]  /*8490*/  LEA.HI.X.SX32 R122, R119, R0, 0x1, P4 ;  /* 0x00000000777a7211 */ /* 0x001fe400020f0eff */
[----:B------:R-:W-:-:S03]  /*84a0*/  PRMT R119, RZ, 0x7610, R119 ;  /* 0x00007610ff777816 */ /* 0x000fc60000000077 */
[----:B------:R-:W-:Y:S01]  /*84b0*/  @!P5 IMAD.MOV.U32 R123, RZ, RZ, R122 ;  /* 0x000000ffff7bd224 */ /* 0x000fe200078e007a */
[----:B--2---:R0:W-:Y:S04]  /*84c0*/  STL [R1+0x8fc], R121 ;  /* 0x0008fc7901007387 */ /* 0x0041e80000100800 */
[----:B0-----:R-:W2:Y:S04]  /*84d0*/  LDL.LU R121, [R1+0xa74] ;  /* 0x000a740001797983 */ /* 0x001ea80000300800 */
[----:B------:R-:W-:Y:S04]  /*84e0*/  STL [R1+0x700], R124 ;  /* 0x0007007c01007387 */ /* 0x000fe80000100800 */
[----:B------:R0:W-:Y:S02]  /*84f0*/  STL [R1+0x6fc], R122 ;  /* 0x0006fc7a01007387 */ /* 0x0001e40000100800 */
[----:B0-----:R-:W-:Y:S01]  /*8500*/  @!P5 IMAD.MOV.U32 R122, RZ, RZ, R124 ;  /* 0x000000ffff7ad224 */ /* 0x001fe200078e007c */
[----:B------:R-:W-:Y:S01]  /*8510*/  ISETP.GT.U32.AND P6, PT, R73, R116, PT ;  /* 0x000000744900720c */ /* 0x000fe20003fc4070 */
[----:B-1----:R-:W-:Y:S01]  /*8520*/  VIADD R4, R4, 0xffffffa7 ;  /* 0xffffffa704047836 */ /* 0x002fe20000000000 */
[----:B------:R-:W3:Y:S04]  /*8530*/  LDL.LU R124, [R1+0xa70] ;  /* 0x000a7000017c7983 */ /* 0x000ee80000300800 */
[----:B------:R0:W4:Y:S02]  /*8540*/  @!P5 LDG.E.U16 R119, desc[UR40][R122.64] ;  /* 0x000000287a77d981 */ /* 0x000124000c1e1500 */
[----:B0-----:R-:W0:Y:S01]  /*8550*/  LDC R122, c[0x0][0x3a0] ;  /* 0x0000e800ff7a7b82 */ /* 0x001e220000000800 */
[----:B------:R-:W-:Y:S01]  /*8560*/  ISETP.GE.U32.AND P4, PT, R4, 0x7fffff28, PT ;  /* 0x7fffff280400780c */ /* 0x000fe20003f86070 */
[----:B------:R-:W-:-:S03]  /*8570*/  IMAD R4, R70, 0xb0, RZ ;  /* 0x000000b046047824 */ /* 0x000fc600078e02ff */
[----:B------:R-:W-:Y:S02]  /*8580*/  @!P6 IMAD.IADD R116, R116, 0x1, -R73 ;  /* 0x000000017474e824 */ /* 0x000fe400078e0a49 */
[----:B------:R-:W-:Y:S01]  /*8590*/  IADD3 R123, P6, PT, R4, R2, RZ ;  /* 0x00000002047b7210 */ /* 0x000fe20007fde0ff */
[----:B0-----:R-:W-:Y:S01]  /*85a0*/  VIADD R4, R122, 0xffffffa8 ;  /* 0xffffffa87a047836 */ /* 0x001fe20000000000 */
[----:B----4-:R0:W-:Y:S02]  /*85b0*/  STL [R1+0x8f8], R119 ;  /* 0x0008f87701007387 */ /* 0x0101e40000100800 */
[----:B0-----:R-:W-:Y:S02]  /*85c0*/  IMAD R119, R70, 0x58, RZ ;  /* 0x0000005846777824 */ /* 0x001fe400078e02ff */
[----:B------:R0:W-:Y:S03]  /*85d0*/  STL [R1+0x6f8], R123 ;  /* 0x0006f87b01007387 */ /* 0x0001e60000100800 */
[----:B------:R-:W-:-:S04]  /*85e0*/  LEA.HI.X.SX32 R122, R119, R0, 0x1, P6 ;  /* 0x00000000777a7211 */ /* 0x000fc800030f0eff */
[-C--:B0-----:R-:W-:Y:S01]  /*85f0*/  @!P4 LOP3.LUT R123, R123, R122.reuse, RZ, 0x3c, !PT ;  /* 0x0000007a7b7bc212 */ /* 0x081fe200078e3cff */
[----:B------:R0:W-:Y:S03]  /*8600*/  STL [R1+0x6f4], R122 ;  /* 0x0006f47a01007387 */ /* 0x0001e60000100800 */
[----:B0-----:R-:W-:-:S04]  /*8610*/  @!P4 LOP3.LUT R122, R123, R122, RZ, 0x3c, !PT ;  /* 0x0000007a7b7ac212 */ /* 0x001fc800078e3cff */
[----:B------:R-:W-:-:S05]  /*8620*/  @!P4 LOP3.LUT R123, R123, R122, RZ, 0x3c, !PT ;  /* 0x0000007a7b7bc212 */ /* 0x000fca00078e3cff */
[----:B------:R0:W4:Y:S01]  /*8630*/  @!P4 LDG.E.U16 R125, desc[UR40][R122.64] ;  /* 0x000000287a7dc981 */ /* 0x000122000c1e1500 */
[C---:B------:R-:W-:Y:S02]  /*8640*/  ISETP.GT.U32.AND P1, PT, R73.reuse, R115, PT ;  /* 0x000000734900720c */ /* 0x040fe40003f24070 */
[C---:B------:R-:W-:Y:S01]  /*8650*/  ISETP.GT.U32.AND P2, PT, R73.reuse, R117, PT ;  /* 0x000000754900720c */ /* 0x040fe20003f44070 */
[----:B0-----:R-:W0:Y:S01]  /*8660*/  LDC R122, c[0x0][0x3a0] ;  /* 0x0000e800ff7a7b82 */ /* 0x001e220000000800 */
[----:B------:R-:W-:-:S09]  /*8670*/  ISETP.GT.U32.AND P5, PT, R73, R113, PT ;  /* 0x000000714900720c */ /* 0x000fd20003fa4070 */
[--C-:B------:R-:W-:Y:S01]  /*8680*/  @!P1 IMAD.IADD R115, R115, 0x1, -R73.reuse ;  /* 0x0000000173739824 */ /* 0x100fe200078e0a49 */
[----:B------:R-:W-:Y:S01]  /*8690*/  ISETP.GT.U32.AND P1, PT, R73, R120, PT ;  /* 0x000000784900720c */ /* 0x000fe20003f24070 */
[----:B------:R-:W-:Y:S01]  /*86a0*/  IMAD R119, R70, 0xae, RZ ;  /* 0x000000ae46777824 */ /* 0x000fe200078e02ff */
[----:B------:R-:W-:Y:S01]  /*86b0*/  ISETP.GE.U32.AND P6, PT, R4, 0x7fffff29, PT ;  /* 0x7fffff290400780c */ /* 0x000fe20003fc6070 */
[--C-:B------:R-:W-:Y:S01]  /*86c0*/  @!P2 IMAD.IADD R117, R117, 0x1, -R73.reuse ;  /* 0x000000017575a824 */ /* 0x100fe200078e0a49 */
[----:B------:R-:W-:Y:S01]  /*86d0*/  ISETP.GT.U32.AND P2, PT, R73, R114, PT ;  /* 0x000000724900720c */ /* 0x000fe20003f44070 */
[----:B------:R-:W-:Y:S02]  /*86e0*/  IMAD R4, R70, 0x57, RZ ;  /* 0x0000005746047824 */ /* 0x000fe400078e02ff */
[----:B------:R-:W-:Y:S01]  /*86f0*/  @!P5 IMAD.IADD R113, R113, 0x1, -R73 ;  /* 0x000000017171d824 */ /* 0x000fe200078e0a49 */
[----:B------:R-:W-:-:S05]  /*8700*/  IADD3 R123, P5, PT, R119, R2, RZ ;  /* 0x00000002777b7210 */ /* 0x000fca0007fbe0ff */
[--C-:B------:R-:W-:Y:S02]  /*8710*/  @!P1 IMAD.IADD R120, R120, 0x1, -R73.reuse ;  /* 0x0000000178789824 */ /* 0x100fe400078e0a49 */
[----:B0-----:R-:W-:Y:S01]  /*8720*/  VIADD R119, R122, 0xffffffa9 ;  /* 0xffffffa97a777836 */ /* 0x001fe20000000000 */
[----:B------:R-:W-:Y:S01]  /*8730*/  LEA.HI.X.SX32 R122, R4, R0, 0x1, P5 ;  /* 0x00000000047a7211 */ /* 0x000fe200028f0eff */
[----:B------:R-:W-:Y:S01]  /*8740*/  @!P2 IMAD.IADD R114, R114, 0x1, -R73 ;  /* 0x000000017272a824 */ /* 0x000fe200078e0a49 */
[----:B--2---:R-:W-:Y:S02]  /*8750*/  ISETP.GE.AND P2, PT, R121, RZ, PT ;  /* 0x000000ff7900720c */ /* 0x004fe40003f46270 */
[----:B------:R-:W-:Y:S01]  /*8760*/  PRMT R121, RZ, 0x7610, R121 ;  /* 0x00007610ff797816 */ /* 0x000fe20000000079 */
[----:B----4-:R0:W-:Y:S04]  /*8770*/  STL [R1+0x8f4], R125 ;  /* 0x0008f47d01007387 */ /* 0x0101e80000100800 */
[----:B0-----:R-:W2:Y:S04]  /*8780*/  LDL.LU R125, [R1+0xa6c] ;  /* 0x000a6c00017d7983 */ /* 0x001ea80000300800 */
[----:B------:R0:W-:Y:S04]  /*8790*/  STL [R1+0x6f0], R123 ;  /* 0x0006f07b01007387 */ /* 0x0001e80000100800 */
[----:B------:R1:W-:Y:S01]  /*87a0*/  STL [R1], R120 ;  /* 0x0000007801007387 */ /* 0x0003e20000100800 */
[----:B0-----:R-:W-:-:S03]  /*87b0*/  @!P6 LOP3.LUT R123, R123, R122, RZ, 0x3c, !PT ;  /* 0x0000007a7b7be212 */ /* 0x001fc600078e3cff */
[----:B-1----:R-:W4:Y:S04]  /*87c0*/  LDL.LU R120, [R1+0xa68] ;  /* 0x000a680001787983 */ /* 0x002f280000300800 */
[----:B------:R0:W-:Y:S02]  /*87d0*/  STL [R1+0x6ec], R122 ;  /* 0x0006ec7a01007387 */ /* 0x0001e40000100800 */
[----:B0-----:R-:W-:-:S04]  /*87e0*/  @!P6 LOP3.LUT R122, R123, R122, RZ, 0x3c, !PT ;  /* 0x0000007a7b7ae212 */ /* 0x001fc800078e3cff */
[----:B------:R-:W-:-:S05]  /*87f0*/  @!P6 LOP3.LUT R123, R123, R122, RZ, 0x3c, !PT ;  /* 0x0000007a7b7be212 */ /* 0x000fca00078e3cff */
[----:B------:R0:W2:Y:S04]  /*8800*/  @!P6 LDG.E.U16 R121, desc[UR40][R122.64] ;  /* 0x000000287a79e981 */ /* 0x0000a8000c1e1500 */
[----:B------:R-:W4:Y:S01]  /*8810*/  LDL.LU R123, [R1+0x4] ;  /* 0x00000400017b7983 */ /* 0x000f220000300800 */
[C---:B------:R-:W-:Y:S01]  /*8820*/  IMAD R4, R70.reuse, 0xac, RZ ;  /* 0x000000ac46047824 */ /* 0x040fe200078e02ff */
[----:B------:R-:W-:Y:S01]  /*8830*/  ISETP.GE.U32.AND P5, PT, R119, 0x7fffff2a, PT ;  /* 0x7fffff2a7700780c */ /* 0x000fe20003fa6070 */
[----:B0-----:R-:W-:Y:S01]  /*8840*/  IMAD R122, R70, 0x56, RZ ;  /* 0x00000056467a7824 */ /* 0x001fe200078e02ff */
[----:B---3--:R-:W-:Y:S01]  /*8850*/  ISETP.GE.AND P4, PT, R124, RZ, PT ;  /* 0x000000ff7c00720c */ /* 0x008fe20003f86270 */
[----:B------:R-:W-:Y:S01]  /*8860*/  IMAD.MOV.U32 R124, RZ, RZ, R59 ;  /* 0x000000ffff7c7224 */ /* 0x000fe200078e003b */
[----:B------:R-:W-:-:S03]  /*8870*/  PRMT R74, RZ, 0x7610, R74 ;  /* 0x00007610ff4a7816 */ /* 0x000fc6000000004a */
[----:B------:R-:W-:Y:S01]  /*8880*/  @!P3 IMAD.MOV R124, RZ, RZ, -R124 ;  /* 0x000000ffff7cb224 */ /* 0x000fe200078e0a7c */
[----:B--2---:R0:W-:Y:S02]  /*8890*/  STL [R1+0x8f0], R121 ;  /* 0x0008f07901007387 */ /* 0x0041e40000100800 */
[----:B0-----:R-:W-:-:S04]  /*88a0*/  IADD3 R121, P6, PT, R4, R2, RZ ;  /* 0x0000000204797210 */ /* 0x001fc80007fde0ff */
[----:B------:R-:W-:Y:S01]  /*88b0*/  LEA.HI.X.SX32 R122, R122, R0, 0x1, P6 ;  /* 0x000000007a7a7211 */ /* 0x000fe200030f0eff */
[----:B------:R-:W-:Y:S01]  /*88c0*/  STL [R1+0x6e8], R121 ;  /* 0x0006e87901007387 */ /* 0x000fe20000100800 */
[----:B----4-:R-:W-:-:S03]  /*88d0*/  ISETP.GE.AND P3, PT, R123, RZ, PT ;  /* 0x000000ff7b00720c */ /* 0x010fc60003f66270 */
[----:B------:R0:W-:Y:S01]  /*88e0*/  STL [R1+0x6e4], R122 ;  /* 0x0006e47a01007387 */ /* 0x0001e20000100800 */
[----:B------:R-:W-:Y:S02]  /*88f0*/  @!P5 IMAD.MOV.U32 R123, RZ, RZ, R122 ;  /* 0x000000ffff7bd224 */ /* 0x000fe400078e007a */
[----:B0-----:R-:W-:-:S05]  /*8900*/  @!P5 IMAD.MOV.U32 R122, RZ, RZ, R121 ;  /* 0x000000ffff7ad224 */ /* 0x001fca00078e0079 */
[----:B------:R-:W2:Y:S01]  /*8910*/  @!P5 LDG.E.U16 R74, desc[UR40][R122.64] ;  /* 0x000000287a4ad981 */ /* 0x000ea2000c1e1500 */
[----:B------:R-:W-:Y:S02]  /*8920*/  ISETP.GE.AND P1, PT, R125, RZ, PT ;  /* 0x000000ff7d00720c */ /* 0x000fe40003f26270 */
[----:B------:R-:W0:Y:S01]  /*8930*/  LDC R125, c[0x0][0x3a0] ;  /* 0x0000e800ff7d7b82 */ /* 0x000e220000000800 */
[----:B------:R-:W-:Y:S02]  /*8940*/  IMAD R4, R70, 0xaa, RZ ;  /* 0x000000aa46047824 */ /* 0x000fe400078e02ff */
[----:B------:R-:W-:Y:S01]  /*8950*/  IMAD.MOV.U32 R121, RZ, RZ, R58 ;  /* 0x000000ffff797224 */ /* 0x000fe200078e003a */
[----:B------:R-:W-:Y:S01]  /*8960*/  PRMT R119, RZ, 0x7610, R119 ;  /* 0x00007610ff777816 */ /* 0x000fe20000000077 */
[----:B0-----:R-:W-:-:S05]  /*8970*/  VIADD R59, R125, 0xffffffaa ;  /* 0xffffffaa7d3b7836 */ /* 0x001fca0000000000 */
[----:B------:R-:W-:Y:S01]  /*8980*/  ISETP.GE.U32.AND P6, PT, R59, 0x7fffff2b, PT ;  /* 0x7fffff2b3b00780c */ /* 0x000fe20003fc6070 */
[----:B------:R-:W-:Y:S02]  /*8990*/  IMAD R59, R70, 0x55, RZ ;  /* 0x00000055463b7824 */ /* 0x000fe400078e02ff */
[----:B------:R-:W-:Y:S01]  /*89a0*/  VIADD R58, R125, 0xffffffab ;  /* 0xffffffab7d3a7836 */ /* 0x000fe20000000000 */
[----:B--2---:R0:W-:Y:S02]  /*89b0*/  STL [R1+0x8ec], R74 ;  /* 0x0008ec4a01007387 */ /* 0x0041e40000100800 */
[----:B0-----:R-:W-:Y:S02]  /*89c0*/  IADD3 R74, P5, PT, R4, R2, RZ ;  /* 0x00000002044a7210 */ /* 0x001fe40007fbe0ff */
[----:B------:R-:W2:Y:S02]  /*89d0*/  LDL.LU R4, [R1+0x8] ;  /* 0x0000080001047983 */ /* 0x000ea40000300800 */
[----:B------:R-:W-:-:S02]  /*89e0*/  LEA.HI.X.SX32 R59, R59, R0, 0x1, P5 ;  /* 0x000000003b3b7211 */ /* 0x000fc400028f0eff */
[----:B------:R-:W-:Y:S01]  /*89f0*/  ISETP.GE.U32.AND P5, PT, R58, 0x7fffff2c, PT ;  /* 0x7fffff2c3a00780c */ /* 0x000fe20003fa6070 */
[----:B------:R-:W-:-:S05]  /*8a00*/  @!P6 IMAD.MOV.U32 R58, RZ, RZ, R74 ;  /* 0x000000ffff3ae224 */ /* 0x000fca00078e004a */
[----:B------:R0:W3:Y:S01]  /*8a10*/  @!P6 LDG.E.U16 R119, desc[UR40][R58.64] ;  /* 0x000000283a77e981 */ /* 0x0000e2000c1e1500 */
[----:B------:R-:W-:-:S03]  /*8a20*/  @!P2 IMAD.MOV R121, RZ, RZ, -R121 ;  /* 0x000000ffff79a224 */ /* 0x000fc600078e0a79 */
[----:B------:R1:W-:Y:S04]  /*8a30*/  STL [R1+0x6e0], R74 ;  /* 0x0006e04a01007387 */ /* 0x0003e80000100800 */
[----:B------:R4:W-:Y:S01]  /*8a40*/  STL [R1+0x6dc], R59 ;  /* 0x0006dc3b01007387 */ /* 0x0009e20000100800 */
[----:B0-----:R-:W-:-:S03]  /*8a50*/  IMAD R58, R70, 0x54, RZ ;  /* 0x00000054463a7824 */ /* 0x001fc600078e02ff */
[----:B-1----:R-:W3:Y:S01]  /*8a60*/  LDL.LU R74, [R1+0xa64] ;  /* 0x000a6400014a7983 */ /* 0x002ee20000300800 */
[----:B------:R-:W-:Y:S02]  /*8a70*/  PRMT R120, RZ, 0x7610, R120 ;  /* 0x00007610ff787816 */ /* 0x000fe40000000078 */
[----:B--2---:R-:W-:Y:S01]  /*8a80*/  ISETP.GE.AND P2, PT, R4, RZ, PT ;  /* 0x000000ff0400720c */ /* 0x004fe20003f46270 */
[----:B------:R-:W-:-:S05]  /*8a90*/  IMAD R4, R70, 0xa8, RZ ;  /* 0x000000a846047824 */ /* 0x000fca00078e02ff */
[----:B----4-:R-:W-:Y:S02]  /*8aa0*/  IADD3 R59, P6, PT, R4, R2, RZ ;  /* 0x00000002043b7210 */ /* 0x010fe40007fde0ff */
[----:B------:R-:W2:Y:S02]  /*8ab0*/  LDL.LU R4, [R1+0xc] ;  /* 0x00000c0001047983 */ /* 0x000ea40000300800 */
[----:B------:R-:W-:Y:S02]  /*8ac0*/  LEA.HI.X.SX32 R58, R58, R0, 0x1, P6 ;  /* 0x000000003a3a7211 */ /* 0x000fe400030f0eff */
[----:B---3--:R-:W-:Y:S04]  /*8ad0*/  STL [R1+0x8e8], R119 ;  /* 0x0008e87701007387 */ /* 0x008fe80000100800 */
[----:B------:R0:W-:Y:S04]  /*8ae0*/  STL [R1+0x6d8], R59 ;  /* 0x0006d83b01007387 */ /* 0x0001e80000100800 */
[----:B------:R1:W-:Y:S01]  /*8af0*/  STL [R1+0x6d4], R58 ;  /* 0x0006d43a01007387 */ /* 0x0003e20000100800 */
[----:B0-----:R-:W-:-:S04]  /*8b00*/  @!P5 LOP3.LUT R59, R59, R58, RZ, 0x3c, !PT ;  /* 0x0000003a3b3bd212 */ /* 0x001fc800078e3cff */
[----:B-1----:R-:W-:-:S04]  /*8b10*/  @!P5 LOP3.LUT R58, R59, R58, RZ, 0x3c, !PT ;  /* 0x0000003a3b3ad212 */ /* 0x002fc800078e3cff */
[----:B------:R-:W-:-:S05]  /*8b20*/  @!P5 LOP3.LUT R59, R59, R58, RZ, 0x3c, !PT ;  /* 0x0000003a3b3bd212 */ /* 0x000fca00078e3cff */
[----:B------:R0:W3:Y:S01]  /*8b30*/  @!P5 LDG.E.U16 R120, desc[UR40][R58.64] ;  /* 0x000000283a78d981 */ /* 0x0000e2000c1e1500 */
[----:B------:R-:W-:Y:S02]  /*8b40*/  IMAD.MOV.U32 R119, RZ, RZ, R57 ;  /* 0x000000ffff777224 */ /* 0x000fe400078e0039 */
[----:B------:R-:W-:Y:S02]  /*8b50*/  VIADD R57, R125, 0xffffffac ;  /* 0xffffffac7d397836 */ /* 0x000fe40000000000 */
[----:B------:R-:W-:-:S03]  /*8b60*/  @!P4 IMAD.MOV R119, RZ, RZ, -R119 ;  /* 0x000000ffff77c224 */ /* 0x000fc600078e0a77 */
[----:B------:R-:W-:Y:S01]  /*8b70*/  ISETP.GE.U32.AND P6, PT, R57, 0x7fffff2d, PT ;  /* 0x7fffff2d3900780c */ /* 0x000fe20003fc6070 */
[----:B------:R-:W-:Y:S02]  /*8b80*/  IMAD R57, R70, 0x53, RZ ;  /* 0x0000005346397824 */ /* 0x000fe400078e02ff */
[----:B0-----:R-:W-:Y:S02]  /*8b90*/  IMAD.MOV.U32 R59, RZ, RZ, R56 ;  /* 0x000000ffff3b7224 */ /* 0x001fe400078e0038 */
[----:B------:R-:W-:Y:S01]  /*8ba0*/  VIADD R56, R125, 0xffffffad ;  /* 0xffffffad7d387836 */ /* 0x000fe20000000000 */
[----:B------:R-:W-:Y:S02]  /*8bb0*/  PRMT R122, RZ, 0x7610, R122 ;  /* 0x00007610ff7a7816 */ /* 0x000fe4000000007a */
[----:B--2---:R-:W-:Y:S01]  /*8bc0*/  ISETP.GE.AND P4, PT, R4, RZ, PT ;  /* 0x000000ff0400720c */ /* 0x004fe20003f86270 */
[----:B------:R-:W-:-:S05]  /*8bd0*/  IMAD R4, R70, 0xa6, RZ ;  /* 0x000000a646047824 */ /* 0x000fca00078e02ff */
[----:B------:R-:W-:-:S04]  /*8be0*/  IADD3 R58, P5, PT, R4, R2, RZ ;  /* 0x00000002043a7210 */ /* 0x000fc80007fbe0ff */
[----:B------:R-:W-:Y:S02]  /*8bf0*/  LEA.HI.X.SX32 R57, R57, R0, 0x1, P5 ;  /* 0x0000000039397211 */ /* 0x000fe400028f0eff */
[----:B------:R-:W-:Y:S01]  /*8c00*/  ISETP.GE.U32.AND P5, PT, R56, 0x7fffff2e, PT ;  /* 0x7fffff2e3800780c */ /* 0x000fe20003fa6070 */
[----:B------:R-:W-:-:S05]  /*8c10*/  @!P6 IMAD.MOV.U32 R56, RZ, RZ, R58 ;  /* 0x000000ffff38e224 */ /* 0x000fca00078e003a */
[----:B------:R-:W2:Y:S04]  /*8c20*/  @!P6 LDG.E.U16 R122, desc[UR40][R56.64] ;  /* 0x00000028387ae981 */ /* 0x000ea8000c1e1500 */
[----:B---3--:R0:W-:Y:S04]  /*8c30*/  STL [R1+0x8e4], R120 ;  /* 0x0008e47801007387 */ /* 0x0081e80000100800 */
[----:B0-----:R-:W3:Y:S04]  /*8c40*/  LDL.LU R120, [R1+0xa60] ;  /* 0x000a600001787983 */ /* 0x001ee80000300800 */
[----:B------:R-:W4:Y:S01]  /*8c50*/  LDL.LU R4, [R1+0x14] ;  /* 0x0000140001047983 */ /* 0x000f220000300800 */
[----:B------:R-:W-:-:S03]  /*8c60*/  @!P1 IMAD.MOV R59, RZ, RZ, -R59 ;  /* 0x000000ffff3b9224 */ /* 0x000fc600078e0a3b */
[----:B------:R-:W-:Y:S04]  /*8c70*/  STL [R1+0x6d0], R58 ;  /* 0x0006d03a01007387 */ /* 0x000fe80000100800 */
[----:B------:R-:W-:Y:S01]  /*8c80*/  STL [R1+0x6cc], R57 ;  /* 0x0006cc3901007387 */ /* 0x000fe20000100800 */
[----:B------:R-:W-:-:S03]  /*8c90*/  PRMT R71, RZ, 0x7610, R71 ;  /* 0x00007610ff477816 */ /* 0x000fc60000000047 */
[----:B--2---:R0:W-:Y:S02]  /*8ca0*/  STL [R1+0x8e0], R122 ;  /* 0x0008e07a01007387 */ /* 0x0041e40000100800 */
[----:B0-----:R-:W-:Y:S01]  /*8cb0*/  IMAD R122, R70, 0x52, RZ ;  /* 0x00000052467a7824 */ /* 0x001fe200078e02ff */
[----:B----4-:R-:W-:Y:S01]  /*8cc0*/  ISETP.GE.AND P1, PT, R4, RZ, PT ;  /* 0x000000ff0400720c */ /* 0x010fe20003f26270 */
[----:B------:R-:W-:-:S05]  /*8cd0*/  IMAD R4, R70, 0xa4, RZ ;  /* 0x000000a446047824 */ /* 0x000fca00078e02ff */
[----:B------:R-:W-:Y:S02]  /*8ce0*/  IADD3 R57, P6, PT, R4, R2, RZ ;  /* 0x0000000204397210 */ /* 0x000fe40007fde0ff */
[----:B------:R-:W2:Y:S02]  /*8cf0*/  LDL.LU R4, [R1+0x18] ;  /* 0x0000180001047983 */ /* 0x000ea40000300800 */
[----:B------:R-:W-:Y:S02]  /*8d00*/  LEA.HI.X.SX32 R56, R122, R0, 0x1, P6 ;  /* 0x000000007a387211 */ /* 0x000fe400030f0eff */
[----:B------:R0:W-:Y:S04]  /*8d10*/  STL [R1+0x6c8], R57 ;  /* 0x0006c83901007387 */ /* 0x0001e80000100800 */
[----:B------:R1:W-:Y:S01]  /*8d20*/  STL [R1+0x6c4], R56 ;  /* 0x0006c43801007387 */ /* 0x0003e20000100800 */
[----:B0-----:R-:W-:-:S04]  /*8d30*/  @!P5 LOP3.LUT R57, R57, R56, RZ, 0x3c, !PT ;  /* 0x000000383939d212 */ /* 0x001fc800078e3cff */
[----:B-1----:R-:W-:-:S04]  /*8d40*/  @!P5 LOP3.LUT R56, R57, R56, RZ, 0x3c, !PT ;  /* 0x000000383938d212 */ /* 0x002fc800078e3cff */
[----:B------:R-:W-:-:S05]  /*8d50*/  @!P5 LOP3.LUT R57, R57, R56, RZ, 0x3c, !PT ;  /* 0x000000383939d212 */ /* 0x000fca00078e3cff */
[----:B------:R0:W4:Y:S01]  /*8d60*/  @!P5 LDG.E.U16 R71, desc[UR40][R56.64] ;  /* 0x000000283847d981 */ /* 0x000122000c1e1500 */
        /* <DEDUP_REMOVED lines=9> */
[----:B------:R-:W-:Y:S01]  /*8e00*/  IMAD R4, R70, 0xa2, RZ ;  /* 0x000000a246047824 */ /* 0x000fe200078e02ff */
[----:B----4-:R0:W-:Y:S04]  /*8e10*/  STL [R1+0x8dc], R71 ;  /* 0x0008dc4701007387 */ /* 0x0101e80000100800 */
[----:B0-----:R-:W-:-:S02]  /*8e20*/  IADD3 R71, P5, PT, R4, R2, RZ ;  /* 0x0000000204477210 */ /* 0x001fc40007fbe0ff */
[----:B------:R-:W2:Y:S02]  /*8e30*/  LDL.LU R4, [R1+0x1c] ;  /* 0x00001c0001047983 */ /* 0x000ea40000300800 */
[----:B------:R-:W-:Y:S02]  /*8e40*/  LEA.HI.X.SX32 R55, R55, R0, 0x1, P5 ;  /* 0x0000000037377211 */ /* 0x000fe400028f0eff */
[----:B------:R-:W-:Y:S01]  /*8e50*/  ISETP.GE.U32.AND P5, PT, R54, 0x7fffff30, PT ;  /* 0x7fffff303600780c */ /* 0x000fe20003fa6070 */
[----:B------:R-:W-:-:S05]  /*8e60*/  @!P6 IMAD.MOV.U32 R54, RZ, RZ, R71 ;  /* 0x000000ffff36e224 */ /* 0x000fca00078e0047 */
[----:B------:R0:W4:Y:S01]  /*8e70*/  @!P6 LDG.E.U16 R74, desc[UR40][R54.64] ;  /* 0x00000028364ae981 */ /* 0x000122000c1e1500 */
[----:B------:R-:W-:-:S03]  /*8e80*/  @!P2 IMAD.MOV R56, RZ, RZ, -R56 ;  /* 0x000000ffff38a224 */ /* 0x000fc600078e0a38 */
[----:B------:R1:W-:Y:S04]  /*8e90*/  STL [R1+0x6c0], R71 ;  /* 0x0006c04701007387 */ /* 0x0003e80000100800 */
[----:B------:R2:W-:Y:S01]  /*8ea0*/  STL [R1+0x6bc], R55 ;  /* 0x0006bc3701007387 */ /* 0x0005e20000100800 */
[----:B0-----:R-:W-:-:S03]  /*8eb0*/  IMAD R54, R70, 0x50, RZ ;  /* 0x0000005046367824 */ /* 0x001fc600078e02ff */
[----:B-1----:R-:W4:Y:S01]  /*8ec0*/  LDL.LU R71, [R1+0xa5c] ;  /* 0x000a5c0001477983 */ /* 0x002f220000300800 */
[----:B---3--:R-:W-:Y:S02]  /*8ed0*/  PRMT R120, RZ, 0x7610, R120 ;  /* 0x00007610ff787816 */ /* 0x008fe40000000078 */
[----:B--2---:R-:W-:Y:S01]  /*8ee0*/  ISETP.GE.AND P2, PT, R4, RZ, PT ;  /* 0x000000ff0400720c */ /* 0x004fe20003f46270 */
[----:B------:R-:W-:-:S05]  /*8ef0*/  IMAD R4, R70, 0xa0, RZ ;  /* 0x000000a046047824 */ /* 0x000fca00078e02ff */
[----:B------:R-:W-:Y:S02]  /*8f00*/  IADD3 R55, P6, PT, R4, R2, RZ ;  /* 0x0000000204377210 */ /* 0x000fe40007fde0ff */
[----:B------:R-:W2:Y:S04]  /*8f10*/  LDL.LU R4, [R1+0x20] ;  /* 0x0000200001047983 */ /* 0x000ea80000300800 */
[----:B----4-:R0:W-:Y:S01]  /*8f20*/  STL [R1+0x8d8], R74 ;  /* 0x0008d84a01007387 */ /* 0x0101e20000100800 */
[----:B------:R-:W-:Y:S01]  /*8f30*/  LEA.HI.X.SX32 R54, R54, R0, 0x1, P6 ;  /* 0x0000000036367211 */ /* 0x000fe200030f0eff */
[----:B0-----:R-:W-:Y:S02]  /*8f40*/  IMAD.MOV.U32 R74, RZ, RZ, R53 ;  /* 0x000000ffff4a7224 */ /* 0x001fe400078e0035 */
[----:B------:R0:W-:Y:S02]  /*8f50*/  STL [R1+0x6b8], R55 ;  /* 0x0006b83701007387 */ /* 0x0001e40000100800 */
[----:B------:R-:W-:-:S05]  /*8f60*/  @!P4 IMAD.MOV R74, RZ, RZ, -R74 ;  /* 0x000000ffff4ac224 */ /* 0x000fca00078e0a4a */
[----:B------:R1:W-:Y:S01]  /*8f70*/  STL [R1+0x894], R74 ;  /* 0x0008944a01007387 */ /* 0x0003e20000100800 */
[----:B0-----:R-:W-:-:S03]  /*8f80*/  @!P5 LOP3.LUT R55, R55, R54, RZ, 0x3c, !PT ;  /* 0x000000363737d212 */ /* 0x001fc600078e3cff */
[----:B-1----:R-:W3:Y:S04]  /*8f90*/  LDL.LU R74, [R1+0xa58] ;  /* 0x000a5800014a7983 */ /* 0x002ee80000300800 */
[----:B------:R0:W-:Y:S02]  /*8fa0*/  STL [R1+0x6b4], R54 ;  /* 0x0006b43601007387 */ /* 0x0001e40000100800 */
[----:B0-----:R-:W-:-:S04]  /*8fb0*/  @!P5 LOP3.LUT R54, R55, R54, RZ, 0x3c, !PT ;  /* 0x000000363736d212 */ /* 0x001fc800078e3cff */
[----:B------:R-:W-:-:S05]  /*8fc0*/  @!P5 LOP3.LUT R55, R55, R54, RZ, 0x3c, !PT ;  /* 0x000000363737d212 */ /* 0x000fca00078e3cff */
[----:B------:R0:W4:Y:S01]  /*8fd0*/  @!P5 LDG.E.U16 R120, desc[UR40][R54.64] ;  /* 0x000000283678d981 */ /* 0x000122000c1e1500 */
[----:B------:R-:W-:-:S05]  /*8fe0*/  VIADD R53, R125, 0xffffffb0 ;  /* 0xffffffb07d357836 */ /* 0x000fca0000000000 */
        /* <DEDUP_REMOVED lines=12> */
[----:B----4-:R0:W-:Y:S04]  /*90b0*/  STL [R1+0x8d4], R120 ;  /* 0x0008d47801007387 */ /* 0x0101e80000100800 */
[----:B0-----:R-:W4:Y:S04]  /*90c0*/  LDL.LU R120, [R1+0xa54] ;  /* 0x000a540001787983 */ /* 0x001f280000300800 */
[----:B------:R-:W3:Y:S01]  /*90d0*/  LDL.LU R4, [R1+0x24] ;  /* 0x0000240001047983 */ /* 0x000ee20000300800 */
[----:B------:R-:W-:-:S03]  /*90e0*/  @!P1 IMAD.MOV R55, RZ, RZ, -R55 ;  /* 0x000000ffff379224 */ /* 0x000fc600078e0a37 */
[----:B------:R-:W-:Y:S04]  /*90f0*/  STL [R1+0x6b0], R54 ;  /* 0x0006b03601007387 */ /* 0x000fe80000100800 */
[----:B------:R-:W-:Y:S04]  /*9100*/  STL [R1+0x6ac], R53 ;  /* 0x0006ac3501007387 */ /* 0x000fe80000100800 */
[----:B--2---:R0:W-:Y:S02]  /*9110*/  STL [R1+0x8d0], R72 ;  /* 0x0008d04801007387 */ /* 0x0041e40000100800 */
[----:B0-----:R-:W-:Y:S01]  /*9120*/  IMAD R72, R70, 0x4e, RZ ;  /* 0x0000004e46487824 */ /* 0x001fe200078e02ff */
[----:B---3--:R-:W-:Y:S01]  /*9130*/  ISETP.GE.AND P1, PT, R4, RZ, PT ;  /* 0x000000ff0400720c */ /* 0x008fe20003f26270 */
[----:B------:R-:W-:-:S05]  /*9140*/  IMAD R4, R70, 0x9c, RZ ;  /* 0x0000009c46047824 */ /* 0x000fca00078e02ff */
[----:B------:R-:W-:Y:S02]  /*9150*/  IADD3 R53, P6, PT, R4, R2, RZ ;  /* 0x0000000204357210 */ /* 0x000fe40007fde0ff */
[----:B------:R-:W2:Y:S02]  /*9160*/  LDL.LU R4, [R1+0x28] ;  /* 0x0000280001047983 */ /* 0x000ea40000300800 */
[----:B------:R-:W-:Y:S02]  /*9170*/  LEA.HI.X.SX32 R52, R72, R0, 0x1, P6 ;  /* 0x0000000048347211 */ /* 0x000fe400030f0eff */
[----:B------:R0:W-:Y:S04]  /*9180*/  STL [R1+0x6a8], R53 ;  /* 0x0006a83501007387 */ /* 0x0001e80000100800 */
[----:B------:R1:W-:Y:S01]  /*9190*/  STL [R1+0x6a4], R52 ;  /* 0x0006a43401007387 */ /* 0x0003e20000100800 */
[----:B0-----:R-:W-:-:S04]  /*91a0*/  @!P5 LOP3.LUT R53, R53, R52, RZ, 0x3c, !PT ;  /* 0x000000343535d212 */ /* 0x001fc800078e3cff */
[C---:B-1----:R-:W-:Y:S02]  /*91b0*/  @!P5 LOP3.LUT R52, R53.reuse, R52, RZ, 0x3c, !PT ;  /* 0x000000343534d212 */ /* 0x042fe400078e3cff */
[----:B----4-:R-:W-:Y:S02]  /*91c0*/  PRMT R120, RZ, 0x7610, R120 ;  /* 0x00007610ff787816 */ /* 0x010fe40000000078 */
        /* <DEDUP_REMOVED lines=44> */
[----:B---3--:R-:W-:Y:S02]  /*9490*/  PRMT R120, RZ, 0x7610, R120 ;  /* 0x00007610ff787816 */ /* 0x008fe40000000078 */
[----:B--2---:R-:W-:Y:S01]  /*94a0*/  ISETP.GE.AND P4, PT, R4, RZ, PT ;  /* 0x000000ff0400720c */ /* 0x004fe20003f86270 */
[----:B------:R-:W-:-:S05]  /*94b0*/  IMAD R4, R70, 0x96, RZ ;  /* 0x0000009646047824 */ /* 0x000fca00078e02ff */
[----:B------:R-:W-:-:S04]  /*94c0*/  IADD3 R50, P5, PT, R4, R2, RZ ;  /* 0x0000000204327210 */ /* 0x000fc80007fbe0ff */
[----:B------:R-:W-:Y:S02]  /*94d0*/  LEA.HI.X.SX32 R49, R49, R0, 0x1, P5 ;  /* 0x0000000031317211 */ /* 0x000fe400028f0eff */
[----:B------:R-:W-:Y:S01]  /*94e0*/  ISETP.GE.U32.AND P5, PT, R48, 0x7fffff36, PT ;  /* 0x7fffff363000780c */ /* 0x000fe20003fa6070 */
[----:B------:R-:W-:-:S05]  /*94f0*/  @!P6 IMAD.MOV.U32 R48, RZ, RZ, R50 ;  /* 0x000000ffff30e224 */ /* 0x000fca00078e0032 */
[----:B------:R0:W2:Y:S04]  /*9500*/  @!P6 LDG.E.U16 R120, desc[UR40][R48.64] ;  /* 0x000000283078e981 */ /* 0x0000a8000c1e1500 */
[----:B----4-:R1:W-:Y:S04]  /*9510*/  STL [R1+0x8c4], R74 ;  /* 0x0008c44a01007387 */ /* 0x0103e80000100800 */
[----:B-1----:R-:W3:Y:S04]  /*9520*/  LDL.LU R74, [R1+0xa4c] ;  /* 0x000a4c00014a7983 */ /* 0x002ee80000300800 */
[----:B------:R-:W4:Y:S04]  /*9530*/  LDL.LU R4, [R1+0x34] ;  /* 0x0000340001047983 */ /* 0x000f280000300800 */
[----:B------:R-:W-:Y:S04]  /*9540*/  STL [R1+0x690], R50 ;  /* 0x0006903201007387 */ /* 0x000fe80000100800 */
[----:B------:R1:W-:Y:S04]  /*9550*/  STL [R1+0x68c], R49 ;  /* 0x00068c3101007387 */ /* 0x0003e80000100800 */
[----:B-1----:R-:W3:Y:S01]  /*9560*/  LDL.LU R49, [R1+0x38] ;  /* 0x0000380001317983 */ /* 0x002ee20000300800 */
[----:B------:R-:W-:-:S02]  /*9570*/  @!P1 IMAD.MOV R51, RZ, RZ, -R51 ;  /* 0x000000ffff339224 */ /* 0x000fc400078e0a33 */
[----:B0-----:R-:W-:Y:S02]  /*9580*/  IMAD R48, R70, 0x4a, RZ ;  /* 0x0000004a46307824 */ /* 0x001fe400078e02ff */
[----:B------:R-:W-:Y:S01]  /*9590*/  IMAD.MOV.U32 R50, RZ, RZ, R47 ;  /* 0x000000ffff327224 */ /* 0x000fe200078e002f */
[----:B------:R-:W-:-:S03]  /*95a0*/  PRMT R71, RZ, 0x7610, R71 ;  /* 0x00007610ff477816 */ /* 0x000fc60000000047 */
[----:B------:R-:W-:Y:S01]  /*95b0*/  @!P3 IMAD.MOV R50, RZ, RZ, -R50 ;  /* 0x000000ffff32b224 */ /* 0x000fe200078e0a32 */
[----:B--2---:R0:W-:Y:S01]  /*95c0*/  STL [R1+0x8c0], R120 ;  /* 0x0008c07801007387 */ /* 0x0041e20000100800 */
[----:B----4-:R-:W-:Y:S01]  /*95d0*/  ISETP.GE.AND P1, PT, R4, RZ, PT ;  /* 0x000000ff0400720c */ /* 0x010fe20003f26270 */
[----:B------:R-:W-:-:S05]  /*95e0*/  IMAD R4, R70, 0x94, RZ ;  /* 0x0000009446047824 */ /* 0x000fca00078e02ff */
[----:B0-----:R-:W-:-:S04]  /*95f0*/  IADD3 R120, P6, PT, R4, R2, RZ ;  /* 0x0000000204787210 */ /* 0x001fc80007fde0ff */
[----:B------:R-:W-:Y:S01]  /*9600*/  LEA.HI.X.SX32 R48, R48, R0, 0x1, P6 ;  /* 0x0000000030307211 */ /* 0x000fe200030f0eff */
[----:B------:R-:W-:Y:S04]  /*9610*/  STL [R1+0x688], R120 ;  /* 0x0006887801007387 */ /* 0x000fe80000100800 */
[----:B------:R0:W-:Y:S01]  /*9620*/  STL [R1+0x684], R48 ;  /* 0x0006843001007387 */ /* 0x0001e20000100800 */
[----:B---3--:R-:W-:Y:S01]  /*9630*/  ISETP.GE.AND P3, PT, R49, RZ, PT ;  /* 0x000000ff3100720c */ /* 0x008fe20003f66270 */
[----:B------:R-:W-:Y:S02]  /*9640*/  @!P5 IMAD.MOV.U32 R49, RZ, RZ, R48 ;  /* 0x000000ffff31d224 */ /* 0x000fe400078e0030 */
[----:B0-----:R-:W-:-:S05]  /*9650*/  @!P5 IMAD.MOV.U32 R48, RZ, RZ, R120 ;  /* 0x000000ffff30d224 */ /* 0x001fca00078e0078 */
[----:B------:R-:W2:Y:S01]  /*9660*/  @!P5 LDG.E.U16 R71, desc[UR40][R48.64] ;  /* 0x000000283047d981 */ /* 0x000ea2000c1e1500 */
[----:B------:R-:W-:Y:S02]  /*9670*/  VIADD R4, R125, 0xffffffb6 ;  /* 0xffffffb67d047836 */ /* 0x000fe40000000000 */
[----:B------:R-:W-:-:S03]  /*9680*/  IMAD R47, R70, 0x92, RZ ;  /* 0x00000092462f7824 */ /* 0x000fc600078e02ff */
[----:B------:R-:W-:Y:S02]  /*9690*/  ISETP.GE.U32.AND P6, PT, R4, 0x7fffff37, PT ;  /* 0x7fffff370400780c */ /* 0x000fe40003fc6070 */
[----:B------:R-:W-:Y:S01]  /*96a0*/  IADD3 R47, P5, PT, R47, R2, RZ ;  /* 0x000000022f2f7210 */ /* 0x000fe20007fbe0ff */
[----:B------:R-:W-:Y:S02]  /*96b0*/  IMAD R4, R70, 0x49, RZ ;  /* 0x0000004946047824 */ /* 0x000fe400078e02ff */
[----:B------:R-:W-:Y:S02]  /*96c0*/  IMAD.MOV.U32 R120, RZ, RZ, R46 ;  /* 0x000000ffff787224 */ /* 0x000fe400078e002e */
[----:B------:R-:W-:Y:S01]  /*96d0*/  VIADD R46, R125, 0xffffffb7 ;  /* 0xffffffb77d2e7836 */ /* 0x000fe20000000000 */
[----:B------:R-:W-:Y:S01]  /*96e0*/  STL [R1+0x680], R47 ;  /* 0x0006802f01007387 */ /* 0x000fe20000100800 */
[----:B------:R-:W-:Y:S01]  /*96f0*/  PRMT R74, RZ, 0x7610, R74 ;  /* 0x00007610ff4a7816 */ /* 0x000fe2000000004a */
[----:B------:R-:W-:-:S02]  /*9700*/  @!P2 IMAD.MOV R120, RZ, RZ, -R120 ;  /* 0x000000ffff78a224 */ /* 0x000fc400078e0a78 */
[----:B--2---:R0:W-:Y:S02]  /*9710*/  STL [R1+0x8bc], R71 ;  /* 0x0008bc4701007387 */ /* 0x0041e40000100800 */
[----:B0-----:R-:W-:Y:S02]  /*9720*/  LEA.HI.X.SX32 R71, R4, R0, 0x1, P5 ;  /* 0x0000000004477211 */ /* 0x001fe400028f0eff */
[----:B------:R-:W-:Y:S01]  /*9730*/  ISETP.GE.U32.AND P5, PT, R46, 0x7fffff38, PT ;  /* 0x7fffff382e00780c */ /* 0x000fe20003fa6070 */
[----:B------:R-:W-:Y:S01]  /*9740*/  @!P6 IMAD.MOV.U32 R46, RZ, RZ, R47 ;  /* 0x000000ffff2ee224 */ /* 0x000fe200078e002f */
[----:B------:R-:W2:Y:S01]  /*9750*/  LDL.LU R4, [R1+0x3c] ;  /* 0x00003c0001047983 */ /* 0x000ea20000300800 */
[----:B------:R-:W-:-:S05]  /*9760*/  @!P6 IMAD.MOV.U32 R47, RZ, RZ, R71 ;  /* 0x000000ffff2fe224 */ /* 0x000fca00078e0047 */
[----:B------:R0:W3:Y:S04]  /*9770*/  @!P6 LDG.E.U16 R74, desc[UR40][R46.64] ;  /* 0x000000282e4ae981 */ /* 0x0000e8000c1e1500 */
[----:B------:R1:W-:Y:S04]  /*9780*/  STL [R1+0x880], R120 ;  /* 0x0008807801007387 */ /* 0x0003e80000100800 */
[----:B-1----:R-:W4:Y:S04]  /*9790*/  LDL.LU R120, [R1+0xa48] ;  /* 0x000a480001787983 */ /* 0x002f280000300800 */
[----:B------:R1:W-:Y:S01]  /*97a0*/  STL [R1+0x67c], R71 ;  /* 0x00067c4701007387 */ /* 0x0003e20000100800 */
[----:B0-----:R-:W-:-:S03]  /*97b0*/  VIADD R46, R125, 0xffffffb8 ;  /* 0xffffffb87d2e7836 */ /* 0x001fc60000000000 */
[----:B-1----:R-:W4:Y:S01]  /*97c0*/  LDL.LU R71, [R1+0xa44] ;  /* 0x000a440001477983 */ /* 0x002f220000300800 */
[----:B--2---:R-:W-:Y:S01]  /*97d0*/  ISETP.GE.AND P2, PT, R4, RZ, PT ;  /* 0x000000ff0400720c */ /* 0x004fe20003f46270 */
[----:B------:R-:W-:Y:S02]  /*97e0*/  IMAD R4, R70, 0x90, RZ ;  /* 0x0000009046047824 */ /* 0x000fe400078e02ff */
[----:B---3--:R0:W-:Y:S03]  /*97f0*/  STL [R1+0x8b8], R74 ;  /* 0x0008b84a01007387 */ /* 0x0081e60000100800 */
[----:B------:R-:W-:Y:S02]  /*9800*/  IADD3 R47, P6, PT, R4, R2, RZ ;  /* 0x00000002042f7210 */ /* 0x000fe40007fde0ff */
[----:B------:R-:W2:Y:S01]  /*9810*/  LDL.LU R4, [R1+0x40] ;  /* 0x0000400001047983 */ /* 0x000ea20000300800 */
[----:B0-----:R-:W-:-:S03]  /*9820*/  IMAD R74, R70, 0x48, RZ ;  /* 0x00000048464a7824 */ /* 0x001fc600078e02ff */
[----:B------:R0:W-:Y:S02]  /*9830*/  STL [R1+0x678], R47 ;  /* 0x0006782f01007387 */ /* 0x0001e40000100800 */
[----:B------:R-:W-:Y:S02]  /*9840*/  LEA.HI.X.SX32 R74, R74, R0, 0x1, P6 ;  /* 0x000000004a4a7211 */ /* 0x000fe400030f0eff */
[----:B------:R-:W-:Y:S01]  /*9850*/  ISETP.GE.U32.AND P6, PT, R46, 0x7fffff39, PT ;  /* 0x7fffff392e00780c */ /* 0x000fe20003fc6070 */
[----:B------:R-:W-:Y:S01]  /*9860*/  @!P5 IMAD.MOV.U32 R46, RZ, RZ, R47 ;  /* 0x000000ffff2ed224 */ /* 0x000fe200078e002f */
[----:B----4-:R-:W-:Y:S01]  /*9870*/  PRMT R120, RZ, 0x7610, R120 ;  /* 0x00007610ff787816 */ /* 0x010fe20000000078 */
[----:B0-----:R-:W-:-:S05]  /*9880*/  @!P5 IMAD.MOV.U32 R47, RZ, RZ, R74 ;  /* 0x000000ffff2fd224 */ /* 0x001fca00078e004a */
[----:B------:R0:W3:Y:S01]  /*9890*/  @!P5 LDG.E.U16 R120, desc[UR40][R46.64] ;  /* 0x000000282e78d981 */ /* 0x0000e2000c1e1500 */
[----:B------:R-:W-:-:S03]  /*98a0*/  @!P4 IMAD.MOV R45, RZ, RZ, -R45 ;  /* 0x000000ffff2dc224 */ /* 0x000fc600078e0a2d */
[----:B------:R1:W-:Y:S01]  /*98b0*/  STL [R1+0x674], R74 ;  /* 0x0006744a01007387 */ /* 0x0003e20000100800 */
[----:B0-----:R-:W-:-:S03]  /*98c0*/  IMAD R46, R70, 0x47, RZ ;  /* 0x00000047462e7824 */ /* 0x001fc600078e02ff */
[----:B-1----:R-:W4:Y:S01]  /*98d0*/  LDL.LU R74, [R1+0xa40] ;  /* 0x000a4000014a7983 */ /* 0x002f220000300800 */
[----:B------:R-:W-:Y:S01]  /*98e0*/  VIADD R47, R125, 0xffffffb9 ;  /* 0xffffffb97d2f7836 */ /* 0x000fe20000000000 */
[----:B------:R-:W-:Y:S02]  /*98f0*/  PRMT R5, RZ, 0x7610, R5 ;  /* 0x00007610ff057816 */ /* 0x000fe40000000005 */
[----:B--2---:R-:W-:Y:S01]  /*9900*/  ISETP.GE.AND P4, PT, R4, RZ, PT ;  /* 0x000000ff0400720c */ /* 0x004fe20003f86270 */
[----:B------:R-:W-:Y:S01]  /*9910*/  IMAD R4, R70, 0x8e, RZ ;  /* 0x0000008e46047824 */ /* 0x000fe200078e02ff */
[----:B---3--:R0:W-:Y:S04]  /*9920*/  STL [R1+0x8b4], R120 ;  /* 0x0008b47801007387 */ /* 0x0081e80000100800 */
[----:B0-----:R-:W-:-:S02]  /*9930*/  IADD3 R120, P5, PT, R4, R2, RZ ;  /* 0x0000000204787210 */ /* 0x001fc40007fbe0ff */
[----:B------:R-:W2:Y:S02]  /*9940*/  LDL.LU R4, [R1+0x44] ;  /* 0x0000440001047983 */ /* 0x000ea40000300800 */
[----:B------:R-:W-:Y:S02]  /*9950*/  LEA.HI.X.SX32 R46, R46, R0, 0x1, P5 ;  /* 0x000000002e2e7211 */ /* 0x000fe400028f0eff */
[----:B------:R-:W-:Y:S01]  /*9960*/  STL [R1+0x670], R120 ;  /* 0x0006707801007387 */ /* 0x000fe20000100800 */
[----:B------:R-:W-:Y:S02]  /*9970*/  ISETP.GE.U32.AND P5, PT, R47, 0x7fffff3a, PT ;  /* 0x7fffff3a2f00780c */ /* 0x000fe40003fa6070 */
[----:B------:R-:W-:Y:S01]  /*9980*/  @!P6 IMAD.MOV.U32 R47, RZ, RZ, R46 ;  /* 0x000000ffff2fe224 */ /* 0x000fe200078e002e */
[----:B------:R0:W-:Y:S02]  /*9990*/  STL [R1+0x66c], R46 ;  /* 0x00066c2e01007387 */ /* 0x0001e40000100800 */
[----:B0-----:R-:W-:-:S05]  /*99a0*/  @!P6 IMAD.MOV.U32 R46, RZ, RZ, R120 ;  /* 0x000000ffff2ee224 */ /* 0x001fca00078e0078 */
[----:B------:R0:W3:Y:S01]  /*99b0*/  @!P6 LDG.E.U16 R5, desc[UR40][R46.64] ;  /* 0x000000282e05e981 */ /* 0x0000e2000c1e1500 */
[----:B------:R-:W-:Y:S02]  /*99c0*/  @!P1 IMAD.MOV R44, RZ, RZ, -R44 ;  /* 0x000000ffff2c9224 */ /* 0x000fe400078e0a2c */
[----:B------:R-:W-:Y:S01]  /*99d0*/  IMAD R120, R70, 0x46, RZ ;  /* 0x0000004646787824 */ /* 0x000fe200078e02ff */
[----:B----4-:R-:W-:Y:S01]  /*99e0*/  PRMT R74, RZ, 0x7610, R74 ;  /* 0x00007610ff4a7816 */ /* 0x010fe2000000004a */
[----:B0-----:R-:W-:Y:S01]  /*99f0*/  VIADD R46, R125, 0xffffffba ;  /* 0xffffffba7d2e7836 */ /* 0x001fe20000000000 */
[----:B--2---:R-:W-:Y:S01]  /*9a00*/  ISETP.GE.AND P1, PT, R4, RZ, PT ;  /* 0x000000ff0400720c */ /* 0x004fe20003f26270 */
[----:B------:R-:W-:-:S05]  /*9a10*/  IMAD R4, R70, 0x8c, RZ ;  /* 0x0000008c46047824 */ /* 0x000fca00078e02ff */
[----:B------:R-:W-:Y:S02]  /*9a20*/  IADD3 R47, P6, PT, R4, R2, RZ ;  /* 0x00000002042f7210 */ /* 0x000fe40007fde0ff */
[----:B------:R-:W2:Y:S04]  /*9a30*/  LDL.LU R4, [R1+0x48] ;  /* 0x0000480001047983 */ /* 0x000ea80000300800 */
[----:B------:R-:W-:Y:S04]  /*9a40*/  STL [R1+0x668], R47 ;  /* 0x0006682f01007387 */ /* 0x000fe80000100800 */
[----:B---3--:R0:W-:Y:S02]  /*9a50*/  STL [R1+0x8b0], R5 ;  /* 0x0008b00501007387 */ /* 0x0081e40000100800 */
[----:B0-----:R-:W-:-:S02]  /*9a60*/  LEA.HI.X.SX32 R5, R120, R0, 0x1, P6 ;  /* 0x0000000078057211 */ /* 0x001fc400030f0eff */
[----:B------:R-:W-:Y:S01]  /*9a70*/  ISETP.GE.U32.AND P6, PT, R46, 0x7fffff3b, PT ;  /* 0x7fffff3b2e00780c */ /* 0x000fe20003fc6070 */
[----:B------:R-:W-:Y:S02]  /*9a80*/  @!P5 IMAD.MOV.U32 R46, RZ, RZ, R47 ;  /* 0x000000ffff2ed224 */ /* 0x000fe400078e002f */
[----:B------:R-:W-:-:S05]  /*9a90*/  @!P5 IMAD.MOV.U32 R47, RZ, RZ, R5 ;  /* 0x000000ffff2fd224 */ /* 0x000fca00078e0005 */
        /* <DEDUP_REMOVED lines=17> */
[----:B0-----:R-:W-:-:S02]  /*9bb0*/  @!P6 IMAD.MOV.U32 R46, RZ, RZ, R74 ;  /* 0x000000ffff2ee224 */ /* 0x001fc400078e004a */
[----:B------:R-:W-:Y:S01]  /*9bc0*/  @!P2 IMAD.MOV R42, RZ, RZ, -R42 ;  /* 0x000000ffff2aa224 */ /* 0x000fe200078e0a2a */
[----:B------:R-:W3:Y:S04]  /*9bd0*/  LDL.LU R74, [R1+0xa38] ;  /* 0x000a3800014a7983 */ /* 0x000ee80000300800 */
[----:B------:R0:W3:Y:S01]  /*9be0*/  @!P6 LDG.E.U16 R71, desc[UR40][R46.64] ;  /* 0x000000282e47e981 */ /* 0x0000e2000c1e1500 */
[----:B----4-:R-:W-:Y:S01]  /*9bf0*/  PRMT R5, RZ, 0x7610, R5 ;  /* 0x00007610ff057816 */ /* 0x010fe20000000005 */
[----:B0-----:R-:W-:Y:S02]  /*9c00*/  IMAD R47, R70, 0x44, RZ ;  /* 0x00000044462f7824 */ /* 0x001fe400078e02ff */
[----:B------:R-:W-:Y:S01]  /*9c10*/  VIADD R46, R125, 0xffffffbc ;  /* 0xffffffbc7d2e7836 */ /* 0x000fe20000000000 */
[----:B--2---:R-:W-:Y:S01]  /*9c20*/  ISETP.GE.AND P2, PT, R4, RZ, PT ;  /* 0x000000ff0400720c */ /* 0x004fe20003f46270 */
[----:B------:R-:W-:Y:S01]  /*9c30*/  IMAD R4, R70, 0x88, RZ ;  /* 0x0000008846047824 */ /* 0x000fe200078e02ff */
[----:B---3--:R0:W-:Y:S04]  /*9c40*/  STL [R1+0x8a8], R71 ;  /* 0x0008a84701007387 */ /* 0x0081e80000100800 */
[----:B0-----:R-:W-:-:S02]  /*9c50*/  IADD3 R71, P6, PT, R4, R2, RZ ;  /* 0x0000000204477210 */ /* 0x001fc40007fde0ff */
[----:B------:R-:W2:Y:S02]  /*9c60*/  LDL.LU R4, [R1+0x50] ;  /* 0x0000500001047983 */ /* 0x000ea40000300800 */
[----:B------:R-:W-:Y:S02]  /*9c70*/  LEA.HI.X.SX32 R47, R47, R0, 0x1, P6 ;  /* 0x000000002f2f7211 */ /* 0x000fe400030f0eff */
[----:B------:R-:W-:Y:S01]  /*9c80*/  ISETP.GE.U32.AND P6, PT, R46, 0x7fffff3d, PT ;  /* 0x7fffff3d2e00780c */ /* 0x000fe20003fc6070 */
[----:B------:R-:W-:-:S05]  /*9c90*/  @!P5 IMAD.MOV.U32 R46, RZ, RZ, R71 ;  /* 0x000000ffff2ed224 */ /* 0x000fca00078e0047 */
[----:B------:R0:W3:Y:S01]  /*9ca0*/  @!P5 LDG.E.U16 R5, desc[UR40][R46.64] ;  /* 0x000000282e05d981 */ /* 0x0000e2000c1e1500 */
[----:B------:R-:W-:-:S03]  /*9cb0*/  @!P4 IMAD.MOV R41, RZ, RZ, -R41 ;  /* 0x000000ffff29c224 */ /* 0x000fc600078e0a29 */
[----:B------:R-:W-:Y:S04]  /*9cc0*/  STL [R1+0x658], R71 ;  /* 0x0006584701007387 */ /* 0x000fe80000100800 */
[----:B------:R1:W-:Y:S01]  /*9cd0*/  STL [R1+0x654], R47 ;  /* 0x0006542f01007387 */ /* 0x0003e20000100800 */
[----:B0-----:R-:W-:Y:S01]  /*9ce0*/  IMAD R46, R70, 0x43, RZ ;  /* 0x00000043462e7824 */ /* 0x001fe200078e02ff */
[----:B------:R-:W-:Y:S01]  /*9cf0*/  PRMT R3, RZ, 0x7610, R3 ;  /* 0x00007610ff037816 */ /* 0x000fe20000000003 */
[----:B-1----:R-:W-:Y:S01]  /*9d00*/  VIADD R47, R125, 0xffffffbd ;  /* 0xffffffbd7d2f7836 */ /* 0x002fe20000000000 */
[----:B--2---:R-:W-:Y:S01]  /*9d10*/  ISETP.GE.AND P4, PT, R4, RZ, PT ;  /* 0x000000ff0400720c */ /* 0x004fe20003f86270 */
[----:B------:R-:W-:Y:S01]  /*9d20*/  IMAD R4, R70, 0x86, RZ ;  /* 0x0000008646047824 */ /* 0x000fe200078e02ff */
[----:B---3--:R0:W-:Y:S04]  /*9d30*/  STL [R1+0x8a4], R5 ;  /* 0x0008a40501007387 */ /* 0x0081e80000100800 */
[----:B0-----:R-:W-:-:S02]  /*9d40*/  IADD3 R5, P5, PT, R4, R2, RZ ;  /* 0x0000000204057210 */ /* 0x001fc40007fbe0ff */
[----:B------:R-:W2:Y:S02]  /*9d50*/  LDL.LU R4, [R1+0x54] ;  /* 0x0000540001047983 */ /* 0x000ea40000300800 */
[----:B------:R-:W-:Y:S01]  /*9d60*/  LEA.HI.X.SX32 R71, R46, R0, 0x1, P5 ;  /* 0x000000002e477211 */ /* 0x000fe200028f0eff */
[----:B------:R-:W-:Y:S01]  /*9d70*/  @!P6 IMAD.MOV.U32 R46, RZ, RZ, R5 ;  /* 0x000000ffff2ee224 */ /* 0x000fe200078e0005 */
[----:B------:R-:W-:-:S03]  /*9d80*/  ISETP.GE.U32.AND P5, PT, R47, 0x7fffff3e, PT ;  /* 0x7fffff3e2f00780c */ /* 0x000fc60003fa6070 */
[----:B------:R-:W-:-:S05]  /*9d90*/  @!P6 IMAD.MOV.U32 R47, RZ, RZ, R71 ;  /* 0x000000ffff2fe224 */ /* 0x000fca00078e0047 */
[----:B------:R0:W3:Y:S01]  /*9da0*/  @!P6 LDG.E.U16 R3, desc[UR40][R46.64] ;  /* 0x000000282e03e981 */ /* 0x0000e2000c1e1500 */
[----:B------:R-:W-:-:S03]  /*9db0*/  @!P1 IMAD.MOV R40, RZ, RZ, -R40 ;  /* 0x000000ffff289224 */ /* 0x000fc600078e0a28 */
[----:B------:R1:W-:Y:S04]  /*9dc0*/  STL [R1+0x650], R5 ;  /* 0x0006500501007387 */ /* 0x0003e80000100800 */
[----:B------:R4:W-:Y:S04]  /*9dd0*/  STL [R1+0x64c], R71 ;  /* 0x00064c4701007387 */ /* 0x0009e80000100800 */
[----:B-1----:R-:W3:Y:S01]  /*9de0*/  LDL.LU R5, [R1+0x60] ;  /* 0x0000600001057983 */ /* 0x002ee20000300800 */
[----:B----4-:R-:W-:Y:S01]  /*9df0*/  IMAD R71, R70, 0x42, RZ ;  /* 0x0000004246477824 */ /* 0x010fe200078e02ff */
[----:B------:R-:W-:-:S02]  /*9e00*/  PRMT R74, RZ, 0x7610, R74 ;  /* 0x00007610ff4a7816 */ /* 0x000fc4000000004a */
[----:B--2---:R-:W-:Y:S01]  /*9e10*/  ISETP.GE.AND P1, PT, R4, RZ, PT ;  /* 0x000000ff0400720c */ /* 0x004fe20003f26270 */
[----:B------:R-:W-:-:S05]  /*9e20*/  IMAD R4, R70, 0x84, RZ ;  /* 0x0000008446047824 */ /* 0x000fca00078e02ff */
[----:B0-----:R-:W-:Y:S02]  /*9e30*/  IADD3 R47, P6, PT, R4, R2, RZ ;  /* 0x00000002042f7210 */ /* 0x001fe40007fde0ff */
[----:B------:R-:W2:Y:S04]  /*9e40*/  LDL.LU R4, [R1+0x58] ;  /* 0x0000580001047983 */ /* 0x000ea80000300800 */
[----:B---3--:R0:W-:Y:S01]  /*9e50*/  STL [R1+0x8a0], R3 ;  /* 0x0008a00301007387 */ /* 0x0081e20000100800 */
        /* <DEDUP_REMOVED lines=10> */
[----:B------:R-:W4:Y:S04]  /*9f00*/  @!P5 LDG.E.U16 R74, desc[UR40][R46.64] ;  /* 0x000000282e4ad981 */ /* 0x000f28000c1e1500 */
[----:B------:R-:W3:Y:S01]  /*9f10*/  LDL.LU R46, [R1+0x5c] ;  /* 0x00005c00012e7983 */ /* 0x000ee20000300800 */
[----:B------:R-:W-:-:S05]  /*9f20*/  VIADD R39, R125, 0xffffffbe ;  /* 0xffffffbe7d277836 */ /* 0x000fca0000000000 */
[----:B------:R-:W-:Y:S01]  /*9f30*/  ISETP.GE.U32.AND P6, PT, R39, 0x7fffff3f, PT ;  /* 0x7fffff3f2700780c */ /* 0x000fe20003fc6070 */
[----:B------:R-:W-:Y:S01]  /*9f40*/  IMAD R39, R70, 0x41, RZ ;  /* 0x0000004146277824 */ /* 0x000fe200078e02ff */
[----:B------:R-:W-:Y:S01]  /*9f50*/  PRMT R31, RZ, 0x7610, R31 ;  /* 0x00007610ff1f7816 */ /* 0x000fe2000000001f */
[----:B------:R-:W-:Y:S01]  /*9f60*/  @!P2 IMAD.MOV R38, RZ, RZ, -R38 ;  /* 0x000000ffff26a224 */ /* 0x000fe200078e0a26 */
[----:B--2---:R-:W-:Y:S01]  /*9f70*/  ISETP.GE.AND P3, PT, R4, RZ, PT ;  /* 0x000000ff0400720c */ /* 0x004fe20003f66270 */
[----:B------:R-:W-:Y:S01]  /*9f80*/  IMAD R4, R70, 0x82, RZ ;  /* 0x0000008246047824 */ /* 0x000fe200078e02ff */
[----:B----4-:R0:W-:Y:S04]  /*9f90*/  STL [R1+0x89c], R74 ;  /* 0x00089c4a01007387 */ /* 0x0101e80000100800 */
[----:B0-----:R-:W-:-:S02]  /*9fa0*/  IADD3 R74, P5, PT, R4, R2, RZ ;  /* 0x00000002044a7210 */ /* 0x001fc40007fbe0ff */
[----:B---3--:R-:W-:Y:S02]  /*9fb0*/  ISETP.GE.AND P2, PT, R46, RZ, PT ;  /* 0x000000ff2e00720c */ /* 0x008fe40003f46270 */
[----:B------:R-:W-:Y:S01]  /*9fc0*/  LEA.HI.X.SX32 R47, R39, R0, 0x1, P5 ;  /* 0x00000000272f7211 */ /* 0x000fe200028f0eff */
[----:B------:R-:W-:-:S05]  /*9fd0*/  @!P6 IMAD.MOV.U32 R46, RZ, RZ, R74 ;  /* 0x000000ffff2ee224 */ /* 0x000fca00078e004a */
[----:B------:R-:W2:Y:S04]  /*9fe0*/  @!P6 LDG.E.U16 R31, desc[UR40][R46.64] ;  /* 0x000000282e1fe981 */ /* 0x000ea8000c1e1500 */
[----:B------:R-:W-:Y:S04]  /*9ff0*/  STL [R1+0x640], R74 ;  /* 0x0006404a01007387 */ /* 0x000fe80000100800 */
[----:B------:R0:W-:Y:S04]  /*a000*/  STL [R1+0x63c], R47 ;  /* 0x00063c2f01007387 */ /* 0x0001e80000100800 */
[----:B0-----:R-:W3:Y:S01]  /*a010*/  LDL.LU R47, [R1+0x64] ;  /* 0x00006400012f7983 */ /* 0x001ee20000300800 */
[----:B------:R-:W-:-:S03]  /*a020*/  VIADD R4, R125, 0xffffffbf ;  /* 0xffffffbf7d047836 */ /* 0x000fc60000000000 */
[----:B------:R-:W4:Y:S02]  /*a030*/  LDL.LU R74, [R1+0x6c] ;  /* 0x00006c00014a7983 */ /* 0x000f240000300800 */
[----:B------:R-:W-:Y:S01]  /*a040*/  ISETP.GE.U32.AND P5, PT, R4, 0x7fffff40, PT ;  /* 0x7fffff400400780c */ /* 0x000fe20003fa6070 */
[C---:B------:R-:W-:Y:S02]  /*a050*/  IMAD.SHL.U32 R4, R70.reuse, 0x40, RZ ;  /* 0x0000004046047824 */ /* 0x040fe400078e00ff */
[----:B------:R-:W-:Y:S01]  /*a060*/  @!P4 IMAD.MOV R37, RZ, RZ, -R37 ;  /* 0x000000ffff25c224 */ /* 0x000fe200078e0a25 */
[----:B------:R-:W-:Y:S01]  /*a070*/  ISETP.GE.AND P4, PT, R5, RZ, PT ;  /* 0x000000ff0500720c */ /* 0x000fe20003f86270 */
[----:B------:R-:W-:Y:S01]  /*a080*/  @!P1 IMAD.MOV R36, RZ, RZ, -R36 ;  /* 0x000000ffff249224 */ /* 0x000fe200078e0a24 */
[----:B--2---:R0:W-:Y:S04]  /*a090*/  STL [R1+0x898], R31 ;  /* 0x0008981f01007387 */ /* 0x0041e80000100800 */
[----:B------:R-:W2:Y:S01]  /*a0a0*/  LDL.LU R5, [R1+0x70] ;  /* 0x0000700001057983 */ /* 0x000ea20000300800 */
[----:B0-----:R-:W-:-:S04]  /*a0b0*/  LEA R31, P6, R70, R2, 0x7 ;  /* 0x00000002461f7211 */ /* 0x001fc800078c38ff */
[----:B------:R-:W-:Y:S01]  /*a0c0*/  LEA.HI.X.SX32 R46, R4, R0, 0x1, P6 ;  /* 0x00000000042e7211 */ /* 0x000fe200030f0eff */
[----:B------:R-:W-:Y:S01]  /*a0d0*/  STL [R1+0x638], R31 ;  /* 0x0006381f01007387 */ /* 0x000fe20000100800 */
[----:B------:R-:W-:Y:S02]  /*a0e0*/  PRMT R4, RZ, 0x7610, R4 ;  /* 0x00007610ff047816 */ /* 0x000fe40000000004 */
[----:B---3--:R-:W-:Y:S01]  /*a0f0*/  ISETP.GE.AND P1, PT, R47, RZ, PT ;  /* 0x000000ff2f00720c */ /* 0x008fe20003f26270 */
[----:B------:R0:W-:Y:S01]  /*a100*/  STL [R1+0x634], R46 ;  /* 0x0006342e01007387 */ /* 0x0001e20000100800 */
[----:B------:R-:W-:Y:S02]  /*a110*/  @!P5 IMAD.MOV.U32 R47, RZ, RZ, R46 ;  /* 0x000000ffff2fd224 */ /* 0x000fe400078e002e */
[----:B0-----:R-:W-:-:S05]  /*a120*/  @!P5 IMAD.MOV.U32 R46, RZ, RZ, R31 ;  /* 0x000000ffff2ed224 */ /* 0x001fca00078e001f */
[----:B------:R0:W3:Y:S04]  /*a130*/  @!P5 LDG.E.U16 R4, desc[UR40][R46.64] ;  /* 0x000000282e04d981 */ /* 0x0000e8000c1e1500 */
[----:B------:R-:W2:Y:S01]  /*a140*/  LDL.LU R46, [R1+0x68] ;  /* 0x00006800012e7983 */ /* 0x000ea20000300800 */
[----:B------:R-:W-:Y:S02]  /*a150*/  VIADD R39, R125, 0xffffffc0 ;  /* 0xffffffc07d277836 */ /* 0x000fe40000000000 */
[----:B------:R-:W-:-:S03]  /*a160*/  IMAD R31, R70, 0x7e, RZ ;  /* 0x0000007e461f7824 */ /* 0x000fc600078e02ff */
[----:B------:R-:W-:Y:S02]  /*a170*/  ISETP.GE.U32.AND P6, PT, R39, 0x7fffff41, PT ;  /* 0x7fffff412700780c */ /* 0x000fe40003fc6070 */
[----:B0-----:R-:W-:Y:S01]  /*a180*/  IADD3 R47, P5, PT, R31, R2, RZ ;  /* 0x000000021f2f7210 */ /* 0x001fe20007fbe0ff */
[----:B------:R-:W-:Y:S01]  /*a190*/  @!P3 IMAD.MOV R35, RZ, RZ, -R35 ;  /* 0x000000ffff23b224 */ /* 0x000fe200078e0a23 */
[----:B------:R-:W-:Y:S01]  /*a1a0*/  PRMT R48, RZ, 0x7610, R48 ;  /* 0x00007610ff307816 */ /* 0x000fe20000000030 */
[----:B---3--:R0:W-:Y:S04]  /*a1b0*/  STL [R1+0x890], R4 ;  /* 0x0008900401007387 */ /* 0x0081e80000100800 */
[----:B------:R-:W3:Y:S01]  /*a1c0*/  LDL.LU R31, [R1+0x74] ;  /* 0x00007400011f7983 */ /* 0x000ee20000300800 */
[----:B0-----:R-:W-:Y:S01]  /*a1d0*/  IMAD R4, R70, 0x3f, RZ ;  /* 0x0000003f46047824 */ /* 0x001fe200078e02ff */
[----:B--2---:R-:W-:-:S04]  /*a1e0*/  ISETP.GE.AND P3, PT, R46, RZ, PT ;  /* 0x000000ff2e00720c */ /* 0x004fc80003f66270 */
[----:B------:R-:W-:Y:S01]  /*a1f0*/  LEA.HI.X.SX32 R4, R4, R0, 0x1, P5 ;  /* 0x0000000004047211 */ /* 0x000fe200028f0eff */
[----:B------:R0:W-:Y:S01]  /*a200*/  STL [R1+0x630], R47 ;  /* 0x0006302f01007387 */ /* 0x0001e20000100800 */
[----:B------:R-:W-:-:S03]  /*a210*/  @!P6 IMAD.MOV.U32 R46, RZ, RZ, R47 ;  /* 0x000000ffff2ee224 */ /* 0x000fc600078e002f */
[----:B0-----:R-:W-:-:S05]  /*a220*/  @!P6 IMAD.MOV.U32 R47, RZ, RZ, R4 ;  /* 0x000000ffff2fe224 */ /* 0x001fca00078e0004 */
[----:B------:R0:W2:Y:S01]  /*a230*/  @!P6 LDG.E.U16 R48, desc[UR40][R46.64] ;  /* 0x000000282e30e981 */ /* 0x0000a2000c1e1500 */
[----:B------:R-:W-:-:S03]  /*a240*/  VIADD R39, R125, 0xffffffc1 ;  /* 0xffffffc17d277836 */ /* 0x000fc60000000000 */
[----:B------:R1:W-:Y:S02]  /*a250*/  STL [R1+0x62c], R4 ;  /* 0x00062c0401007387 */ /* 0x0003e40000100800 */
[----:B------:R-:W-:Y:S01]  /*a260*/  ISETP.GE.U32.AND P5, PT, R39, 0x7fffff42, PT ;  /* 0x7fffff422700780c */ /* 0x000fe20003fa6070 */
[----:B-1----:R-:W-:-:S05]  /*a270*/  IMAD R4, R70, 0x7c, RZ ;  /* 0x0000007c46047824 */ /* 0x002fca00078e02ff */
[----:B0-----:R-:W-:Y:S01]  /*a280*/  IADD3 R47, P6, PT, R4, R2, RZ ;  /* 0x00000002042f7210 */ /* 0x001fe20007fde0ff */
[----:B------:R-:W-:Y:S01]  /*a290*/  @!P2 IMAD.MOV R34, RZ, RZ, -R34 ;  /* 0x000000ffff22a224 */ /* 0x000fe200078e0a22 */
[----:B----4-:R-:W-:Y:S01]  /*a2a0*/  ISETP.GE.AND P2, PT, R74, RZ, PT ;  /* 0x000000ff4a00720c */ /* 0x010fe20003f46270 */
[----:B------:R-:W-:Y:S01]  /*a2b0*/  @!P4 IMAD.MOV R33, RZ, RZ, -R33 ;  /* 0x000000ffff21c224 */ /* 0x000fe200078e0a21 */
[----:B------:R-:W-:Y:S02]  /*a2c0*/  ISETP.GE.AND P4, PT, R5, RZ, PT ;  /* 0x000000ff0500720c */ /* 0x000fe40003f86270 */
[----:B------:R-:W-:Y:S01]  /*a2d0*/  PRMT R30, RZ, 0x7610, R30 ;  /* 0x00007610ff1e7816 */ /* 0x000fe2000000001e */
[----:B--2---:R0:W-:Y:S04]  /*a2e0*/  STL [R1+0x88c], R48 ;  /* 0x00088c3001007387 */ /* 0x0041e80000100800 */
[----:B------:R-:W2:Y:S01]  /*a2f0*/  LDL.LU R74, [R1+0x7c] ;  /* 0x00007c00014a7983 */ /* 0x000ea20000300800 */
[----:B0-----:R-:W-:-:S03]  /*a300*/  IMAD R48, R70, 0x3e, RZ ;  /* 0x0000003e46307824 */ /* 0x001fc600078e02ff */
[----:B------:R0:W-:Y:S02]  /*a310*/  STL [R1+0x628], R47 ;  /* 0x0006282f01007387 */ /* 0x0001e40000100800 */
[----:B------:R-:W-:Y:S02]  /*a320*/  LEA.HI.X.SX32 R46, R48, R0, 0x1, P6 ;  /* 0x00000000302e7211 */ /* 0x000fe400030f0eff */
[----:B------:R-:W4:Y:S02]  /*a330*/  LDL.LU R5, [R1+0xa30] ;  /* 0x000a300001057983 */ /* 0x000f240000300800 */
[-C--:B0-----:R-:W-:Y:S02]  /*a340*/  @!P5 LOP3.LUT R47, R47, R46.reuse, RZ, 0x3c, !PT ;  /* 0x0000002e2f2fd212 */ /* 0x081fe400078e3cff */
[----:B------:R0:W-:Y:S02]  /*a350*/  STL [R1+0x624], R46 ;  /* 0x0006242e01007387 */ /* 0x0001e40000100800 */
[----:B0-----:R-:W-:-:S04]  /*a360*/  @!P5 LOP3.LUT R46, R47, R46, RZ, 0x3c, !PT ;  /* 0x0000002e2f2ed212 */ /* 0x001fc800078e3cff */
[----:B------:R-:W-:-:S05]  /*a370*/  @!P5 LOP3.LUT R47, R47, R46, RZ, 0x3c, !PT ;  /* 0x0000002e2f2fd212 */ /* 0x000fca00078e3cff */
[----:B------:R4:W2:Y:S01]  /*a380*/  @!P5 LDG.E.U16 R30, desc[UR40][R46.64] ;  /* 0x000000282e1ed981 */ /* 0x0008a2000c1e1500 */
[----:B------:R-:W-:-:S05]  /*a390*/  VIADD R4, R125, 0xffffffc2 ;  /* 0xffffffc27d047836 */ /* 0x000fca0000000000 */
[----:B------:R-:W-:Y:S01]  /*a3a0*/  ISETP.GE.U32.AND P6, PT, R4, 0x7fffff43, PT ;  /* 0x7fffff430400780c */ /* 0x000fe20003fc6070 */
[----:B------:R-:W-:Y:S01]  /*a3b0*/  IMAD R4, R70, 0x3d, RZ ;  /* 0x0000003d46047824 */ /* 0x000fe200078e02ff */
[----:B------:R-:W-:Y:S02]  /*a3c0*/  PRMT R3, RZ, 0x7610, R3 ;  /* 0x00007610ff037816 */ /* 0x000fe40000000003 */
[----:B----4-:R-:W-:Y:S02]  /*a3d0*/  IADD3 R47, P5, PT, R5, R2, RZ ;  /* 0x00000002052f7210 */ /* 0x010fe40007fbe0ff */
[----:B------:R-:W4:Y:S02]  /*a3e0*/  LDL.LU R5, [R1+0x80] ;  /* 0x0000800001057983 */ /* 0x000f240000300800 */
[----:B------:R-:W-:Y:S02]  /*a3f0*/  LEA.HI.X.SX32 R46, R4, R0, 0x1, P5 ;  /* 0x00000000042e7211 */ /* 0x000fe400028f0eff */
[----:B--2---:R0:W-:Y:S02]  /*a400*/  STL [R1+0x888], R30 ;  /* 0x0008881e01007387 */ /* 0x0041e40000100800 */
[----:B0-----:R-:W-:-:S02]  /*a410*/  IMAD.MOV.U32 R30, RZ, RZ, R32 ;  /* 0x000000ffff1e7224 */ /* 0x001fc400078e0020 */
[----:B------:R0:W-:Y:S02]  /*a420*/  STL [R1+0x620], R47 ;  /* 0x0006202f01007387 */ /* 0x0001e40000100800 */
[----:B------:R-:W-:Y:S02]  /*a430*/  @!P1 IMAD.MOV R30, RZ, RZ, -R30 ;  /* 0x000000ffff1e9224 */ /* 0x000fe400078e0a1e */
[----:B------:R-:W2:Y:S01]  /*a440*/  LDL.LU R4, [R1+0x78] ;  /* 0x0000780001047983 */ /* 0x000ea20000300800 */
[----:B---3--:R-:W-:-:S03]  /*a450*/  ISETP.GE.AND P1, PT, R31, RZ, PT ;  /* 0x000000ff1f00720c */ /* 0x008fc60003f26270 */
[----:B------:R1:W-:Y:S01]  /*a460*/  STL [R1+0x878], R30 ;  /* 0x0008781e01007387 */ /* 0x0003e20000100800 */
[----:B0-----:R-:W-:-:S03]  /*a470*/  @!P6 LOP3.LUT R47, R47, R46, RZ, 0x3c, !PT ;  /* 0x0000002e2f2fe212 */ /* 0x001fc600078e3cff */
[----:B-1----:R-:W3:Y:S04]  /*a480*/  LDL.LU R30, [R1+0xa2c] ;  /* 0x000a2c00011e7983 */ /* 0x002ee80000300800 */
[----:B------:R-:W2:Y:S04]  /*a490*/  LDL.LU R31, [R1+0xa28] ;  /* 0x000a2800011f7983 */ /* 0x000ea80000300800 */
[----:B------:R0:W-:Y:S02]  /*a4a0*/  STL [R1+0x61c], R46 ;  /* 0x00061c2e01007387 */ /* 0x0001e40000100800 */
[----:B0-----:R-:W-:-:S04]  /*a4b0*/  @!P6 LOP3.LUT R46, R47, R46, RZ, 0x3c, !PT ;  /* 0x0000002e2f2ee212 */ /* 0x001fc800078e3cff */
[----:B------:R-:W-:-:S05]  /*a4c0*/  @!P6 LOP3.LUT R47, R47, R46, RZ, 0x3c, !PT ;  /* 0x0000002e2f2fe212 */ /* 0x000fca00078e3cff */
[----:B------:R0:W2:Y:S01]  /*a4d0*/  @!P6 LDG.E.U16 R3, desc[UR40][R46.64] ;  /* 0x000000282e03e981 */ /* 0x0000a2000c1e1500 */
[----:B------:R-:W-:-:S05]  /*a4e0*/  VIADD R32, R125, 0xffffffc3 ;  /* 0xffffffc37d207836 */ /* 0x000fca0000000000 */
[----:B------:R-:W-:Y:S01]  /*a4f0*/  ISETP.GE.U32.AND P5, PT, R32, 0x7fffff44, PT ;  /* 0x7fffff442000780c */ /* 0x000fe20003fa6070 */
[C---:B0-----:R-:W-:Y:S02]  /*a500*/  IMAD R47, R70.reuse, 0x78, RZ ;  /* 0x00000078462f7824 */ /* 0x041fe400078e02ff */
[----:B------:R-:W-:-:S03]  /*a510*/  IMAD R46, R70, 0x3c, RZ ;  /* 0x0000003c462e7824 */ /* 0x000fc600078e02ff */
[----:B------:R-:W-:-:S04]  /*a520*/  IADD3 R47, P6, PT, R47, R2, RZ ;  /* 0x000000022f2f7210 */ /* 0x000fc80007fde0ff */
[----:B------:R-:W-:Y:S02]  /*a530*/  LEA.HI.X.SX32 R46, R46, R0, 0x1, P6 ;  /* 0x000000002e2e7211 */ /* 0x000fe400030f0eff */
[----:B------:R-:W-:Y:S01]  /*a540*/  PRMT R32, RZ, 0x7610, R32 ;  /* 0x00007610ff207816 */ /* 0x000fe20000000020 */
[----:B---3--:R-:W-:Y:S01]  /*a550*/  @!P2 IMAD.MOV R30, RZ, RZ, -R30 ;  /* 0x000000ffff1ea224 */ /* 0x008fe200078e0a1e */
[----:B------:R-:W-:Y:S01]  /*a560*/  ISETP.GE.AND P2, PT, R74, RZ, PT ;  /* 0x000000ff4a00720c */ /* 0x000fe20003f46270 */
[----:B--2---:R0:W-:Y:S04]  /*a570*/  STL [R1+0x884], R3 ;  /* 0x0008840301007387 */ /* 0x0041e80000100800 */
[----:B0-----:R-:W2:Y:S04]  /*a580*/  LDL.LU R3, [R1+0xa24] ;  /* 0x000a240001037983 */ /* 0x001ea80000300800 */
[----:B------:R0:W-:Y:S04]  /*a590*/  STL [R1+0x618], R47 ;  /* 0x0006182f01007387 */ /* 0x0001e80000100800 */
[----:B------:R-:W3:Y:S01]  /*a5a0*/  LDL.LU R74, [R1+0xa20] ;  /* 0x000a2000014a7983 */ /* 0x000ee20000300800 */
[----:B0-----:R-:W-:-:S03]  /*a5b0*/  @!P5 LOP3.LUT R47, R47, R46, RZ, 0x3c, !PT ;  /* 0x0000002e2f2fd212 */ /* 0x001fc600078e3cff */
[----:B------:R0:W-:Y:S02]  /*a5c0*/  STL [R1+0x614], R46 ;  /* 0x0006142e01007387 */ /* 0x0001e40000100800 */
[----:B0-----:R-:W-:-:S04]  /*a5d0*/  @!P5 LOP3.LUT R46, R47, R46, RZ, 0x3c, !PT ;  /* 0x0000002e2f2ed212 */ /* 0x001fc800078e3cff */
[----:B------:R-:W-:-:S05]  /*a5e0*/  @!P5 LOP3.LUT R47, R47, R46, RZ, 0x3c, !PT ;  /* 0x0000002e2f2fd212 */ /* 0x000fca00078e3cff */
[----:B------:R2:W3:Y:S01]  /*a5f0*/  @!P5 LDG.E.U16 R32, desc[UR40][R46.64] ;  /* 0x000000282e20d981 */ /* 0x0004e2000c1e1500 */
[----:B------:R-:W-:Y:S01]  /*a600*/  @!P3 IMAD.MOV R31, RZ, RZ, -R31 ;  /* 0x000000ffff1fb224 */ /* 0x000fe200078e0a1f */
[----:B------:R-:W-:Y:S01]  /*a610*/  ISETP.GE.AND P3, PT, R4, RZ, PT ;  /* 0x000000ff0400720c */ /* 0x000fe20003f66270 */
[----:B------:R-:W-:-:S05]  /*a620*/  VIADD R4, R125, 0xffffffc4 ;  /* 0xffffffc47d047836 */ /* 0x000fca0000000000 */
[----:B------:R-:W-:Y:S01]  /*a630*/  ISETP.GE.U32.AND P6, PT, R4, 0x7fffff45, PT ;  /* 0x7fffff450400780c */ /* 0x000fe20003fc6070 */
[----:B------:R-:W-:Y:S02]  /*a640*/  IMAD R4, R70, 0x3b, RZ ;  /* 0x0000003b46047824 */ /* 0x000fe400078e02ff */
[----:B------:R-:W-:Y:S01]  /*a650*/  @!P4 IMAD.MOV R29, RZ, RZ, -R29 ;  /* 0x000000ffff1dc224 */ /* 0x000fe200078e0a1d */
[----:B----4-:R-:W-:Y:S02]  /*a660*/  ISETP.GE.AND P4, PT, R5, RZ, PT ;  /* 0x000000ff0500720c */ /* 0x010fe40003f86270 */
[----:B--2---:R-:W-:Y:S02]  /*a670*/  IADD3 R47, P5, PT, R3, R2, RZ ;  /* 0x00000002032f7210 */ /* 0x004fe40007fbe0ff */
[----:B------:R-:W2:Y:S02]  /*a680*/  LDL.LU R3, [R1+0x8c] ;  /* 0x00008c0001037983 */ /* 0x000ea40000300800 */
[----:B------:R-:W-:-:S02]  /*a690*/  LEA.HI.X.SX32 R46, R4, R0, 0x1, P5 ;  /* 0x00000000042e7211 */ /* 0x000fc400028f0eff */
[----:B------:R0:W-:Y:S01]  /*a6a0*/  STL [R1+0x610], R47 ;  /* 0x0006102f01007387 */ /* 0x0001e20000100800 */
[----:B---3--:R-:W-:Y:S02]  /*a6b0*/  PRMT R74, RZ, 0x7610, R74 ;  /* 0x00007610ff4a7816 */ /* 0x008fe4000000004a */
[-C--:B0-----:R-:W-:Y:S01]  /*a6c0*/  @!P6 LOP3.LUT R47, R47, R46.reuse, RZ, 0x3c, !PT ;  /* 0x0000002e2f2fe212 */ /* 0x081fe200078e3cff */
[----:B------:R-:W-:Y:S04]  /*a6d0*/  STL [R1+0x870], R32 ;  /* 0x0008702001007387 */ /* 0x000fe80000100800 */
[----:B------:R-:W3:Y:S04]  /*a6e0*/  LDL.LU R4, [R1+0x84] ;  /* 0x0000840001047983 */ /* 0x000ee80000300800 */
[----:B------:R-:W4:Y:S04]  /*a6f0*/  LDL.LU R5, [R1+0xa1c] ;  /* 0x000a1c0001057983 */ /* 0x000f280000300800 */
[----:B------:R0:W-:Y:S02]  /*a700*/  STL [R1+0x60c], R46 ;  /* 0x00060c2e01007387 */ /* 0x0001e40000100800 */
[----:B0-----:R-:W-:-:S04]  /*a710*/  @!P6 LOP3.LUT R46, R47, R46, RZ, 0x3c, !PT ;  /* 0x0000002e2f2ee212 */ /* 0x001fc800078e3cff */
[----:B------:R-:W-:-:S05]  /*a720*/  @!P6 LOP3.LUT R47, R47, R46, RZ, 0x3c, !PT ;  /* 0x0000002e2f2fe212 */ /* 0x000fca00078e3cff */
[----:B------:R0:W2:Y:S01]  /*a730*/  @!P6 LDG.E.U16 R74, desc[UR40][R46.64] ;  /* 0x000000282e4ae981 */ /* 0x0000a2000c1e1500 */
[----:B------:R-:W-:-:S05]  /*a740*/  VIADD R32, R125, 0xffffffc5 ;  /* 0xffffffc57d207836 */ /* 0x000fca0000000000 */
[----:B------:R-:W-:Y:S02]  /*a750*/  ISETP.GE.U32.AND P5, PT, R32, 0x7fffff46, PT ;  /* 0x7fffff462000780c */ /* 0x000fe40003fa6070 */
[----:B------:R-:W3:Y:S01]  /*a760*/  LDL.LU R32, [R1+0x88] ;  /* 0x0000880001207983 */ /* 0x000ee20000300800 */
[----:B0-----:R-:W-:-:S05]  /*a770*/  IMAD R47, R70, 0x74, RZ ;  /* 0x00000074462f7824 */ /* 0x001fca00078e02ff */
[----:B------:R-:W-:Y:S02]  /*a780*/  IADD3 R47, P6, PT, R47, R2, RZ ;  /* 0x000000022f2f7210 */ /* 0x000fe40007fde0ff */
[----:B----4-:R-:W-:Y:S01]  /*a790*/  PRMT R5, RZ, 0x7610, R5 ;  /* 0x00007610ff057816 */ /* 0x010fe20000000005 */
[----:B--2---:R0:W-:Y:S02]  /*a7a0*/  STL [R1+0x86c], R74 ;  /* 0x00086c4a01007387 */ /* 0x0041e40000100800 */
[----:B0-----:R-:W-:Y:S02]  /*a7b0*/  IMAD R74, R70, 0x3a, RZ ;  /* 0x0000003a464a7824 */ /* 0x001fe400078e02ff */
[----:B------:R0:W-:Y:S03]  /*a7c0*/  STL [R1+0x608], R47 ;  /* 0x0006082f01007387 */ /* 0x0001e60000100800 */
[----:B------:R-:W-:-:S04]  /*a7d0*/  LEA.HI.X.SX32 R46, R74, R0, 0x1, P6 ;  /* 0x000000004a2e7211 */ /* 0x000fc800030f0eff */
[-C--:B0-----:R-:W-:Y:S01]  /*a7e0*/  @!P5 LOP3.LUT R47, R47, R46.reuse, RZ, 0x3c, !PT ;  /* 0x0000002e2f2fd212 */ /* 0x081fe200078e3cff */
[----:B------:R0:W-:Y:S03]  /*a7f0*/  STL [R1+0x604], R46 ;  /* 0x0006042e01007387 */ /* 0x0001e60000100800 */
[----:B0-----:R-:W-:-:S04]  /*a800*/  @!P5 LOP3.LUT R46, R47, R46, RZ, 0x3c, !PT ;  /* 0x0000002e2f2ed212 */ /* 0x001fc800078e3cff */
[----:B------:R-:W-:-:S05]  /*a810*/  @!P5 LOP3.LUT R47, R47, R46, RZ, 0x3c, !PT ;  /* 0x0000002e2f2fd212 */ /* 0x000fca00078e3cff */
[----:B------:R0:W2:Y:S01]  /*a820*/  @!P5 LDG.E.U16 R5, desc[UR40][R46.64] ;  /* 0x000000282e05d981 */ /* 0x0000a2000c1e1500 */
[----:B------:R-:W-:Y:S01]  /*a830*/  @!P1 IMAD.MOV R28, RZ, RZ, -R28 ;  /* 0x000000ffff1c9224 */ /* 0x000fe200078e0a1c */
[----:B---3--:R-:W-:Y:S01]  /*a840*/  ISETP.GE.AND P1, PT, R4, RZ, PT ;  /* 0x000000ff0400720c */ /* 0x008fe20003f26270 */
[----:B------:R-:W-:Y:S02]  /*a850*/  VIADD R4, R125, 0xffffffc6 ;  /* 0xffffffc67d047836 */ /* 0x000fe40000000000 */
[----:B------:R-:W-:Y:S01]  /*a860*/  @!P3 IMAD.MOV R27, RZ, RZ, -R27 ;  /* 0x000000ffff1bb224 */ /* 0x000fe200078e0a1b */
[----:B------:R-:W-:Y:S01]  /*a870*/  ISETP.GE.AND P3, PT, R32, RZ, PT ;  /* 0x000000ff2000720c */ /* 0x000fe20003f66270 */
[----:B------:R-:W-:Y:S01]  /*a880*/  IMAD R32, R70, 0x72, RZ ;  /* 0x0000007246207824 */ /* 0x000fe200078e02ff */
[----:B------:R-:W-:Y:S01]  /*a890*/  ISETP.GE.U32.AND P6, PT, R4, 0x7fffff47, PT ;  /* 0x7fffff470400780c */ /* 0x000fe20003fc6070 */
[----:B------:R-:W-:-:S03]  /*a8a0*/  IMAD R4, R70, 0x39, RZ ;  /* 0x0000003946047824 */ /* 0x000fc600078e02ff */
[----:B0-----:R-:W-:-:S04]  /*a8b0*/  IADD3 R47, P5, PT, R32, R2, RZ ;  /* 0x00000002202f7210 */ /* 0x001fc80007fbe0ff */
[----:B------:R-:W-:Y:S02]  /*a8c0*/  LEA.HI.X.SX32 R46, R4, R0, 0x1, P5 ;  /* 0x00000000042e7211 */ /* 0x000fe400028f0eff */
[----:B------:R-:W-:Y:S01]  /*a8d0*/  PRMT R123, RZ, 0x7610, R123 ;  /* 0x00007610ff7b7816 */ /* 0x000fe2000000007b */
[----:B------:R-:W-:Y:S01]  /*a8e0*/  @!P2 IMAD.MOV R26, RZ, RZ, -R26 ;  /* 0x000000ffff1aa224 */ /* 0x000fe200078e0a1a */
[----:B------:R-:W-:Y:S01]  /*a8f0*/  ISETP.GE.AND P2, PT, R3, RZ, PT ;  /* 0x000000ff0300720c */ /* 0x000fe20003f46270 */
[----:B------:R-:W-:Y:S01]  /*a900*/  IMAD.MOV.U32 R3, RZ, RZ, R25 ;  /* 0x000000ffff037224 */ /* 0x000fe200078e0019 */
        /* <DEDUP_REMOVED lines=8> */
[----:B------:R0:W4:Y:S04]  /*a990*/  @!P6 LDG.E.U16 R123, desc[UR40][R46.64] ;  /* 0x000000282e7be981 */ /* 0x000128000c1e1500 */
[----:B------:R1:W-:Y:S04]  /*a9a0*/  STL [R1+0x874], R3 ;  /* 0x0008740301007387 */ /* 0x0003e80000100800 */
[----:B------:R-:W2:Y:S01]  /*a9b0*/  LDL.LU R47, [R1+0x94] ;  /* 0x00009400012f7983 */ /* 0x000ea20000300800 */
[----:B------:R-:W-:Y:S02]  /*a9c0*/  VIADD R32, R125, 0xffffffc7 ;  /* 0xffffffc77d207836 */ /* 0x000fe40000000000 */
[----:B0-----:R-:W-:-:S03]  /*a9d0*/  IMAD.MOV.U32 R46, RZ, RZ, R3 ;  /* 0x000000ffff2e7224 */ /* 0x001fc600078e0003 */
[----:B------:R-:W-:Y:S01]  /*a9e0*/  ISETP.GE.U32.AND P5, PT, R32, 0x7fffff48, PT ;  /* 0x7fffff482000780c */ /* 0x000fe20003fa6070 */
[C---:B------:R-:W-:Y:S02]  /*a9f0*/  IMAD R32, R70.reuse, 0x70, RZ ;  /* 0x0000007046207824 */ /* 0x040fe400078e02ff */
[----:B------:R-:W-:Y:S02]  /*aa00*/  @!P4 IMAD.MOV R46, RZ, RZ, -R46 ;  /* 0x000000ffff2ec224 */ /* 0x000fe400078e0a2e */
[----:B-1----:R-:W-:Y:S01]  /*aa10*/  IMAD R3, R70, 0x38, RZ ;  /* 0x0000003846037824 */ /* 0x002fe200078e02ff */
[----:B------:R-:W-:Y:S01]  /*aa20*/  IADD3 R32, P6, PT, R32, R2, RZ ;  /* 0x0000000220207210 */ /* 0x000fe20007fde0ff */
[----:B------:R-:W-:Y:S01]  /*aa30*/  @!P1 IMAD.MOV R24, RZ, RZ, -R24 ;  /* 0x000000ffff189224 */ /* 0x000fe200078e0a18 */
[----:B------:R-:W-:Y:S01]  /*aa40*/  PRMT R25, RZ, 0x7610, R25 ;  /* 0x00007610ff197816 */ /* 0x000fe20000000019 */
[----:B----4-:R0:W-:Y:S04]  /*aa50*/  STL [R1+0x864], R123 ;  /* 0x0008647b01007387 */ /* 0x0101e80000100800 */
[----:B0-----:R-:W4:Y:S04]  /*aa60*/  LDL.LU R123, [R1+0x9c] ;  /* 0x00009c00017b7983 */ /* 0x001f280000300800 */
[----:B------:R0:W-:Y:S01]  /*aa70*/  @!P4 STL [R1+0x874], R46 ;  /* 0x0008742e0100c387 */ /* 0x0001e20000100800 */
[----:B--2---:R-:W-:-:S03]  /*aa80*/  ISETP.GE.AND P1, PT, R47, RZ, PT ;  /* 0x000000ff2f00720c */ /* 0x004fc60003f26270 */
[----:B------:R-:W-:Y:S01]  /*aa90*/  STL [R1+0x5f8], R32 ;  /* 0x0005f82001007387 */ /* 0x000fe20000100800 */
[----:B0-----:R-:W-:-:S05]  /*aaa0*/  LEA.HI.X.SX32 R46, R3, R0, 0x1, P6 ;  /* 0x00000000032e7211 */ /* 0x001fca00030f0eff */
[----:B------:R0:W-:Y:S01]  /*aab0*/  STL [R1+0x5f4], R46 ;  /* 0x0005f42e01007387 */ /* 0x0001e20000100800 */
[----:B------:R-:W-:Y:S02]  /*aac0*/  @!P5 IMAD.MOV.U32 R47, RZ, RZ, R46 ;  /* 0x000000ffff2fd224 */ /* 0x000fe400078e002e */
[----:B0-----:R-:W-:-:S05]  /*aad0*/  @!P5 IMAD.MOV.U32 R46, RZ, RZ, R32 ;  /* 0x000000ffff2ed224 */ /* 0x001fca00078e0020 */
[----:B------:R0:W2:Y:S04]  /*aae0*/  @!P5 LDG.E.U16 R25, desc[UR40][R46.64] ;  /* 0x000000282e19d981 */ /* 0x0000a8000c1e1500 */
[----:B------:R-:W4:Y:S01]  /*aaf0*/  LDL.LU R47, [R1+0x98] ;  /* 0x00009800012f7983 */ /* 0x000f220000300800 */
[----:B---3--:R-:W-:Y:S01]  /*ab00*/  ISETP.GE.AND P4, PT, R4, RZ, PT ;  /* 0x000000ff0400720c */ /* 0x008fe20003f86270 */
[----:B------:R-:W-:Y:S02]  /*ab10*/  VIADD R4, R125, 0xffffffc8 ;  /* 0xffffffc87d047836 */ /* 0x000fe40000000000 */
[----:B------:R-:W-:-:S03]  /*ab20*/  IMAD R32, R70, 0x6e, RZ ;  /* 0x0000006e46207824 */ /* 0x000fc600078e02ff */
[----:B------:R-:W-:Y:S01]  /*ab30*/  ISETP.GE.U32.AND P6, PT, R4, 0x7fffff49, PT ;  /* 0x7fffff490400780c */ /* 0x000fe20003fc6070 */
[----:B------:R-:W-:Y:S01]  /*ab40*/  IMAD R4, R70, 0x37, RZ ;  /* 0x0000003746047824 */ /* 0x000fe200078e02ff */
[----:B------:R-:W-:Y:S01]  /*ab50*/  IADD3 R32, P5, PT, R32, R2, RZ ;  /* 0x0000000220207210 */ /* 0x000fe20007fbe0ff */
[----:B------:R-:W-:-:S03]  /*ab60*/  @!P3 IMAD.MOV R23, RZ, RZ, -R23 ;  /* 0x000000ffff17b224 */ /* 0x000fc600078e0a17 */
[----:B------:R-:W-:Y:S02]  /*ab70*/  LEA.HI.X.SX32 R4, R4, R0, 0x1, P5 ;  /* 0x0000000004047211 */ /* 0x000fe400028f0eff */
[----:B------:R-:W-:-:S05]  /*ab80*/  PRMT R5, RZ, 0x7610, R5 ;  /* 0x00007610ff057816 */ /* 0x000fca0000000005 */
[----:B0-----:R-:W-:Y:S01]  /*ab90*/  @!P6 IMAD.MOV.U32 R46, RZ, RZ, R32 ;  /* 0x000000ffff2ee224 */ /* 0x001fe200078e0020 */
[----:B--2---:R0:W-:Y:S01]  /*aba0*/  STL [R1+0x860], R25 ;  /* 0x0008601901007387 */ /* 0x0041e20000100800 */
[----:B----4-:R-:W-:Y:S01]  /*abb0*/  ISETP.GE.AND P3, PT, R47, RZ, PT ;  /* 0x000000ff2f00720c */ /* 0x010fe20003f66270 */
[----:B------:R-:W-:Y:S02]  /*abc0*/  @!P6 IMAD.MOV.U32 R47, RZ, RZ, R4 ;  /* 0x000000ffff2fe224 */ /* 0x000fe400078e0004 */
[----:B------:R-:W-:Y:S04]  /*abd0*/  STL [R1+0x5f0], R32 ;  /* 0x0005f02001007387 */ /* 0x000fe80000100800 */
[----:B------:R1:W2:Y:S04]  /*abe0*/  @!P6 LDG.E.U16 R5, desc[UR40][R46.64] ;  /* 0x000000282e05e981 */ /* 0x0002a8000c1e1500 */
[----:B------:R3:W-:Y:S04]  /*abf0*/  STL [R1+0x5ec], R4 ;  /* 0x0005ec0401007387 */ /* 0x0007e80000100800 */
[----:B------:R-:W4:Y:S01]  /*ac00*/  LDL.LU R47, [R1+0xa0] ;  /* 0x0000a000012f7983 */ /* 0x000f220000300800 */
[----:B0-----:R-:W-:-:S02]  /*ac10*/  VIADD R25, R125, 0xffffffc9 ;  /* 0xffffffc97d197836 */ /* 0x001fc40000000000 */
[----:B---3--:R-:W-:-:S03]  /*ac20*/  IMAD R4, R70, 0x6c, RZ ;  /* 0x0000006c46047824 */ /* 0x008fc600078e02ff */
[----:B------:R-:W-:Y:S01]  /*ac30*/  ISETP.GE.U32.AND P5, PT, R25, 0x7fffff4a, PT ;  /* 0x7fffff4a1900780c */ /* 0x000fe20003fa6070 */
[----:B------:R-:W-:Y:S01]  /*ac40*/  IMAD R32, R70, 0x36, RZ ;  /* 0x0000003646207824 */ /* 0x000fe200078e02ff */
[----:B------:R-:W-:Y:S01]  /*ac50*/  IADD3 R25, P6, PT, R4, R2, RZ ;  /* 0x0000000204197210 */ /* 0x000fe20007fde0ff */
[----:B------:R-:W-:Y:S01]  /*ac60*/  @!P2 IMAD.MOV R22, RZ, RZ, -R22 ;  /* 0x000000ffff16a224 */ /* 0x000fe200078e0a16 */
[----:B------:R-:W-:Y:S02]  /*ac70*/  ISETP.GE.AND P2, PT, R123, RZ, PT ;  /* 0x000000ff7b00720c */ /* 0x000fe40003f46270 */
[----:B-1----:R-:W-:Y:S01]  /*ac80*/  LEA.HI.X.SX32 R46, R32, R0, 0x1, P6 ;  /* 0x00000000202e7211 */ /* 0x002fe200030f0eff */
[----:B------:R-:W-:Y:S01]  /*ac90*/  @!P4 IMAD.MOV R21, RZ, RZ, -R21 ;  /* 0x000000ffff15c224 */ /* 0x000fe200078e0a15 */
[----:B------:R-:W-:Y:S01]  /*aca0*/  PRMT R19, RZ, 0x7610, R19 ;  /* 0x00007610ff137816 */ /* 0x000fe20000000013 */
[----:B--2---:R0:W-:Y:S04]  /*acb0*/  STL [R1+0x858], R5 ;  /* 0x0008580501007387 */ /* 0x0041e80000100800 */
[----:B0-----:R-:W2:Y:S01]  /*acc0*/  LDL.LU R5, [R1+0xa8] ;  /* 0x0000a80001057983 */ /* 0x001ea20000300800 */
[----:B----4-:R-:W-:Y:S01]  /*acd0*/  ISETP.GE.AND P4, PT, R47, RZ, PT ;  /* 0x000000ff2f00720c */ /* 0x010fe20003f86270 */
[----:B------:R-:W-:-:S02]  /*ace0*/  @!P5 IMAD.MOV.U32 R47, RZ, RZ, R46 ;  /* 0x000000ffff2fd224 */ /* 0x000fc400078e002e */
[----:B------:R-:W3:Y:S04]  /*acf0*/  LDL.LU R123, [R1+0xac] ;  /* 0x0000ac00017b7983 */ /* 0x000ee80000300800 */
[----:B------:R-:W-:Y:S04]  /*ad00*/  STL [R1+0x5e8], R25 ;  /* 0x0005e81901007387 */ /* 0x000fe80000100800 */
[----:B------:R0:W-:Y:S02]  /*ad10*/  STL [R1+0x5e4], R46 ;  /* 0x0005e42e01007387 */ /* 0x0001e40000100800 */
[----:B0-----:R-:W-:-:S05]  /*ad20*/  @!P5 IMAD.MOV.U32 R46, RZ, RZ, R25 ;  /* 0x000000ffff2ed224 */ /* 0x001fca00078e0019 */
[----:B------:R-:W4:Y:S01]  /*ad30*/  @!P5 LDG.E.U16 R19, desc[UR40][R46.64] ;  /* 0x000000282e13d981 */ /* 0x000f22000c1e1500 */
[----:B------:R-:W-:Y:S02]  /*ad40*/  VIADD R4, R125, 0xffffffca ;  /* 0xffffffca7d047836 */ /* 0x000fe40000000000 */
[----:B------:R-:W-:-:S03]  /*ad50*/  IMAD R25, R70, 0x6a, RZ ;  /* 0x0000006a46197824 */ /* 0x000fc600078e02ff */
[----:B------:R-:W-:Y:S01]  /*ad60*/  ISETP.GE.U32.AND P6, PT, R4, 0x7fffff4b, PT ;  /* 0x7fffff4b0400780c */ /* 0x000fe20003fc6070 */
[----:B----4-:R0:W-:Y:S04]  /*ad70*/  STL [R1+0x854], R19 ;  /* 0x0008541301007387 */ /* 0x0101e80000100800 */
[----:B0-----:R-:W4:Y:S04]  /*ad80*/  LDL.LU R19, [R1+0xa14] ;  /* 0x000a140001137983 */ /* 0x001f280000300800 */
[----:B------:R-:W2:Y:S01]  /*ad90*/  LDL.LU R46, [R1+0xa4] ;  /* 0x0000a400012e7983 */ /* 0x000ea20000300800 */
[----:B------:R-:W-:Y:S01]  /*ada0*/  IMAD R4, R70, 0x35, RZ ;  /* 0x0000003546047824 */ /* 0x000fe200078e02ff */
[----:B------:R-:W-:Y:S01]  /*adb0*/  IADD3 R47, P5, PT, R25, R2, RZ ;  /* 0x00000002192f7210 */ /* 0x000fe20007fbe0ff */
[----:B------:R-:W-:-:S03]  /*adc0*/  @!P1 IMAD.MOV R20, RZ, RZ, -R20 ;  /* 0x000000ffff149224 */ /* 0x000fc600078e0a14 */
[----:B------:R-:W-:Y:S01]  /*add0*/  LEA.HI.X.SX32 R4, R4, R0, 0x1, P5 ;  /* 0x0000000004047211 */ /* 0x000fe200028f0eff */
[----:B------:R0:W-:Y:S01]  /*ade0*/  STL [R1+0x5e0], R47 ;  /* 0x0005e02f01007387 */ /* 0x0001e20000100800 */
[----:B------:R-:W-:Y:S02]  /*adf0*/  PRMT R11, RZ, 0x7610, R11 ;  /* 0x00007610ff0b7816 */ /* 0x000fe4000000000b */
[----:B--2---:R-:W-:Y:S01]  /*ae00*/  ISETP.GE.AND P1, PT, R46, RZ, PT ;  /* 0x000000ff2e00720c */ /* 0x004fe20003f26270 */
[----:B------:R-:W-:Y:S02]  /*ae10*/  @!P6 IMAD.MOV.U32 R46, RZ, RZ, R47 ;  /* 0x000000ffff2ee224 */ /* 0x000fe400078e002f */
[----:B0-----:R-:W-:-:S05]  /*ae20*/  @!P6 IMAD.MOV.U32 R47, RZ, RZ, R4 ;  /* 0x000000ffff2fe224 */ /* 0x001fca00078e0004 */
[----:B------:R0:W2:Y:S01]  /*ae30*/  @!P6 LDG.E.U16 R11, desc[UR40][R46.64] ;  /* 0x000000282e0be981 */ /* 0x0000a2000c1e1500 */
[----:B------:R-:W-:-:S03]  /*ae40*/  VIADD R25, R125, 0xffffffcb ;  /* 0xffffffcb7d197836 */ /* 0x000fc60000000000 */
[----:B------:R-:W3:Y:S01]  /*ae50*/  LDL.LU R125, [R1+0xb0] ;  /* 0x0000b000017d7983 */ /* 0x000ee20000300800 */
[----:B----4-:R-:W-:Y:S01]  /*ae60*/  @!P3 IMAD.MOV R19, RZ, RZ, -R19 ;  /* 0x000000ffff13b224 */ /* 0x010fe200078e0a13 */
[----:B------:R-:W-:Y:S02]  /*ae70*/  ISETP.GE.U32.AND P5, PT, R25, 0x7fffff4c, PT ;  /* 0x7fffff4c1900780c */ /* 0x000fe40003fa6070 */
[----:B------:R1:W-:Y:S01]  /*ae80*/  STL [R1+0x5dc], R4 ;  /* 0x0005dc0401007387 */ /* 0x0003e20000100800 */
[----:B------:R-:W-:Y:S01]  /*ae90*/  ISETP.GE.AND P3, PT, R5, RZ, PT ;  /* 0x000000ff0500720c */ /* 0x000fe20003f66270 */
[----:B------:R-:W-:Y:S01]  /*aea0*/  IMAD.MOV.U32 R5, RZ, RZ, R18 ;  /* 0x000000ffff057224 */ /* 0x000fe200078e0012 */
[----:B------:R-:W4:Y:S01]  /*aeb0*/  LDC R25, c[0x0][0x3a0] ;  /* 0x0000e800ff197b82 */ /* 0x000f220000000800 */
[C---:B0-----:R-:W-:Y:S02]  /*aec0*/  IMAD R46, R70.reuse, 0x34, RZ ;  /* 0x00000034462e7824 */ /* 0x041fe400078e02ff */
[----:B-1----:R-:W-:-:S02]  /*aed0*/  IMAD R4, R70, 0x68, RZ ;  /* 0x0000006846047824 */ /* 0x002fc400078e02ff */
[----:B------:R-:W-:-:S03]  /*aee0*/  @!P2 IMAD.MOV R5, RZ, RZ, -R5 ;  /* 0x000000ffff05a224 */ /* 0x000fc600078e0a05 */
[----:B------:R-:W-:-:S04]  /*aef0*/  IADD3 R47, P6, PT, R4, R2, RZ ;  /* 0x00000002042f7210 */ /* 0x000fc80007fde0ff */
[----:B------:R-:W-:Y:S02]  /*af00*/  LEA.HI.X.SX32 R46, R46, R0, 0x1, P6 ;  /* 0x000000002e2e7211 */ /* 0x000fe400030f0eff */
[----:B------:R-:W-:Y:S01]  /*af10*/  PRMT R18, RZ, 0x7610, R18 ;  /* 0x00007610ff127816 */ /* 0x000fe20000000012 */
[----:B--2---:R0:W-:Y:S04]  /*af20*/  STL [R1+0x850], R11 ;  /* 0x0008500b01007387 */ /* 0x0041e80000100800 */
[----:B0-----:R-:W2:Y:S04]  /*af30*/  LDL.LU R11, [R1+0xb4] ;  /* 0x0000b400010b7983 */ /* 0x001ea80000300800 */
[----:B------:R0:W-:Y:S04]  /*af40*/  STL [R1+0x5d8], R47 ;  /* 0x0005d82f01007387 */ /* 0x0001e80000100800 */
[----:B------:R1:W-:Y:S01]  /*af50*/  STL [R1+0x85c], R5 ;  /* 0x00085c0501007387 */ /* 0x0003e20000100800 */
[----:B0-----:R-:W-:-:S03]  /*af60*/  @!P5 LOP3.LUT R47, R47, R46, RZ, 0x3c, !PT ;  /* 0x0000002e2f2fd212 */ /* 0x001fc600078e3cff */
[----:B-1----:R-:W2:Y:S04]  /*af70*/  LDL.LU R5, [R1+0xa10] ;  /* 0x000a100001057983 */ /* 0x002ea80000300800 */
[----:B------:R0:W-:Y:S02]  /*af80*/  STL [R1+0x5d4], R46 ;  /* 0x0005d42e01007387 */ /* 0x0001e40000100800 */
[----:B0-----:R-:W-:-:S04]  /*af90*/  @!P5 LOP3.LUT R46, R47, R46, RZ, 0x3c, !PT ;  /* 0x0000002e2f2ed212 */ /* 0x001fc800078e3cff */
[----:B------:R-:W-:-:S05]  /*afa0*/  @!P5 LOP3.LUT R47, R47, R46, RZ, 0x3c, !PT ;  /* 0x0000002e2f2fd212 */ /* 0x000fca00078e3cff */
[----:B------:R0:W2:Y:S01]  /*afb0*/  @!P5 LDG.E.U16 R18, desc[UR40][R46.64] ;  /* 0x000000282e12d981 */ /* 0x0000a2000c1e1500 */
[----:B----4-:R-:W-:Y:S01]  /*afc0*/  VIADD R4, R25, 0xffffffcc ;  /* 0xffffffcc19047836 */ /* 0x010fe20000000000 */
[----:B---3--:R-:W-:Y:S01]  /*afd0*/  ISETP.GE.AND P2, PT, R123, RZ, PT ;  /* 0x000000ff7b00720c */ /* 0x008fe20003f46270 */
[----:B------:R-:W-:-:S03]  /*afe0*/  IMAD R123, R70, 0x66, RZ ;  /* 0x00000066467b7824 */ /* 0x000fc600078e02ff */
[----:B------:R-:W-:Y:S01]  /*aff0*/  ISETP.GE.U32.AND P6, PT, R4, 0x7fffff4d, PT ;  /* 0x7fffff4d0400780c */ /* 0x000fe20003fc6070 */
[----:B------:R-:W-:Y:S01]  /*b000*/  IMAD R4, R70, 0x33, RZ ;  /* 0x0000003346047824 */ /* 0x000fe200078e02ff */
[----:B------:R-:W-:-:S04]  /*b010*/  IADD3 R123, P5, PT, R123, R2, RZ ;  /* 0x000000027b7b7210 */ /* 0x000fc80007fbe0ff */
[----:B------:R-:W-:-:S07]  /*b020*/  LEA.HI.X.SX32 R4, R4, R0, 0x1, P5 ;  /* 0x0000000004047211 */ /* 0x000fce00028f0eff */
[----:B0-----:R-:W-:Y:S02]  /*b030*/  @!P6 IMAD.MOV.U32 R46, RZ, RZ, R123 ;  /* 0x000000ffff2ee224 */ /* 0x001fe400078e007b */
[----:B------:R-:W-:Y:S01]  /*b040*/  @!P6 IMAD.MOV.U32 R47, RZ, RZ, R4 ;  /* 0x000000ffff2fe224 */ /* 0x000fe200078e0004 */
[----:B--2---:R-:W-:-:S06]  /*b050*/  PRMT R5, RZ, 0x7610, R5 ;  /* 0x00007610ff057816 */ /* 0x004fcc0000000005 */
[----:B------:R-:W2:Y:S04]  /*b060*/  @!P6 LDG.E.U16 R5, desc[UR40][R46.64] ;  /* 0x000000282e05e981 */ /* 0x000ea8000c1e1500 */
[----:B------:R0:W-:Y:S04]  /*b070*/  STL [R1+0x84c], R18 ;  /* 0x00084c1201007387 */ /* 0x0001e80000100800 */
[----:B------:R1:W-:Y:S04]  /*b080*/  STL [R1+0x5d0], R123 ;  /* 0x0005d07b01007387 */ /* 0x0003e80000100800 */
[----:B------:R-:W-:Y:S04]  /*b090*/  STL [R1+0x5cc], R4 ;  /* 0x0005cc0401007387 */ /* 0x000fe80000100800 */
[----:B------:R-:W3:Y:S01]  /*b0a0*/  LDL.LU R47, [R1+0xb8] ;  /* 0x0000b800012f7983 */ /* 0x000ee20000300800 */
[----:B0-----:R-:W-:-:S02]  /*b0b0*/  IMAD.MOV.U32 R18, RZ, RZ, R17 ;  /* 0x000000ffff127224 */ /* 0x001fc400078e0011 */
[----:B------:R-:W-:Y:S01]  /*b0c0*/  VIADD R17, R25, 0xffffffcd ;  /* 0xffffffcd19117836 */ /* 0x000fe20000000000 */
[----:B-1----:R-:W4:Y:S01]  /*b0d0*/  LDL.LU R123, [R1+0xc0] ;  /* 0x0000c000017b7983 */ /* 0x002f220000300800 */
[----:B------:R-:W-:Y:S01]  /*b0e0*/  @!P4 IMAD.MOV R18, RZ, RZ, -R18 ;  /* 0x000000ffff12c224 */ /* 0x000fe200078e0a12 */
[----:B------:R-:W-:Y:S01]  /*b0f0*/  ISETP.GE.AND P4, PT, R125, RZ, PT ;  /* 0x000000ff7d00720c */ /* 0x000fe20003f86270 */
[----:B------:R-:W-:Y:S01]  /*b100*/  IMAD R125, R70, 0x64, RZ ;  /* 0x00000064467d7824 */ /* 0x000fe200078e02ff */
[----:B------:R-:W-:Y:S01]  /*b110*/  ISETP.GE.U32.AND P5, PT, R17, 0x7fffff4e, PT ;  /* 0x7fffff4e1100780c */ /* 0x000fe20003fa6070 */
[----:B------:R-:W-:-:S03]  /*b120*/  IMAD.MOV.U32 R17, RZ, RZ, R16 ;  /* 0x000000ffff117224 */ /* 0x000fc600078e0010 */
[----:B------:R-:W-:Y:S01]  /*b130*/  IADD3 R125, P6, PT, R125, R2, RZ ;  /* 0x000000027d7d7210 */ /* 0x000fe20007fde0ff */
[----:B------:R-:W-:Y:S02]  /*b140*/  IMAD.MOV.U32 R16, RZ, RZ, R15 ;  /* 0x000000ffff107224 */ /* 0x000fe400078e000f */
[----:B------:R-:W-:Y:S01]  /*b150*/  @!P1 IMAD.MOV R17, RZ, RZ, -R17 ;  /* 0x000000ffff119224 */ /* 0x000fe200078e0a11 */
[----:B------:R-:W-:Y:S01]  /*b160*/  ISETP.GE.AND P1, PT, R11, RZ, PT ;  /* 0x000000ff0b00720c */ /* 0x000fe20003f26270 */
[----:B------:R-:W-:Y:S01]  /*b170*/  @!P3 IMAD.MOV R16, RZ, RZ, -R16 ;  /* 0x000000ffff10b224 */ /* 0x000fe200078e0a10 */
[----:B------:R-:W-:Y:S01]  /*b180*/  PRMT R15, RZ, 0x7610, R15 ;  /* 0x00007610ff0f7816 */ /* 0x000fe2000000000f */
[----:B--2---:R0:W-:Y:S04]  /*b190*/  STL [R1+0x848], R5 ;  /* 0x0008480501007387 */ /* 0x0041e80000100800 */
[----:B------:R-:W2:Y:S01]  /*b1a0*/  LDL.LU R11, [R1+0xc4] ;  /* 0x0000c400010b7983 */ /* 0x000ea20000300800 */
[----:B0-----:R-:W-:-:S03]  /*b1b0*/  IMAD R5, R70, 0x32, RZ ;  /* 0x0000003246057824 */ /* 0x001fc600078e02ff */
[----:B------:R-:W-:Y:S02]  /*b1c0*/  STL [R1+0x5c8], R125 ;  /* 0x0005c87d01007387 */ /* 0x000fe40000100800 */
[----:B------:R-:W-:-:S05]  /*b1d0*/  LEA.HI.X.SX32 R46, R5, R0, 0x1, P6 ;  /* 0x00000000052e7211 */ /* 0x000fca00030f0eff */
[----:B------:R0:W-:Y:S01]  /*b1e0*/  STL [R1+0x5c4], R46 ;  /* 0x0005c42e01007387 */ /* 0x0001e20000100800 */
[----:B---3--:R-:W-:Y:S01]  /*b1f0*/  ISETP.GE.AND P3, PT, R47, RZ, PT ;  /* 0x000000ff2f00720c */ /* 0x008fe20003f66270 */
[----:B------:R-:W-:Y:S02]  /*b200*/  @!P5 IMAD.MOV.U32 R47, RZ, RZ, R46 ;  /* 0x000000ffff2fd224 */ /* 0x000fe400078e002e */
[----:B0-----:R-:W-:-:S05]  /*b210*/  @!P5 IMAD.MOV.U32 R46, RZ, RZ, R125 ;  /* 0x000000ffff2ed224 */ /* 0x001fca00078e007d */
[----:B------:R0:W3:Y:S04]  /*b220*/  @!P5 LDG.E.U16 R15, desc[UR40][R46.64] ;  /* 0x000000282e0fd981 */ /* 0x0000e8000c1e1500 */
[----:B------:R-:W2:Y:S01]  /*b230*/  LDL.LU R47, [R1+0xbc] ;  /* 0x0000bc00012f7983 */ /* 0x000ea20000300800 */
[----:B------:R-:W-:Y:S02]  /*b240*/  VIADD R4, R25, 0xffffffce ;  /* 0xffffffce19047836 */ /* 0x000fe40000000000 */
[----:B------:R-:W-:-:S03]  /*b250*/  IMAD R125, R70, 0x62, RZ ;  /* 0x00000062467d7824 */ /* 0x000fc600078e02ff */
[----:B------:R-:W-:Y:S01]  /*b260*/  ISETP.GE.U32.AND P6, PT, R4, 0x7fffff4f, PT ;  /* 0x7fffff4f0400780c */ /* 0x000fe20003fc6070 */
[----:B------:R-:W-:Y:S01]  /*b270*/  IMAD R4, R70, 0x31, RZ ;  /* 0x0000003146047824 */ /* 0x000fe200078e02ff */
[----:B------:R-:W-:-:S04]  /*b280*/  IADD3 R125, P5, PT, R125, R2, RZ ;  /* 0x000000027d7d7210 */ /* 0x000fc80007fbe0ff */
[----:B------:R-:W-:Y:S02]  /*b290*/  LEA.HI.X.SX32 R4, R4, R0, 0x1, P5 ;  /* 0x0000000004047211 */ /* 0x000fe400028f0eff */
[----:B------:R-:W-:-:S05]  /*b2a0*/  PRMT R57, RZ, 0x7610, R57 ;  /* 0x00007610ff397816 */ /* 0x000fca0000000039 */
[----:B0-----:R-:W-:Y:S01]  /*b2b0*/  @!P6 IMAD.MOV.U32 R46, RZ, RZ, R125 ;  /* 0x000000ffff2ee224 */ /* 0x001fe200078e007d */
[----:B---3--:R0:W-:Y:S02]  /*b2c0*/  STL [R1+0x840], R15 ;  /* 0x0008400f01007387 */ /* 0x0081e40000100800 */
[----:B0-----:R-:W-:-:S04]  /*b2d0*/  IMAD.MOV.U32 R15, RZ, RZ, R14 ;  /* 0x000000ffff0f7224 */ /* 0x001fc800078e000e */
[----:B------:R-:W-:Y:S01]  /*b2e0*/  @!P2 IMAD.MOV R15, RZ, RZ, -R15 ;  /* 0x000000ffff0fa224 */ /* 0x000fe200078e0a0f */
[----:B--2---:R-:W-:Y:S01]  /*b2f0*/  ISETP.GE.AND P2, PT, R47, RZ, PT ;  /* 0x000000ff2f00720c */ /* 0x004fe20003f46270 */
[----:B------:R-:W-:-:S05]  /*b300*/  @!P6 IMAD.MOV.U32 R47, RZ, RZ, R4 ;  /* 0x000000ffff2fe224 */ /* 0x000fca00078e0004 */
[----:B------:R0:W2:Y:S01]  /*b310*/  @!P6 LDG.E.U16 R57, desc[UR40][R46.64] ;  /* 0x000000282e39e981 */ /* 0x0000a2000c1e1500 */
[----:B------:R-:W-:-:S03]  /*b320*/  VIADD R14, R25, 0xffffffcf ;  /* 0xffffffcf190e7836 */ /* 0x000fc60000000000 */
[----:B------:R1:W-:Y:S02]  /*b330*/  STL [R1+0x5c0], R125 ;  /* 0x0005c07d01007387 */ /* 0x0003e40000100800 */
[----:B------:R-:W-:Y:S02]  /*b340*/  ISETP.GE.U32.AND P5, PT, R14, 0x7fffff50, PT ;  /* 0x7fffff500e00780c */ /* 0x000fe40003fa6070 */
[----:B------:R3:W-:Y:S01]  /*b350*/  STL [R1+0x5bc], R4 ;  /* 0x0005bc0401007387 */ /* 0x0007e20000100800 */
[----:B------:R-:W-:Y:S02]  /*b360*/  IMAD.MOV.U32 R14, RZ, RZ, R13 ;  /* 0x000000ffff0e7224 */ /* 0x000fe400078e000d */
[C---:B-1----:R-:W-:Y:S02]  /*b370*/  IMAD R125, R70.reuse, 0x30, RZ ;  /* 0x00000030467d7824 */ /* 0x042fe400078e02ff */
[----:B---3--:R-:W-:-:S05]  /*b380*/  IMAD R4, R70, 0x60, RZ ;  /* 0x0000006046047824 */ /* 0x008fca00078e02ff */
[----:B0-----:R-:W-:Y:S01]  /*b390*/  IADD3 R47, P6, PT, R4, R2, RZ ;  /* 0x00000002042f7210 */ /* 0x001fe20007fde0ff */
[----:B------:R-:W-:Y:S01]  /*b3a0*/  @!P4 IMAD.MOV R14, RZ, RZ, -R14 ;  /* 0x000000ffff0ec224 */ /* 0x000fe200078e0a0e */
[----:B----4-:R-:W-:Y:S01]  /*b3b0*/  ISETP.GE.AND P4, PT, R123, RZ, PT ;  /* 0x000000ff7b00720c */ /* 0x010fe20003f86270 */
[----:B------:R-:W-:Y:S01]  /*b3c0*/  IMAD.MOV.U32 R13, RZ, RZ, R12 ;  /* 0x000000ffff0d7224 */ /* 0x000fe200078e000c */
[----:B------:R-:W-:-:S03]  /*b3d0*/  LEA.HI.X.SX32 R46, R125, R0, 0x1, P6 ;  /* 0x000000007d2e7211 */ /* 0x000fc600030f0eff */
[----:B------:R-:W-:Y:S01]  /*b3e0*/  @!P1 IMAD.MOV R13, RZ, RZ, -R13 ;  /* 0x000000ffff0d9224 */ /* 0x000fe200078e0a0d */
[----:B------:R-:W-:Y:S02]  /*b3f0*/  ISETP.GE.AND P1, PT, R11, RZ, PT ;  /* 0x000000ff0b00720c */ /* 0x000fe40003f26270 */
[----:B------:R-:W-:Y:S01]  /*b400*/  PRMT R10, RZ, 0x7610, R10 ;  /* 0x00007610ff0a7816 */ /* 0x000fe2000000000a */
[----:B--2---:R0:W-:Y:S04]  /*b410*/  STL [R1+0x83c], R57 ;  /* 0x00083c3901007387 */ /* 0x0041e80000100800 */
[----:B0-----:R-:W2:Y:S04]  /*b420*/  LDL.LU R57, [R1+0xcc] ;  /* 0x0000cc0001397983 */ /* 0x001ea80000300800 */
[----:B------:R-:W3:Y:S04]  /*b430*/  LDL.LU R123, [R1+0xd8] ;  /* 0x0000d800017b7983 */ /* 0x000ee80000300800 */
[----:B------:R0:W-:Y:S04]  /*b440*/  STL [R1+0x5b8], R47 ;  /* 0x0005b82f01007387 */ /* 0x0001e80000100800 */
[----:B------:R-:W4:Y:S04]  /*b450*/  LDL.LU R12, [R1+0xc8] ;  /* 0x0000c800010c7983 */ /* 0x000f280000300800 */
[----:B------:R-:W2:Y:S01]  /*b460*/  LDL.LU R11, [R1+0xa0c] ;  /* 0x000a0c00010b7983 */ /* 0x000ea20000300800 */
[----:B0-----:R-:W-:-:S03]  /*b470*/  @!P5 LOP3.LUT R47, R47, R46, RZ, 0x3c, !PT ;  /* 0x0000002e2f2fd212 */ /* 0x001fc600078e3cff */
[----:B------:R0:W-:Y:S02]  /*b480*/  STL [R1+0x5b4], R46 ;  /* 0x0005b42e01007387 */ /* 0x0001e40000100800 */
[----:B0-----:R-:W-:-:S04]  /*b490*/  @!P5 LOP3.LUT R46, R47, R46, RZ, 0x3c, !PT ;  /* 0x0000002e2f2ed212 */ /* 0x001fc800078e3cff */
[----:B------:R-:W-:-:S05]  /*b4a0*/  @!P5 LOP3.LUT R47, R47, R46, RZ, 0x3c, !PT ;  /* 0x0000002e2f2fd212 */ /* 0x000fca00078e3cff */
[----:B------:R-:W2:Y:S01]  /*b4b0*/  @!P5 LDG.E.U16 R10, desc[UR40][R46.64] ;  /* 0x000000282e0ad981 */ /* 0x000ea2000c1e1500 */
[----:B------:R-:W-:Y:S01]  /*b4c0*/  VIADD R4, R25, 0xffffffd0 ;  /* 0xffffffd019047836 */ /* 0x000fe20000000000 */
[----:B------:R-:W-:-:S04]  /*b4d0*/  IADD3 R63, P5, PT, R63, R2, RZ ;  /* 0x000000023f3f7210 */ /* 0x000fc80007fbe0ff */
[----:B------:R-:W-:Y:S01]  /*b4e0*/  ISETP.GE.U32.AND P6, PT, R4, 0x7fffff51, PT ;  /* 0x7fffff510400780c */ /* 0x000fe20003fc6070 */
[----:B------:R-:W-:Y:S01]  /*b4f0*/  IMAD R4, R70, 0x2f, RZ ;  /* 0x0000002f46047824 */ /* 0x000fe200078e02ff */
[----:B--2---:R0:W-:Y:S04]  /*b500*/  STL [R1+0x838], R10 ;  /* 0x0008380a01007387 */ /* 0x0041e80000100800 */
[----:B0-----:R-:W2:Y:S01]  /*b510*/  LDL.LU R10, [R1+0xa08] ;  /* 0x000a0800010a7983 */ /* 0x001ea20000300800 */
[----:B------:R-:W-:Y:S01]  /*b520*/  IMAD.MOV.U32 R46, RZ, RZ, R11 ;  /* 0x000000ffff2e7224 */ /* 0x000fe200078e000b */
[----:B------:R-:W-:Y:S01]  /*b530*/  LEA.HI.X.SX32 R4, R4, R0, 0x1, P5 ;  /* 0x0000000004047211 */ /* 0x000fe200028f0eff */
[----:B------:R-:W-:Y:S02]  /*b540*/  VIADD R11, R25, 0xffffffd1 ;  /* 0xffffffd1190b7836 */ /* 0x000fe40000000000 */
[----:B------:R-:W-:Y:S01]  /*b550*/  @!P3 IMAD.MOV R46, RZ, RZ, -R46 ;  /* 0x000000ffff2eb224 */ /* 0x000fe200078e0a2e */
[----:B----4-:R-:W-:-:S02]  /*b560*/  ISETP.GE.AND P3, PT, R12, RZ, PT ;  /* 0x000000ff0c00720c */ /* 0x010fc40003f66270 */
[----:B------:R-:W-:Y:S02]  /*b570*/  PRMT R39, RZ, 0x7610, R39 ;  /* 0x00007610ff277816 */ /* 0x000fe40000000027 */
[----:B------:R-:W-:Y:S01]  /*b580*/  ISETP.GE.U32.AND P5, PT, R11, 0x7fffff52, PT ;  /* 0x7fffff520b00780c */ /* 0x000fe20003fa6070 */
[----:B------:R-:W-:Y:S02]  /*b590*/  @!P6 IMAD.MOV.U32 R11, RZ, RZ, R4 ;  /* 0x000000ffff0be224 */ /* 0x000fe400078e0004 */
[----:B--2---:R-:W-:Y:S02]  /*b5a0*/  IMAD.MOV.U32 R12, RZ, RZ, R10 ;  /* 0x000000ffff0c7224 */ /* 0x004fe400078e000a */
[----:B------:R-:W-:-:S05]  /*b5b0*/  @!P6 IMAD.MOV.U32 R10, RZ, RZ, R63 ;  /* 0x000000ffff0ae224 */ /* 0x000fca00078e003f */
[----:B------:R0:W2:Y:S01]  /*b5c0*/  @!P6 LDG.E.U16 R39, desc[UR40][R10.64] ;  /* 0x000000280a27e981 */ /* 0x0000a2000c1e1500 */
[----:B------:R-:W-:-:S03]  /*b5d0*/  IMAD R47, R70, 0x5c, RZ ;  /* 0x0000005c462f7824 */ /* 0x000fc600078e02ff */
[----:B------:R1:W-:Y:S04]  /*b5e0*/  STL [R1+0x5b0], R63 ;  /* 0x0005b03f01007387 */ /* 0x0003e80000100800 */
[----:B------:R4:W-:Y:S04]  /*b5f0*/  STL [R1+0x5ac], R4 ;  /* 0x0005ac0401007387 */ /* 0x0009e80000100800 */
[----:B------:R3:W-:Y:S01]  /*b600*/  STL [R1+0x844], R46 ;  /* 0x0008442e01007387 */ /* 0x0007e20000100800 */
[----:B0-----:R-:W-:-:S03]  /*b610*/  IMAD.MOV.U32 R11, RZ, RZ, R9 ;  /* 0x000000ffff0b7224 */ /* 0x001fc600078e0009 */
[----:B-1----:R-:W2:Y:S01]  /*b620*/  LDL.LU R63, [R1+0x10c] ;  /* 0x00010c00013f7983 */ /* 0x002ea20000300800 */
[----:B------:R-:W-:Y:S01]  /*b630*/  PRMT R10, RZ, 0x7610, R10 ;  /* 0x00007610ff0a7816 */ /* 0x000fe2000000000a */
[----:B----4-:R-:W-:Y:S01]  /*b640*/  VIADD R4, R25, 0xffffffd2 ;  /* 0xffffffd219047836 */ /* 0x010fe20000000000 */
[----:B---3--:R-:W-:Y:S01]  /*b650*/  IADD3 R46, P6, PT, R47, R2, RZ ;  /* 0x000000022f2e7210 */ /* 0x008fe20007fde0ff */
[----:B------:R-:W-:Y:S01]  /*b660*/  @!P4 IMAD.MOV R11, RZ, RZ, -R11 ;  /* 0x000000ffff0bc224 */ /* 0x000fe200078e0a0b */
[----:B------:R-:W-:Y:S01]  /*b670*/  ISETP.GE.AND P4, PT, R123, RZ, PT ;  /* 0x000000ff7b00720c */ /* 0x000fe20003f86270 */
[C---:B------:R-:W-:Y:S02]  /*b680*/  IMAD R123, R70.reuse, 0x5a, RZ ;  /* 0x0000005a467b7824 */ /* 0x040fe400078e02ff */
[----:B------:R-:W-:Y:S01]  /*b690*/  @!P2 IMAD.MOV R12, RZ, RZ, -R12 ;  /* 0x000000ffff0ca224 */ /* 0x000fe200078e0a0c */
[----:B------:R-:W-:Y:S02]  /*b6a0*/  ISETP.GE.AND P2, PT, R57, RZ, PT ;  /* 0x000000ff3900720c */ /* 0x000fe40003f46270 */
[----:B------:R-:W-:Y:S01]  /*b6b0*/  PRMT R66, RZ, 0x7610, R66 ;  /* 0x00007610ff427816 */ /* 0x000fe20000000042 */
[----:B--2---:R0:W-:Y:S04]  /*b6c0*/  STL [R1+0x834], R39 ;  /* 0x0008342701007387 */ /* 0x0041e80000100800 */
[----:B------:R-:W2:Y:S01]  /*b6d0*/  LDL.LU R57, [R1+0x118] ;  /* 0x0001180001397983 */ /* 0x000ea20000300800 */
[----:B0-----:R-:W-:-:S05]  /*b6e0*/  IMAD R39, R70, 0x2e, RZ ;  /* 0x0000002e46277824 */ /* 0x001fca00078e02ff */
[----:B------:R-:W-:Y:S02]  /*b6f0*/  LEA.HI.X.SX32 R47, R39, R0, 0x1, P6 ;  /* 0x00000000272f7211 */ /* 0x000fe400030f0eff */
[----:B------:R-:W-:Y:S01]  /*b700*/  ISETP.GE.U32.AND P6, PT, R4, 0x7fffff53, PT ;  /* 0x7fffff530400780c */ /* 0x000fe20003fc6070 */
[----:B------:R-:W-:Y:S02]  /*b710*/  IMAD R4, R70, 0x2d, RZ ;  /* 0x0000002d46047824 */ /* 0x000fe400078e02ff */
[----:B------:R0:W3:Y:S01]  /*b720*/  @!P5 LDG.E.U16 R10, desc[UR40][R46.64] ;  /* 0x000000282e0ad981 */ /* 0x0000e2000c1e1500 */
[----:B------:R-:W-:-:S04]  /*b730*/  IADD3 R123, P5, PT, R123, R2, RZ ;  /* 0x000000027b7b7210 */ /* 0x000fc80007fbe0ff */
[----:B------:R-:W-:Y:S01]  /*b740*/  LEA.HI.X.SX32 R4, R4, R0, 0x1, P5 ;  /* 0x0000000004047211 */ /* 0x000fe200028f0eff */
[----:B------:R0:W-:Y:S04]  /*b750*/  STL [R1+0x5a8], R46 ;  /* 0x0005a82e01007387 */ /* 0x0001e80000100800 */
[----:B------:R-:W4:Y:S04]  /*b760*/  LDL.LU R9, [R1+0xfc] ;  /* 0x0000fc0001097983 */ /* 0x000f280000300800 */
[----:B------:R1:W-:Y:S01]  /*b770*/  STL [R1+0x5a4], R47 ;  /* 0x0005a42f01007387 */ /* 0x0003e20000100800 */
[----:B0-----:R-:W-:-:S02]  /*b780*/  @!P6 IMAD.MOV.U32 R46, RZ, RZ, R123 ;  /* 0x000000ffff2ee224 */ /* 0x001fc400078e007b */
[----:B-1----:R-:W-:-:S05]  /*b790*/  @!P6 IMAD.MOV.U32 R47, RZ, RZ, R4 ;  /* 0x000000ffff2fe224 */ /* 0x002fca00078e0004 */
[----:B------:R-:W2:Y:S01]  /*b7a0*/  @!P6 LDG.E.U16 R66, desc[UR40][R46.64] ;  /* 0x000000282e42e981 */ /* 0x000ea2000c1e1500 */
[----:B------:R-:W-:-:S03]  /*b7b0*/  PRMT R61, RZ, 0x7610, R61 ;  /* 0x00007610ff3d7816 */ /* 0x000fc6000000003d */
[----:B---3--:R0:W-:Y:S04]  /*b7c0*/  STL [R1+0xc4], R10 ;  /* 0x0000c40a01007387 */ /* 0x0081e80000100800 */
[----:B------:R1:W-:Y:S01]  /*b7d0*/  STL [R1+0x5a0], R123 ;  /* 0x0005a07b01007387 */ /* 0x0003e20000100800 */
[----:B0-----:R-:W-:Y:S02]  /*b7e0*/  IMAD.MOV.U32 R10, RZ, RZ, R8 ;  /* 0x000000ffff0a7224 */ /* 0x001fe400078e0008 */
[----:B------:R-:W-:Y:S01]  /*b7f0*/  VIADD R8, R25, 0xffffffd3 ;  /* 0xffffffd319087836 */ /* 0x000fe20000000000 */
[----:B------:R0:W-:Y:S01]  /*b800*/  STL [R1+0x59c], R4 ;  /* 0x00059c0401007387 */ /* 0x0001e20000100800 */
[----:B------:R-:W-:-:S03]  /*b810*/  @!P1 IMAD.MOV R10, RZ, RZ, -R10 ;  /* 0x000000ffff0a9224 */ /* 0x000fc600078e0a0a */
[----:B------:R-:W-:Y:S01]  /*b820*/  ISETP.GE.U32.AND P5, PT, R8, 0x7fffff54, PT ;  /* 0x7fffff540800780c */ /* 0x000fe20003fa6070 */
[C---:B-1----:R-:W-:Y:S01]  /*b830*/  IMAD R123, R70.reuse, 0x2c, RZ ;  /* 0x0000002c467b7824 */ /* 0x042fe200078e02ff */
[----:B----4-:R-:W-:Y:S01]  /*b840*/  ISETP.GE.AND P1, PT, R9, RZ, PT ;  /* 0x000000ff0900720c */ /* 0x010fe20003f26270 */
[----:B0-----:R-:W-:Y:S02]  /*b850*/  IMAD R4, R70, 0x58, RZ ;  /* 0x0000005846047824 */ /* 0x001fe400078e02ff */
[----:B------:R-:W-:-:S03]  /*b860*/  IMAD.MOV.U32 R9, RZ, RZ, R7 ;  /* 0x000000ffff097224 */ /* 0x000fc600078e0007 */
[----:B------:R-:W-:Y:S01]  /*b870*/  IADD3 R7, P6, PT, R4, R2, RZ ;  /* 0x0000000204077210 */ /* 0x000fe20007fde0ff */
[----:B------:R-:W-:Y:S01]  /*b880*/  IMAD.MOV.U32 R8, RZ, RZ, R6 ;  /* 0x000000ffff087224 */ /* 0x000fe200078e0006 */
[----:B--2---:R0:W-:Y:S01]  /*b890*/  STL [R1+0xc0], R66 ;  /* 0x0000c04201007387 */ /* 0x0041e20000100800 */
[----:B------:R-:W-:Y:S01]  /*b8a0*/  @!P3 IMAD.MOV R9, RZ, RZ, -R9 ;  /* 0x000000ffff09b224 */ /* 0x000fe200078e0a09 */
[----:B------:R-:W-:Y:S02]  /*b8b0*/  LEA.HI.X.SX32 R6, R123, R0, 0x1, P6 ;  /* 0x000000007b067211 */ /* 0x000fe400030f0eff */
[----:B------:R-:W-:Y:S01]  /*b8c0*/  ISETP.GE.AND P3, PT, R63, RZ, PT ;  /* 0x000000ff3f00720c */ /* 0x000fe20003f66270 */
[----:B0-----:R-:W2:Y:S04]  /*b8d0*/  LDL.LU R66, [R1+0xf8] ;  /* 0x0000f80001427983 */ /* 0x001ea80000300800 */
[----:B------:R-:W3:Y:S04]  /*b8e0*/  LDL.LU R63, [R1+0x100] ;  /* 0x00010000013f7983 */ /* 0x000ee80000300800 */
[----:B------:R0:W-:Y:S04]  /*b8f0*/  STL [R1+0x598], R7 ;  /* 0x0005980701007387 */ /* 0x0001e80000100800 */
[----:B------:R1:W-:Y:S01]  /*b900*/  STL [R1+0x594], R6 ;  /* 0x0005940601007387 */ /* 0x0003e20000100800 */
[----:B0-----:R-:W-:-:S04]  /*b910*/  @!P5 LOP3.LUT R7, R7, R6, RZ, 0x3c, !PT ;  /* 0x000000060707d212 */ /* 0x001fc800078e3cff */
[----:B-1----:R-:W-:-:S04]  /*b920*/  @!P5 LOP3.LUT R6, R7, R6, RZ, 0x3c, !PT ;  /* 0x000000060706d212 */ /* 0x002fc800078e3cff */
[----:B------:R-:W-:-:S05]  /*b930*/  @!P5 LOP3.LUT R7, R7, R6, RZ, 0x3c, !PT ;  /* 0x000000060707d212 */ /* 0x000fca00078e3cff */
[----:B------:R0:W4:Y:S01]  /*b940*/  @!P5 LDG.E.U16 R61, desc[UR40][R6.64] ;  /* 0x00000028063dd981 */ /* 0x000122000c1e1500 */
[----:B------:R-:W-:Y:S01]  /*b950*/  @!P2 IMAD.MOV R8, RZ, RZ, -R8 ;  /* 0x000000ffff08a224 */ /* 0x000fe200078e0a08 */
[----:B------:R-:W-:Y:S01]  /*b960*/  ISETP.GE.AND P2, PT, R57, RZ, PT ;  /* 0x000000ff3900720c */ /* 0x000fe20003f46270 */
[----:B------:R-:W-:Y:S02]  /*b970*/  VIADD R4, R25, 0xffffffd4 ;  /* 0xffffffd419047836 */ /* 0x000fe40000000000 */
[----:B------:R-:W-:-:S03]  /*b980*/  IMAD R57, R70, 0x56, RZ ;  /* 0x0000005646397824 */ /* 0x000fc600078e02ff */
[----:B------:R-:W-:Y:S01]  /*b990*/  ISETP.GE.U32.AND P6, PT, R4, 0x7fffff55, PT ;  /* 0x7fffff550400780c */ /* 0x000fe20003fc6070 */
[----:B------:R-:W-:Y:S01]  /*b9a0*/  IMAD R4, R70, 0x2b, RZ ;  /* 0x0000002b46047824 */ /* 0x000fe200078e02ff */
[----:B------:R-:W-:Y:S01]  /*b9b0*/  IADD3 R57, P5, PT, R57, R2, RZ ;  /* 0x0000000239397210 */ /* 0x000fe20007fbe0ff */
[----:B0-----:R-:W-:-:S03]  /*b9c0*/  VIADD R6, R25, 0xffffffd5 ;  /* 0xffffffd519067836 */ /* 0x001fc60000000000 */
[----:B------:R-:W-:Y:S02]  /*b9d0*/  LEA.HI.X.SX32 R7, R4, R0, 0x1, P5 ;  /* 0x0000000004077211 */ /* 0x000fe400028f0eff */
[----:B------:R-:W-:Y:S02]  /*b9e0*/  PRMT R47, RZ, 0x7610, R47 ;  /* 0x00007610ff2f7816 */ /* 0x000fe4000000002f */
[----:B------:R-:W-:-:S03]  /*b9f0*/  ISETP.GE.U32.AND P5, PT, R6, 0x7fffff56, PT ;  /* 0x7fffff560600780c */ /* 0x000fc60003fa6070 */
[----:B------:R-:W-:-:S05]  /*ba00*/  @!P6 IMAD.MOV.U32 R6, RZ, RZ, R57 ;  /* 0x000000ffff06e224 */ /* 0x000fca00078e0039 */
[----:B------:R0:W2:Y:S04]  /*ba10*/  @!P6 LDG.E.U16 R47, desc[UR40][R6.64] ;  /* 0x00000028062fe981 */ /* 0x0000a8000c1e1500 */
[----:B----4-:R1:W-:Y:S04]  /*ba20*/  STL [R1+0xbc], R61 ;  /* 0x0000bc3d01007387 */ /* 0x0103e80000100800 */
[----:B-1----:R-:W4:Y:S04]  /*ba30*/  LDL.LU R61, [R1+0xa04] ;  /* 0x000a0400013d7983 */ /* 0x002f280000300800 */
[----:B------:R1:W-:Y:S04]  /*ba40*/  STL [R1+0x590], R57 ;  /* 0x0005903901007387 */ /* 0x0003e80000100800 */
[----:B------:R-:W2:Y:S01]  /*ba50*/  LDL.LU R4, [R1+0xec] ;  /* 0x0000ec0001047983 */ /* 0x000ea20000300800 */
[----:B------:R-:W-:-:S03]  /*ba60*/  @!P4 IMAD.MOV R60, RZ, RZ, -R60 ;  /* 0x000000ffff3cc224 */ /* 0x000fc600078e0a3c */
[----:B------:R0:W-:Y:S01]  /*ba70*/  STL [R1+0x58c], R7 ;  /* 0x00058c0701007387 */ /* 0x0001e20000100800 */
[----:B-1----:R-:W-:Y:S01]  /*ba80*/  IMAD R57, R70, 0x2a, RZ ;  /* 0x0000002a46397824 */ /* 0x002fe200078e02ff */
[----:B------:R-:W-:Y:S02]  /*ba90*/  PRMT R67, RZ, 0x7610, R67 ;  /* 0x00007610ff437816 */ /* 0x000fe40000000043 */
[----:B--2---:R-:W-:Y:S01]  /*baa0*/  ISETP.GE.AND P4, PT, R4, RZ, PT ;  /* 0x000000ff0400720c */ /* 0x004fe20003f86270 */
[----:B----4-:R-:W-:-:S04]  /*bab0*/  IMAD.MOV.U32 R4, RZ, RZ, R61 ;  /* 0x000000ffff047224 */ /* 0x010fc800078e003d */
[----:B0-----:R-:W-:Y:S01]  /*bac0*/  IMAD.MOV.U32 R7, RZ, RZ, R4 ;  /* 0x000000ffff077224 */ /* 0x001fe200078e0004 */
[----:B------:R0:W-:Y:S03]  /*bad0*/  STL [R1+0xc8], R4 ;  /* 0x0000c80401007387 */ /* 0x0001e60000100800 */
[----:B------:R-:W-:Y:S01]  /*bae0*/  @!P1 IMAD.MOV R7, RZ, RZ, -R7 ;  /* 0x000000ffff079224 */ /* 0x000fe200078e0a07 */
[----:B------:R1:W-:Y:S01]  /*baf0*/  STL [R1+0xb4], R47 ;  /* 0x0000b42f01007387 */ /* 0x0003e20000100800 */
[----:B0-----:R-:W-:-:S03]  /*bb00*/  IMAD R4, R70, 0x54, RZ ;  /* 0x0000005446047824 */ /* 0x001fc600078e02ff */
[----:B-1----:R-:W2:Y:S02]  /*bb10*/  LDL.LU R47, [R1+0x138] ;  /* 0x00013800012f7983 */ /* 0x002ea40000300800 */
[----:B------:R-:W-:Y:S02]  /*bb20*/  IADD3 R6, P6, PT, R4, R2, RZ ;  /* 0x0000000204067210 */ /* 0x000fe40007fde0ff */
[----:B------:R0:W-:Y:S02]  /*bb30*/  @!P1 STL [R1+0xc8], R7 ;  /* 0x0000c80701009387 */ /* 0x0001e40000100800 */
[----:B0-----:R-:W-:-:S05]  /*bb40*/  LEA.HI.X.SX32 R7, R57, R0, 0x1, P6 ;  /* 0x0000000039077211 */ /* 0x001fca00030f0eff */
[----:B------:R0:W4:Y:S01]  /*bb50*/  @!P5 LDG.E.U16 R67, desc[UR40][R6.64] ;  /* 0x000000280643d981 */ /* 0x000122000c1e1500 */
[----:B------:R-:W-:Y:S01]  /*bb60*/  VIADD R4, R25, 0xffffffd6 ;  /* 0xffffffd619047836 */ /* 0x000fe20000000000 */
[----:B------:R-:W-:Y:S01]  /*bb70*/  ISETP.GE.AND P1, PT, R66, RZ, PT ;  /* 0x000000ff4200720c */ /* 0x000fe20003f26270 */
[----:B------:R-:W-:Y:S01]  /*bb80*/  @!P3 IMAD.MOV R62, RZ, RZ, -R62 ;  /* 0x000000ffff3eb224 */ /* 0x000fe200078e0a3e */
[----:B------:R-:W2:Y:S02]  /*bb90*/  LDL.LU R66, [R1+0xd4] ;  /* 0x0000d40001427983 */ /* 0x000ea40000300800 */
[----:B------:R-:W-:Y:S01]  /*bba0*/  ISETP.GE.U32.AND P6, PT, R4, 0x7fffff57, PT ;  /* 0x7fffff570400780c */ /* 0x000fe20003fc6070 */
[----:B------:R-:W-:Y:S01]  /*bbb0*/  IMAD R4, R70, 0x29, RZ ;  /* 0x0000002946047824 */ /* 0x000fe200078e02ff */
[----:B------:R0:W-:Y:S01]  /*bbc0*/  STL [R1+0x588], R6 ;  /* 0x0005880601007387 */ /* 0x0001e20000100800 */
[----:B---3--:R-:W-:Y:S02]  /*bbd0*/  ISETP.GE.AND P3, PT, R63, RZ, PT ;  /* 0x000000ff3f00720c */ /* 0x008fe40003f66270 */
[----:B------:R-:W-:Y:S01]  /*bbe0*/  IADD3 R122, P5, PT, R122, R2, RZ ;  /* 0x000000027a7a7210 */ /* 0x000fe20007fbe0ff */
[----:B------:R-:W3:Y:S04]  /*bbf0*/  LDL.LU R63, [R1+0xa00] ;  /* 0x000a0000013f7983 */ /* 0x000ee80000300800 */
[----:B------:R1:W-:Y:S01]  /*bc00*/  STL [R1+0x584], R7 ;  /* 0x0005840701007387 */ /* 0x0003e20000100800 */
[----:B0-----:R-:W-:Y:S01]  /*bc10*/  VIADD R6, R25, 0xffffffd7 ;  /* 0xffffffd719067836 */ /* 0x001fe20000000000 */
[----:B------:R-:W-:-:S02]  /*bc20*/  PRMT R69, RZ, 0x7610, R69 ;  /* 0x00007610ff457816 */ /* 0x000fc40000000045 */
[----:B-1----:R-:W-:Y:S02]  /*bc30*/  LEA.HI.X.SX32 R7, R4, R0, 0x1, P5 ;  /* 0x0000000004077211 */ /* 0x002fe400028f0eff */
[----:B------:R-:W-:Y:S01]  /*bc40*/  ISETP.GE.U32.AND P5, PT, R6, 0x7fffff58, PT ;  /* 0x7fffff580600780c */ /* 0x000fe20003fa6070 */
[----:B------:R-:W-:-:S05]  /*bc50*/  @!P6 IMAD.MOV.U32 R6, RZ, RZ, R122 ;  /* 0x000000ffff06e224 */ /* 0x000fca00078e007a */
[----:B------:R-:W2:Y:S04]  /*bc60*/  @!P6 LDG.E.U16 R69, desc[UR40][R6.64] ;  /* 0x000000280645e981 */ /* 0x000ea8000c1e1500 */
[----:B----4-:R0:W-:Y:S04]  /*bc70*/  STL [R1+0xb0], R67 ;  /* 0x0000b04301007387 */ /* 0x0101e80000100800 */
[----:B0-----:R-:W4:Y:S04]  /*bc80*/  LDL.LU R67, [R1+0xf4] ;  /* 0x0000f40001437983 */ /* 0x001f280000300800 */
[----:B------:R0:W-:Y:S04]  /*bc90*/  STL [R1+0x580], R122 ;  /* 0x0005807a01007387 */ /* 0x0001e80000100800 */
[----:B------:R-:W4:Y:S01]  /*bca0*/  LDL.LU R4, [R1+0x124] ;  /* 0x0001240001047983 */ /* 0x000f220000300800 */
[----:B---3--:R-:W-:-:S03]  /*bcb0*/  @!P2 IMAD.MOV R63, RZ, RZ, -R63 ;  /* 0x000000ffff3fa224 */ /* 0x008fc600078e0a3f */
[----:B------:R-:W-:Y:S01]  /*bcc0*/  STL [R1+0x57c], R7 ;  /* 0x00057c0701007387 */ /* 0x000fe20000100800 */
[----:B0-----:R-:W-:Y:S02]  /*bcd0*/  IMAD R122, R70, 0x28, RZ ;  /* 0x00000028467a7824 */ /* 0x001fe400078e02ff */
[----:B------:R-:W-:Y:S01]  /*bce0*/  @!P4 IMAD.MOV R64, RZ, RZ, -R64 ;  /* 0x000000ffff40c224 */ /* 0x000fe200078e0a40 */
[----:B--2---:R-:W-:Y:S01]  /*bcf0*/  ISETP.GE.AND P4, PT, R47, RZ, PT ;  /* 0x000000ff2f00720c */ /* 0x004fe20003f86270 */
[----:B------:R-:W-:Y:S01]  /*bd00*/  @!P1 IMAD.MOV R65, RZ, RZ, -R65 ;  /* 0x000000ffff419224 */ /* 0x000fe200078e0a41 */
[----:B------:R-:W-:Y:S01]  /*bd10*/  ISETP.GE.AND P1, PT, R66, RZ, PT ;  /* 0x000000ff4200720c */ /* 0x000fe20003f26270 */
[----:B------:R0:W-:Y:S04]  /*bd20*/  STL [R1+0xac], R69 ;  /* 0x0000ac4501007387 */ /* 0x0001e80000100800 */
[----:B0-----:R-:W2:Y:S04]  /*bd30*/  LDL.LU R69, [R1+0x108] ;  /* 0x0001080001457983 */ /* 0x001ea80000300800 */
[----:B------:R-:W3:Y:S01]  /*bd40*/  LDL.LU R47, [R1+0x114] ;  /* 0x00011400012f7983 */ /* 0x000ee20000300800 */
[----:B------:R-:W-:-:S02]  /*bd50*/  PRMT R68, RZ, 0x7610, R68 ;  /* 0x00007610ff447816 */ /* 0x000fc40000000044 */
[----:B----4-:R-:W-:Y:S01]  /*bd60*/  ISETP.GE.AND P2, PT, R4, RZ, PT ;  /* 0x000000ff0400720c */ /* 0x010fe20003f46270 */
[----:B------:R-:W-:-:S05]  /*bd70*/  IMAD R4, R70, 0x50, RZ ;  /* 0x0000005046047824 */ /* 0x000fca00078e02ff */
[----:B------:R-:W-:-:S04]  /*bd80*/  IADD3 R7, P6, PT, R4, R2, RZ ;  /* 0x0000000204077210 */ /* 0x000fc80007fde0ff */
[----:B------:R-:W-:Y:S01]  /*bd90*/  LEA.HI.X.SX32 R6, R122, R0, 0x1, P6 ;  /* 0x000000007a067211 */ /* 0x000fe200030f0eff */
[----:B------:R0:W-:Y:S04]  /*bda0*/  STL [R1+0x578], R7 ;  /* 0x0005780701007387 */ /* 0x0001e80000100800 */
[----:B------:R-:W4:Y:S01]  /*bdb0*/  LDL.LU R66, [R1+0x9fc] ;  /* 0x0009fc0001427983 */ /* 0x000f220000300800 */
[----:B0-----:R-:W-:-:S03]  /*bdc0*/  @!P5 LOP3.LUT R7, R7, R6, RZ, 0x3c, !PT ;  /* 0x000000060707d212 */ /* 0x001fc600078e3cff */
[----:B------:R0:W-:Y:S02]  /*bdd0*/  STL [R1+0x574], R6 ;  /* 0x0005740601007387 */ /* 0x0001e40000100800 */
[----:B0-----:R-:W-:-:S04]  /*bde0*/  @!P5 LOP3.LUT R6, R7, R6, RZ, 0x3c, !PT ;  /* 0x000000060706d212 */ /* 0x001fc800078e3cff */
[----:B------:R-:W-:-:S05]  /*bdf0*/  @!P5 LOP3.LUT R7, R7, R6, RZ, 0x3c, !PT ;  /* 0x000000060707d212 */ /* 0x000fca00078e3cff */
[----:B------:R0:W2:Y:S01]  /*be00*/  @!P5 LDG.E.U16 R68, desc[UR40][R6.64] ;  /* 0x000000280644d981 */ /* 0x0000a2000c1e1500 */
[----:B------:R-:W-:-:S05]  /*be10*/  VIADD R4, R25, 0xffffffd8 ;  /* 0xffffffd819047836 */ /* 0x000fca0000000000 */
[----:B------:R-:W-:Y:S01]  /*be20*/  ISETP.GE.U32.AND P6, PT, R4, 0x7fffff59, PT ;  /* 0x7fffff590400780c */ /* 0x000fe20003fc6070 */
[----:B------:R-:W-:Y:S01]  /*be30*/  IMAD R4, R70, 0x27, RZ ;  /* 0x0000002746047824 */ /* 0x000fe200078e02ff */
[----:B0-----:R-:W-:Y:S01]  /*be40*/  IADD3 R7, P5, PT, R72, R2, RZ ;  /* 0x0000000248077210 */ /* 0x001fe20007fbe0ff */
[----:B------:R-:W-:-:S03]  /*be50*/  VIADD R6, R25, 0xffffffd9 ;  /* 0xffffffd919067836 */ /* 0x000fc60000000000 */
[----:B------:R-:W-:Y:S02]  /*be60*/  LEA.HI.X.SX32 R4, R4, R0, 0x1, P5 ;  /* 0x0000000004047211 */ /* 0x000fe400028f0eff */
[----:B------:R-:W-:Y:S02]  /*be70*/  ISETP.GE.U32.AND P5, PT, R6, 0x7fffff5a, PT ;  /* 0x7fffff5a0600780c */ /* 0x000fe40003fa6070 */
[----:B------:R-:W-:-:S03]  /*be80*/  PRMT R49, RZ, 0x7610, R49 ;  /* 0x00007610ff317816 */ /* 0x000fc60000000031 */
[----:B------:R-:W-:Y:S02]  /*be90*/  @!P6 IMAD.MOV.U32 R6, RZ, RZ, R7 ;  /* 0x000000ffff06e224 */ /* 0x000fe400078e0007 */
[----:B----4-:R-:W-:Y:S01]  /*bea0*/  @!P3 IMAD.MOV R66, RZ, RZ, -R66 ;  /* 0x000000ffff42b224 */ /* 0x010fe200078e0a42 */
[----:B------:R-:W-:Y:S01]  /*beb0*/  ISETP.GE.AND P3, PT, R67, RZ, PT ;  /* 0x000000ff4300720c */ /* 0x000fe20003f66270 */
[----:B--2---:R0:W-:Y:S04]  /*bec0*/  STL [R1+0xa0], R68 ;  /* 0x0000a04401007387 */ /* 0x0041e80000100800 */
[----:B0-----:R-:W2:Y:S04]  /*bed0*/  LDL.LU R68, [R1+0x9f8] ;  /* 0x0009f80001447983 */ /* 0x001ea80000300800 */
[----:B------:R-:W4:Y:S04]  /*bee0*/  LDL.LU R72, [R1+0x134] ;  /* 0x0001340001487983 */ /* 0x000f280000300800 */
[----:B------:R0:W-:Y:S04]  /*bef0*/  STL [R1+0x570], R7 ;  /* 0x0005700701007387 */ /* 0x0001e80000100800 */
[----:B------:R-:W2:Y:S01]  /*bf00*/  LDL.LU R67, [R1+0x9f4] ;  /* 0x0009f40001437983 */ /* 0x000ea20000300800 */
[----:B0-----:R-:W-:-:S05]  /*bf10*/  @!P6 IMAD.MOV.U32 R7, RZ, RZ, R4 ;  /* 0x000000ffff07e224 */ /* 0x001fca00078e0004 */
[----:B------:R0:W3:Y:S04]  /*bf20*/  @!P6 LDG.E.U16 R49, desc[UR40][R6.64] ;  /* 0x000000280631e981 */ /* 0x0000e8000c1e1500 */
[----:B------:R-:W-:Y:S01]  /*bf30*/  STL [R1+0x56c], R4 ;  /* 0x00056c0401007387 */ /* 0x000fe20000100800 */
[----:B0-----:R-:W-:Y:S02]  /*bf40*/  IADD3 R7, P6, PT, R76, R2, RZ ;  /* 0x000000024c077210 */ /* 0x001fe40007fde0ff */
[----:B------:R-:W-:Y:S01]  /*bf50*/  PRMT R46, RZ, 0x7610, R46 ;  /* 0x00007610ff2e7816 */ /* 0x000fe2000000002e */
[----:B--2---:R-:W-:Y:S01]  /*bf60*/  @!P2 IMAD.MOV R67, RZ, RZ, -R67 ;  /* 0x000000ffff43a224 */ /* 0x004fe200078e0a43 */
[----:B------:R-:W-:Y:S01]  /*bf70*/  ISETP.GE.AND P2, PT, R69, RZ, PT ;  /* 0x000000ff4500720c */ /* 0x000fe20003f46270 */
[----:B------:R-:W-:Y:S01]  /*bf80*/  IMAD.MOV.U32 R69, RZ, RZ, R68 ;  /* 0x000000ffff457224 */ /* 0x000fe200078e0044 */
[----:B---3--:R0:W-:Y:S03]  /*bf90*/  STL [R1+0x9c], R49 ;  /* 0x00009c3101007387 */ /* 0x0081e60000100800 */
[----:B------:R-:W-:Y:S01]  /*bfa0*/  @!P4 IMAD.MOV R69, RZ, RZ, -R69 ;  /* 0x000000ffff45c224 */ /* 0x000fe200078e0a45 */
[----:B------:R-:W2:Y:S01]  /*bfb0*/  LDL.LU R76, [R1+0xe8] ;  /* 0x0000e800014c7983 */ /* 0x000ea20000300800 */
[----:B0-----:R-:W-:-:S03]  /*bfc0*/  IMAD R49, R70, 0x26, RZ ;  /* 0x0000002646317824 */ /* 0x001fc600078e02ff */
[----:B------:R0:W-:Y:S02]  /*bfd0*/  STL [R1+0x568], R7 ;  /* 0x0005680701007387 */ /* 0x0001e40000100800 */
[----:B------:R-:W-:Y:S02]  /*bfe0*/  LEA.HI.X.SX32 R6, R49, R0, 0x1, P6 ;  /* 0x0000000031067211 */ /* 0x000fe400030f0eff */
[----:B------:R1:W-:Y:S02]  /*bff0*/  STL [R1+0xb8], R69 ;  /* 0x0000b84501007387 */ /* 0x0003e40000100800 */
[-C--:B0-----:R-:W-:Y:S02]  /*c000*/  @!P5 LOP3.LUT R7, R7, R6.reuse, RZ, 0x3c, !PT ;  /* 0x000000060707d212 */ /* 0x081fe400078e3cff */
[----:B-1----:R-:W3:Y:S04]  /*c010*/  LDL.LU R69, [R1+0x9f0] ;  /* 0x0009f00001457983 */ /* 0x002ee80000300800 */
[----:B------:R0:W-:Y:S02]  /*c020*/  STL [R1+0x564], R6 ;  /* 0x0005640601007387 */ /* 0x0001e40000100800 */
[----:B0-----:R-:W-:-:S04]  /*c030*/  @!P5 LOP3.LUT R6, R7, R6, RZ, 0x3c, !PT ;  /* 0x000000060706d212 */ /* 0x001fc800078e3cff */
[----:B------:R-:W-:-:S05]  /*c040*/  @!P5 LOP3.LUT R7, R7, R6, RZ, 0x3c, !PT ;  /* 0x000000060707d212 */ /* 0x000fca00078e3cff */
[----:B------:R3:W2:Y:S01]  /*c050*/  @!P5 LDG.E.U16 R46, desc[UR40][R6.64] ;  /* 0x00000028062ed981 */ /* 0x0006a2000c1e1500 */
[----:B------:R-:W-:Y:S01]  /*c060*/  VIADD R4, R25, 0xffffffda ;  /* 0xffffffda19047836 */ /* 0x000fe20000000000 */
[----:B------:R-:W-:Y:S01]  /*c070*/  ISETP.GE.AND P4, PT, R47, RZ, PT ;  /* 0x000000ff2f00720c */ /* 0x000fe20003f86270 */
[----:B------:R-:W-:-:S03]  /*c080*/  IMAD R47, R70, 0x4a, RZ ;  /* 0x0000004a462f7824 */ /* 0x000fc600078e02ff */
[----:B------:R-:W-:Y:S01]  /*c090*/  ISETP.GE.U32.AND P6, PT, R4, 0x7fffff5b, PT ;  /* 0x7fffff5b0400780c */ /* 0x000fe20003fc6070 */
[----:B------:R-:W-:Y:S01]  /*c0a0*/  IMAD R4, R70, 0x25, RZ ;  /* 0x0000002546047824 */ /* 0x000fe200078e02ff */
[----:B------:R-:W-:Y:S01]  /*c0b0*/  PRMT R78, RZ, 0x7610, R78 ;  /* 0x00007610ff4e7816 */ /* 0x000fe2000000004e */
[----:B---3--:R-:W-:-:S04]  /*c0c0*/  IMAD.MOV.U32 R7, RZ, RZ, R69 ;  /* 0x000000ffff077224 */ /* 0x008fc800078e0045 */
[----:B------:R-:W-:Y:S01]  /*c0d0*/  @!P1 IMAD.MOV R7, RZ, RZ, -R7 ;  /* 0x000000ffff079224 */ /* 0x000fe200078e0a07 */
[----:B----4-:R-:W-:Y:S01]  /*c0e0*/  ISETP.GE.AND P1, PT, R72, RZ, PT ;  /* 0x000000ff4800720c */ /* 0x010fe20003f26270 */
[----:B--2---:R0:W-:Y:S02]  /*c0f0*/  STL [R1+0x98], R46 ;  /* 0x0000982e01007387 */ /* 0x0041e40000100800 */
[----:B0-----:R-:W-:-:S04]  /*c100*/  IADD3 R46, P5, PT, R47, R2, RZ ;  /* 0x000000022f2e7210 */ /* 0x001fc80007fbe0ff */
[----:B------:R-:W-:Y:S01]  /*c110*/  LEA.HI.X.SX32 R47, R4, R0, 0x1, P5 ;  /* 0x00000000042f7211 */ /* 0x000fe200028f0eff */
[----:B------:R-:W-:Y:S04]  /*c120*/  STL [R1+0x560], R46 ;  /* 0x0005602e01007387 */ /* 0x000fe80000100800 */
[----:B------:R-:W2:Y:S04]  /*c130*/  LDL.LU R4, [R1+0xdc] ;  /* 0x0000dc0001047983 */ /* 0x000ea80000300800 */
[----:B------:R-:W3:Y:S04]  /*c140*/  LDL.LU R72, [R1+0x9ec] ;  /* 0x0009ec0001487983 */ /* 0x000ee80000300800 */
[----:B------:R0:W4:Y:S01]  /*c150*/  @!P6 LDG.E.U16 R78, desc[UR40][R46.64] ;  /* 0x000000282e4ee981 */ /* 0x000122000c1e1500 */
[----:B------:R-:W-:-:S03]  /*c160*/  VIADD R6, R25, 0xffffffdb ;  /* 0xffffffdb19067836 */ /* 0x000fc60000000000 */
[----:B------:R0:W-:Y:S02]  /*c170*/  STL [R1+0x55c], R47 ;  /* 0x00055c2f01007387 */ /* 0x0001e40000100800 */
[----:B------:R-:W-:Y:S01]  /*c180*/  ISETP.GE.U32.AND P5, PT, R6, 0x7fffff5c, PT ;  /* 0x7fffff5c0600780c */ /* 0x000fe20003fa6070 */
[----:B0-----:R-:W-:-:S05]  /*c190*/  IMAD R47, R70, 0x48, RZ ;  /* 0x00000048462f7824 */ /* 0x001fca00078e02ff */
[----:B------:R-:W-:Y:S01]  /*c1a0*/  IADD3 R47, P6, PT, R47, R2, RZ ;  /* 0x000000022f2f7210 */ /* 0x000fe20007fde0ff */
[----:B------:R-:W-:Y:S01]  /*c1b0*/  @!P2 IMAD.MOV R75, RZ, RZ, -R75 ;  /* 0x000000ffff4ba224 */ /* 0x000fe200078e0a4b */
[----:B------:R-:W-:Y:S02]  /*c1c0*/  ISETP.GE.AND P2, PT, R76, RZ, PT ;  /* 0x000000ff4c00720c */ /* 0x000fe40003f46270 */
[----:B------:R-:W-:Y:S01]  /*c1d0*/  PRMT R77, RZ, 0x7610, R77 ;  /* 0x00007610ff4d7816 */ /* 0x000fe2000000004d */
[----:B---3--:R-:W-:Y:S02]  /*c1e0*/  IMAD.MOV.U32 R6, RZ, RZ, R72 ;  /* 0x000000ffff067224 */ /* 0x008fe400078e0048 */
[----:B------:R-:W-:Y:S01]  /*c1f0*/  IMAD R72, R70, 0x24, RZ ;  /* 0x0000002446487824 */ /* 0x000fe200078e02ff */
[----:B----4-:R0:W-:Y:S04]  /*c200*/  STL [R1+0x90], R78 ;  /* 0x0000904e01007387 */ /* 0x0101e80000100800 */
[----:B------:R-:W-:Y:S01]  /*c210*/  LEA.HI.X.SX32 R46, R72, R0, 0x1, P6 ;  /* 0x00000000482e7211 */ /* 0x000fe200030f0eff */
[----:B0-----:R-:W3:Y:S04]  /*c220*/  LDL.LU R78, [R1+0x9e8] ;  /* 0x0009e800014e7983 */ /* 0x001ee80000300800 */
[----:B------:R0:W-:Y:S04]  /*c230*/  STL [R1+0x558], R47 ;  /* 0x0005582f01007387 */ /* 0x0001e80000100800 */
[----:B------:R-:W4:Y:S01]  /*c240*/  LDL.LU R76, [R1+0x9e4] ;  /* 0x0009e400014c7983 */ /* 0x000f220000300800 */
[----:B0-----:R-:W-:-:S03]  /*c250*/  @!P5 LOP3.LUT R47, R47, R46, RZ, 0x3c, !PT ;  /* 0x0000002e2f2fd212 */ /* 0x001fc600078e3cff */
[----:B------:R0:W-:Y:S02]  /*c260*/  STL [R1+0x554], R46 ;  /* 0x0005542e01007387 */ /* 0x0001e40000100800 */
[----:B0-----:R-:W-:-:S04]  /*c270*/  @!P5 LOP3.LUT R46, R47, R46, RZ, 0x3c, !PT ;  /* 0x0000002e2f2ed212 */ /* 0x001fc800078e3cff */
[----:B------:R-:W-:-:S05]  /*c280*/  @!P5 LOP3.LUT R47, R47, R46, RZ, 0x3c, !PT ;  /* 0x0000002e2f2fd212 */ /* 0x000fca00078e3cff */
[----:B------:R-:W3:Y:S01]  /*c290*/  @!P5 LDG.E.U16 R77, desc[UR40][R46.64] ;  /* 0x000000282e4dd981 */ /* 0x000ee2000c1e1500 */
[----:B------:R-:W-:Y:S01]  /*c2a0*/  @!P3 IMAD.MOV R6, RZ, RZ, -R6 ;  /* 0x000000ffff06b224 */ /* 0x000fe200078e0a06 */
[----:B--2---:R-:W-:Y:S01]  /*c2b0*/  ISETP.GE.AND P3, PT, R4, RZ, PT ;  /* 0x000000ff0400720c */ /* 0x004fe20003f66270 */
[----:B------:R-:W-:Y:S01]  /*c2c0*/  VIADD R4, R25, 0xffffffdc ;  /* 0xffffffdc19047836 */ /* 0x000fe20000000000 */
[----:B------:R-:W-:-:S04]  /*c2d0*/  IADD3 R120, P5, PT, R120, R2, RZ ;  /* 0x0000000278787210 */ /* 0x000fc80007fbe0ff */
[----:B------:R-:W-:Y:S01]  /*c2e0*/  ISETP.GE.U32.AND P6, PT, R4, 0x7fffff5d, PT ;  /* 0x7fffff5d0400780c */ /* 0x000fe20003fc6070 */
[----:B---3--:R0:W-:Y:S04]  /*c2f0*/  STL [R1+0x8c], R77 ;  /* 0x00008c4d01007387 */ /* 0x0081e80000100800 */
[----:B0-----:R-:W2:Y:S04]  /*c300*/  LDL.LU R77, [R1+0x9e0] ;  /* 0x0009e000014d7983 */ /* 0x001ea80000300800 */
[----:B------:R-:W3:Y:S01]  /*c310*/  LDL.LU R47, [R1+0x104] ;  /* 0x00010400012f7983 */ /* 0x000ee20000300800 */
[----:B------:R-:W-:-:S02]  /*c320*/  IMAD R4, R70, 0x23, RZ ;  /* 0x0000002346047824 */ /* 0x000fc400078e02ff */
[----:B----4-:R-:W-:-:S03]  /*c330*/  @!P4 IMAD.MOV R76, RZ, RZ, -R76 ;  /* 0x000000ffff4cc224 */ /* 0x010fc600078e0a4c */
[----:B------:R-:W-:Y:S01]  /*c340*/  LEA.HI.X.SX32 R46, R4, R0, 0x1, P5 ;  /* 0x00000000042e7211 */ /* 0x000fe200028f0eff */
[----:B------:R-:W-:Y:S01]  /*c350*/  STL [R1+0x550], R120 ;  /* 0x0005507801007387 */ /* 0x000fe20000100800 */
[----:B------:R-:W-:-:S03]  /*c360*/  PRMT R69, RZ, 0x7610, R69 ;  /* 0x00007610ff457816 */ /* 0x000fc60000000045 */
[----:B------:R0:W-:Y:S01]  /*c370*/  STL [R1+0x54c], R46 ;  /* 0x00054c2e01007387 */ /* 0x0001e20000100800 */
[----:B------:R-:W-:-:S05]  /*c380*/  VIADD R25, R25, 0xffffffdd ;  /* 0xffffffdd19197836 */ /* 0x000fca0000000000 */
[----:B------:R-:W-:Y:S02]  /*c390*/  ISETP.GE.U32.AND P5, PT, R25, 0x7fffff5e, PT ;  /* 0x7fffff5e1900780c */ /* 0x000fe40003fa6070 */
[----:B------:R-:W4:Y:S01]  /*c3a0*/  LDL.LU R25, [R1+0x12c] ;  /* 0x00012c0001197983 */ /* 0x000f220000300800 */
[----:B---3--:R-:W-:Y:S01]  /*c3b0*/  ISETP.GE.AND P4, PT, R47, RZ, PT ;  /* 0x000000ff2f00720c */ /* 0x008fe20003f86270 */
[----:B------:R-:W-:Y:S02]  /*c3c0*/  @!P6 IMAD.MOV.U32 R47, RZ, RZ, R46 ;  /* 0x000000ffff2fe224 */ /* 0x000fe400078e002e */
[----:B0-----:R-:W-:Y:S02]  /*c3d0*/  @!P6 IMAD.MOV.U32 R46, RZ, RZ, R120 ;  /* 0x000000ffff2ee224 */ /* 0x001fe400078e0078 */
[----:B------:R-:W3:Y:S04]  /*c3e0*/  LDL.LU R120, [R1+0xe4] ;  /* 0x0000e40001787983 */ /* 0x000ee80000300800 */
[----:B------:R0:W3:Y:S04]  /*c3f0*/  @!P6 LDG.E.U16 R69, desc[UR40][R46.64] ;  /* 0x000000282e45e981 */ /* 0x0000e8000c1e1500 */
[----:B------:R-:W4:Y:S01]  /*c400*/  LDL.LU R46, [R1+0x11c] ;  /* 0x00011c00012e7983 */ /* 0x000f220000300800 */
[----:B0-----:R-:W-:-:S02]  /*c410*/  IMAD R47, R70, 0x44, RZ ;  /* 0x00000044462f7824 */ /* 0x001fc400078e02ff */
[----:B--2---:R-:W-:-:S03]  /*c420*/  IMAD.MOV.U32 R4, RZ, RZ, R77 ;  /* 0x000000ffff047224 */ /* 0x004fc600078e004d */
[----:B------:R-:W-:Y:S01]  /*c430*/  IADD3 R47, P6, PT, R47, R2, RZ ;  /* 0x000000022f2f7210 */ /* 0x000fe20007fde0ff */
[----:B------:R-:W-:Y:S01]  /*c440*/  @!P1 IMAD.MOV R4, RZ, RZ, -R4 ;  /* 0x000000ffff049224 */ /* 0x000fe200078e0a04 */
[----:B------:R-:W-:Y:S01]  /*c450*/  PRMT R80, RZ, 0x7610, R80 ;  /* 0x00007610ff507816 */ /* 0x000fe20000000050 */
[----:B---3--:R0:W-:Y:S02]  /*c460*/  STL [R1+0x88], R69 ;  /* 0x0000884501007387 */ /* 0x0081e40000100800 */
[----:B0-----:R-:W-:Y:S01]  /*c470*/  IMAD R69, R70, 0x22, RZ ;  /* 0x0000002246457824 */ /* 0x001fe200078e02ff */
[----:B----4-:R-:W-:Y:S01]  /*c480*/  ISETP.GE.AND P1, PT, R46, RZ, PT ;  /* 0x000000ff2e00720c */ /* 0x010fe20003f26270 */
[----:B------:R0:W-:Y:S03]  /*c490*/  STL [R1+0x548], R47 ;  /* 0x0005482f01007387 */ /* 0x0001e60000100800 */
[----:B------:R-:W-:-:S04]  /*c4a0*/  LEA.HI.X.SX32 R46, R69, R0, 0x1, P6 ;  /* 0x00000000452e7211 */ /* 0x000fc800030f0eff */
[-C--:B0-----:R-:W-:Y:S01]  /*c4b0*/  @!P5 LOP3.LUT R47, R47, R46.reuse, RZ, 0x3c, !PT ;  /* 0x0000002e2f2fd212 */ /* 0x081fe200078e3cff */
[----:B------:R0:W-:Y:S03]  /*c4c0*/  STL [R1+0x544], R46 ;  /* 0x0005442e01007387 */ /* 0x0001e60000100800 */
[----:B0-----:R-:W-:-:S04]  /*c4d0*/  @!P5 LOP3.LUT R46, R47, R46, RZ, 0x3c, !PT ;  /* 0x0000002e2f2ed212 */ /* 0x001fc800078e3cff */
[----:B------:R-:W-:-:S05]  /*c4e0*/  @!P5 LOP3.LUT R47, R47, R46, RZ, 0x3c, !PT ;  /* 0x0000002e2f2fd212 */ /* 0x000fca00078e3cff */
[----:B------:R-:W2:Y:S01]  /*c4f0*/  @!P5 LDG.E.U16 R80, desc[UR40][R46.64] ;  /* 0x000000282e50d981 */ /* 0x000ea2000c1e1500 */
[----:B------:R-:W-:Y:S01]  /*c500*/  @!P3 IMAD.MOV R78, RZ, RZ, -R78 ;  /* 0x000000ffff4eb224 */ /* 0x000fe200078e0a4e */
[----:B------:R-:W-:Y:S02]  /*c510*/  ISETP.GE.AND P3, PT, R25, RZ, PT ;  /* 0x000000ff1900720c */ /* 0x000fe40003f66270 */
[----:B------:R-:W0:Y:S01]  /*c520*/  LDC R25, c[0x0][0x3a0] ;  /* 0x0000e800ff197b82 */ /* 0x000e220000000800 */
[----:B--2---:R1:W-:Y:S04]  /*c530*/  STL [R1+0x80], R80 ;  /* 0x0000805001007387 */ /* 0x0043e80000100800 */
[----:B-1----:R-:W2:Y:S04]  /*c540*/  LDL.LU R80, [R1+0x9dc] ;  /* 0x0009dc0001507983 */ /* 0x002ea80000300800 */
[----:B------:R-:W3:Y:S01]  /*c550*/  LDL.LU R46, [R1+0xd0] ;  /* 0x0000d000012e7983 */ /* 0x000ee20000300800 */
[----:B------:R-:W-:Y:S01]  /*c560*/  IADD3 R47, P5, PT, R71, R2, RZ ;  /* 0x00000002472f7210 */ /* 0x000fe20007fbe0ff */
[----:B------:R-:W-:-:S04]  /*c570*/  IMAD.MOV.U32 R71, RZ, RZ, R79 ;  /* 0x000000ffff477224 */ /* 0x000fc800078e004f */
[----:B------:R-:W-:Y:S02]  /*c580*/  @!P2 IMAD.MOV R71, RZ, RZ, -R71 ;  /* 0x000000ffff47a224 */ /* 0x000fe400078e0a47 */
[----:B0-----:R-:W-:-:S05]  /*c590*/  VIADD R25, R25, 0xffffffde ;  /* 0xffffffde19197836 */ /* 0x001fca0000000000 */
[----:B------:R-:W-:Y:S01]  /*c5a0*/  ISETP.GE.U32.AND P6, PT, R25, 0x7fffff5f, PT ;  /* 0x7fffff5f1900780c */ /* 0x000fe20003fc6070 */
[----:B------:R-:W-:Y:S01]  /*c5b0*/  IMAD R25, R70, 0x21, RZ ;  /* 0x0000002146197824 */ /* 0x000fe200078e02ff */
[----:B------:R-:W-:-:S04]  /*c5c0*/  PRMT R82, RZ, 0x7610, R82 ;  /* 0x00007610ff527816 */ /* 0x000fc80000000052 */
[----:B------:R-:W-:Y:S01]  /*c5d0*/  LEA.HI.X.SX32 R25, R25, R0, 0x1, P5 ;  /* 0x0000000019197211 */ /* 0x000fe200028f0eff */
[----:B------:R0:W-:Y:S01]  /*c5e0*/  STL [R1+0x540], R47 ;  /* 0x0005402f01007387 */ /* 0x0001e20000100800 */
[----:B---3--:R-:W-:Y:S02]  /*c5f0*/  ISETP.GE.AND P2, PT, R46, RZ, PT ;  /* 0x000000ff2e00720c */ /* 0x008fe40003f46270 */
[----:B------:R-:W1:Y:S02]  /*c600*/  LDC R46, c[0x0][0x3a0] ;  /* 0x0000e800ff2e7b82 */ /* 0x000e640000000800 */
[----:B-1----:R-:W-:-:S05]  /*c610*/  VIADD R46, R46, 0xffffffdf ;  /* 0xffffffdf2e2e7836 */ /* 0x002fca0000000000 */
[----:B------:R-:W-:Y:S01]  /*c620*/  ISETP.GE.U32.AND P5, PT, R46, 0x7fffff60, PT ;  /* 0x7fffff602e00780c */ /* 0x000fe20003fa6070 */
[----:B------:R-:W-:Y:S02]  /*c630*/  @!P6 IMAD.MOV.U32 R46, RZ, RZ, R47 ;  /* 0x000000ffff2ee224 */ /* 0x000fe400078e002f */
[----:B0-----:R-:W-:-:S05]  /*c640*/  @!P6 IMAD.MOV.U32 R47, RZ, RZ, R25 ;  /* 0x000000ffff2fe224 */ /* 0x001fca00078e0019 */
[----:B------:R-:W3:Y:S04]  /*c650*/  @!P6 LDG.E.U16 R82, desc[UR40][R46.64] ;  /* 0x000000282e52e981 */ /* 0x000ee8000c1e1500 */
[----:B------:R0:W-:Y:S04]  /*c660*/  STL [R1+0xa8], R71 ;  /* 0x0000a84701007387 */ /* 0x0001e80000100800 */
[----:B0-----:R-:W4:Y:S04]  /*c670*/  LDL.LU R71, [R1+0x9d8] ;  /* 0x0009d80001477983 */ /* 0x001f280000300800 */
[----:B------:R-:W-:Y:S04]  /*c680*/  STL [R1+0x53c], R25 ;  /* 0x00053c1901007387 */ /* 0x000fe80000100800 */
[----:B---3--:R0:W-:Y:S04]  /*c690*/  STL [R1+0x7c], R82 ;  /* 0x00007c5201007387 */ /* 0x0081e80000100800 */
[----:B0-----:R-:W3:Y:S04]  /*c6a0*/  LDL.LU R82, [R1+0x9d4] ;  /* 0x0009d40001527983 */ /* 0x001ee80000300800 */
[----:B------:R-:W3:Y:S01]  /*c6b0*/  LDL.LU R46, [R1+0xf0] ;  /* 0x0000f000012e7983 */ /* 0x000ee20000300800 */
[----:B------:R-:W-:Y:S01]  /*c6c0*/  @!P1 IMAD.MOV R81, RZ, RZ, -R81 ;  /* 0x000000ffff519224 */ /* 0x000fe200078e0a51 */
[C---:B------:R-:W-:Y:S01]  /*c6d0*/  LEA R47, P6, R70.reuse, R2, 0x6 ;  /* 0x00000002462f7211 */ /* 0x040fe200078c30ff */
[----:B------:R-:W-:-:S02]  /*c6e0*/  IMAD.SHL.U32 R25, R70, 0x20, RZ ;  /* 0x0000002046197824 */ /* 0x000fc400078e00ff */
[----:B--2---:R-:W-:Y:S01]  /*c6f0*/  @!P4 IMAD.MOV R80, RZ, RZ, -R80 ;  /* 0x000000ffff50c224 */ /* 0x004fe200078e0a50 */
[----:B------:R-:W-:Y:S02]  /*c700*/  ISETP.GE.AND P4, PT, R120, RZ, PT ;  /* 0x000000ff7800720c */ /* 0x000fe40003f86270 */
[----:B------:R-:W-:Y:S01]  /*c710*/  LEA.HI.X.SX32 R25, R25, R0, 0x1, P6 ;  /* 0x0000000019197211 */ /* 0x000fe200030f0eff */
[----:B------:R-:W2:Y:S01]  /*c720*/  LDL.LU R120, [R1+0x9d0] ;  /* 0x0009d00001787983 */ /* 0x000ea20000300800 */
[----:B----4-:R-:W-:-:S03]  /*c730*/  PRMT R71, RZ, 0x7610, R71 ;  /* 0x00007610ff477816 */ /* 0x010fc60000000047 */
[----:B------:R0:W-:Y:S04]  /*c740*/  STL [R1+0x538], R47 ;  /* 0x0005382f01007387 */ /* 0x0001e80000100800 */
[----:B------:R1:W-:Y:S01]  /*c750*/  STL [R1+0x534], R25 ;  /* 0x0005341901007387 */ /* 0x0003e20000100800 */
[----:B---3--:R-:W-:Y:S02]  /*c760*/  ISETP.GE.AND P1, PT, R46, RZ, PT ;  /* 0x000000ff2e00720c */ /* 0x008fe40003f26270 */
[----:B------:R-:W3:Y:S02]  /*c770*/  LDC R46, c[0x0][0x3a0] ;  /* 0x0000e800ff2e7b82 */ /* 0x000ee40000000800 */
[----:B---3--:R-:W-:-:S05]  /*c780*/  VIADD R46, R46, 0xffffffe0 ;  /* 0xffffffe02e2e7836 */ /* 0x008fca0000000000 */
[----:B------:R-:W-:Y:S01]  /*c790*/  ISETP.GE.U32.AND P6, PT, R46, 0x7fffff61, PT ;  /* 0x7fffff612e00780c */ /* 0x000fe20003fc6070 */
[----:B------:R-:W-:Y:S02]  /*c7a0*/  @!P5 IMAD.MOV.U32 R46, RZ, RZ, R47 ;  /* 0x000000ffff2ed224 */ /* 0x000fe400078e002f */
[----:B0-----:R-:W-:-:S05]  /*c7b0*/  @!P5 IMAD.MOV.U32 R47, RZ, RZ, R25 ;  /* 0x000000ffff2fd224 */ /* 0x001fca00078e0019 */
[----:B------:R0:W3:Y:S04]  /*c7c0*/  @!P5 LDG.E.U16 R71, desc[UR40][R46.64] ;  /* 0x000000282e47d981 */ /* 0x0000e8000c1e1500 */
[----:B------:R-:W4:Y:S01]  /*c7d0*/  LDL.LU R46, [R1+0x120] ;  /* 0x00012000012e7983 */ /* 0x000f220000300800 */
[----:B------:R-:W-:Y:S01]  /*c7e0*/  @!P3 IMAD.MOV R82, RZ, RZ, -R82 ;  /* 0x000000ffff52b224 */ /* 0x000fe200078e0a52 */
[----:B0-----:R-:W-:Y:S01]  /*c7f0*/  IADD3 R47, P5, PT, R48, R2, RZ ;  /* 0x00000002302f7210 */ /* 0x001fe20007fbe0ff */
[----:B-1----:R-:W-:-:S04]  /*c800*/  IMAD R25, R70, 0x1f, RZ ;  /* 0x0000001f46197824 */ /* 0x002fc800078e02ff */
[----:B------:R-:W-:Y:S01]  /*c810*/  STL [R1+0x530], R47 ;  /* 0x0005302f01007387 */ /* 0x000fe20000100800 */
[----:B------:R-:W-:Y:S02]  /*c820*/  PRMT R48, RZ, 0x7610, R48 ;  /* 0x00007610ff307816 */ /* 0x000fe40000000030 */
[----:B----4-:R-:W-:Y:S02]  /*c830*/  ISETP.GE.AND P3, PT, R46, RZ, PT ;  /* 0x000000ff2e00720c */ /* 0x010fe40003f66270 */
[----:B------:R-:W0:Y:S01]  /*c840*/  LDC R46, c[0x0][0x3a0] ;  /* 0x0000e800ff2e7b82 */ /* 0x000e220000000800 */
[----:B---3--:R1:W-:Y:S02]  /*c850*/  STL [R1+0x74], R71 ;  /* 0x0000744701007387 */ /* 0x0083e40000100800 */
[----:B-1----:R-:W-:Y:S02]  /*c860*/  LEA.HI.X.SX32 R71, R25, R0, 0x1, P5 ;  /* 0x0000000019477211 */ /* 0x002fe400028f0eff */
[----:B------:R-:W3:Y:S01]  /*c870*/  LDL.LU R25, [R1+0x13c] ;  /* 0x00013c0001197983 */ /* 0x000ee20000300800 */
[----:B0-----:R-:W-:-:S05]  /*c880*/  VIADD R46, R46, 0xffffffe1 ;  /* 0xffffffe12e2e7836 */ /* 0x001fca0000000000 */
[----:B------:R-:W-:Y:S01]  /*c890*/  ISETP.GE.U32.AND P5, PT, R46, 0x7fffff62, PT ;  /* 0x7fffff622e00780c */ /* 0x000fe20003fa6070 */
[----:B------:R-:W-:Y:S02]  /*c8a0*/  @!P6 IMAD.MOV.U32 R46, RZ, RZ, R47 ;  /* 0x000000ffff2ee224 */ /* 0x000fe400078e002f */
[----:B------:R-:W-:-:S05]  /*c8b0*/  @!P6 IMAD.MOV.U32 R47, RZ, RZ, R71 ;  /* 0x000000ffff2fe224 */ /* 0x000fca00078e0047 */
[----:B------:R0:W4:Y:S04]  /*c8c0*/  @!P6 LDG.E.U16 R48, desc[UR40][R46.64] ;  /* 0x000000282e30e981 */ /* 0x000128000c1e1500 */
[----:B------:R1:W-:Y:S01]  /*c8d0*/  STL [R1+0x52c], R71 ;  /* 0x00052c4701007387 */ /* 0x0003e20000100800 */
[----:B0-----:R-:W-:-:S03]  /*c8e0*/  IMAD R47, R70, 0x3c, RZ ;  /* 0x0000003c462f7824 */ /* 0x001fc600078e02ff */
[----:B-1----:R-:W3:Y:S02]  /*c8f0*/  LDL.LU R71, [R1+0x9cc] ;  /* 0x0009cc0001477983 */ /* 0x002ee40000300800 */
[----:B------:R-:W-:Y:S02]  /*c900*/  IADD3 R47, P6, PT, R47, R2, RZ ;  /* 0x000000022f2f7210 */ /* 0x000fe40007fde0ff */
[----:B--2---:R-:W-:Y:S01]  /*c910*/  PRMT R120, RZ, 0x7610, R120 ;  /* 0x00007610ff787816 */ /* 0x004fe20000000078 */
        /* <DEDUP_REMOVED lines=10> */
[----:B---3--:R-:W-:Y:S02]  /*c9c0*/  ISETP.GE.AND P2, PT, R25, RZ, PT ;  /* 0x000000ff1900720c */ /* 0x008fe40003f46270 */
[----:B------:R-:W0:Y:S01]  /*c9d0*/  LDC R25, c[0x0][0x3a0] ;  /* 0x0000e800ff197b82 */ /* 0x000e220000000800 */
[----:B--2---:R1:W-:Y:S04]  /*c9e0*/  STL [R1+0x6c], R120 ;  /* 0x00006c7801007387 */ /* 0x0043e80000100800 */
[----:B-1----:R-:W2:Y:S04]  /*c9f0*/  LDL.LU R120, [R1+0x9c8] ;  /* 0x0009c80001787983 */ /* 0x002ea80000300800 */
[----:B------:R-:W3:Y:S01]  /*ca00*/  LDL.LU R46, [R1+0xe0] ;  /* 0x0000e000012e7983 */ /* 0x000ee20000300800 */
[----:B------:R-:W-:-:S02]  /*ca10*/  @!P4 IMAD.MOV R84, RZ, RZ, -R84 ;  /* 0x000000ffff54c224 */ /* 0x000fc400078e0a54 */
[----:B0-----:R-:W-:-:S05]  /*ca20*/  VIADD R25, R25, 0xffffffe2 ;  /* 0xffffffe219197836 */ /* 0x001fca0000000000 */
[----:B------:R-:W-:Y:S01]  /*ca30*/  ISETP.GE.U32.AND P6, PT, R25, 0x7fffff63, PT ;  /* 0x7fffff631900780c */ /* 0x000fe20003fc6070 */
[----:B------:R-:W-:Y:S01]  /*ca40*/  IMAD R25, R70, 0x1d, RZ ;  /* 0x0000001d46197824 */ /* 0x000fe200078e02ff */
[----:B------:R-:W-:-:S04]  /*ca50*/  IADD3 R47, P5, PT, R74, R2, RZ ;  /* 0x000000024a2f7210 */ /* 0x000fc80007fbe0ff */
[----:B------:R-:W-:Y:S01]  /*ca60*/  LEA.HI.X.SX32 R74, R25, R0, 0x1, P5 ;  /* 0x00000000194a7211 */ /* 0x000fe200028f0eff */
[----:B------:R0:W-:Y:S01]  /*ca70*/  STL [R1+0x520], R47 ;  /* 0x0005202f01007387 */ /* 0x0001e20000100800 */
[----:B------:R-:W-:-:S03]  /*ca80*/  PRMT R68, RZ, 0x7610, R68 ;  /* 0x00007610ff447816 */ /* 0x000fc60000000044 */
[----:B------:R-:W4:Y:S01]  /*ca90*/  LDL.LU R25, [R1+0x110] ;  /* 0x0001100001197983 */ /* 0x000f220000300800 */
[----:B---3--:R-:W-:Y:S02]  /*caa0*/  ISETP.GE.AND P4, PT, R46, RZ, PT ;  /* 0x000000ff2e00720c */ /* 0x008fe40003f86270 */
[----:B------:R-:W1:Y:S02]  /*cab0*/  LDC R46, c[0x0][0x3a0] ;  /* 0x0000e800ff2e7b82 */ /* 0x000e640000000800 */
[----:B-1----:R-:W-:-:S05]  /*cac0*/  VIADD R46, R46, 0xffffffe3 ;  /* 0xffffffe32e2e7836 */ /* 0x002fca0000000000 */
[----:B------:R-:W-:Y:S01]  /*cad0*/  ISETP.GE.U32.AND P5, PT, R46, 0x7fffff64, PT ;  /* 0x7fffff642e00780c */ /* 0x000fe20003fa6070 */
[----:B------:R-:W-:Y:S02]  /*cae0*/  @!P6 IMAD.MOV.U32 R46, RZ, RZ, R47 ;  /* 0x000000ffff2ee224 */ /* 0x000fe400078e002f */
[----:B0-----:R-:W-:-:S05]  /*caf0*/  @!P6 IMAD.MOV.U32 R47, RZ, RZ, R74 ;  /* 0x000000ffff2fe224 */ /* 0x001fca00078e004a */
[----:B------:R0:W3:Y:S04]  /*cb00*/  @!P6 LDG.E.U16 R68, desc[UR40][R46.64] ;  /* 0x000000282e44e981 */ /* 0x0000e8000c1e1500 */
[----:B------:R1:W-:Y:S01]  /*cb10*/  STL [R1+0x51c], R74 ;  /* 0x00051c4a01007387 */ /* 0x0003e20000100800 */
[----:B0-----:R-:W-:Y:S01]  /*cb20*/  IADD3 R47, P6, PT, R3, R2, RZ ;  /* 0x00000002032f7210 */ /* 0x001fe20007fde0ff */
[----:B------:R-:W-:Y:S02]  /*cb30*/  IMAD.MOV.U32 R3, RZ, RZ, R85 ;  /* 0x000000ffff037224 */ /* 0x000fe400078e0055 */
[----:B-1----:R-:W4:Y:S02]  /*cb40*/  LDL.LU R74, [R1+0x9c4] ;  /* 0x0009c400014a7983 */ /* 0x002f240000300800 */
[----:B------:R-:W-:Y:S01]  /*cb50*/  @!P1 IMAD.MOV R3, RZ, RZ, -R3 ;  /* 0x000000ffff039224 */ /* 0x000fe200078e0a03 */
[----:B--2---:R-:W-:Y:S01]  /*cb60*/  PRMT R120, RZ, 0x7610, R120 ;  /* 0x00007610ff787816 */ /* 0x004fe20000000078 */
[----:B---3--:R0:W-:Y:S02]  /*cb70*/  STL [R1+0x68], R68 ;  /* 0x0000684401007387 */ /* 0x0081e40000100800 */
[----:B0-----:R-:W-:-:S02]  /*cb80*/  IMAD R68, R70, 0x1c, RZ ;  /* 0x0000001c46447824 */ /* 0x001fc400078e02ff */
[----:B------:R0:W-:Y:S03]  /*cb90*/  STL [R1+0x518], R47 ;  /* 0x0005182f01007387 */ /* 0x0001e60000100800 */
[----:B------:R-:W-:Y:S01]  /*cba0*/  LEA.HI.X.SX32 R46, R68, R0, 0x1, P6 ;  /* 0x00000000442e7211 */ /* 0x000fe200030f0eff */
[----:B------:R1:W-:Y:S03]  /*cbb0*/  STL [R1+0x20], R3 ;  /* 0x0000200301007387 */ /* 0x0003e60000100800 */
[-C--:B0-----:R-:W-:Y:S01]  /*cbc0*/  @!P5 LOP3.LUT R47, R47, R46.reuse, RZ, 0x3c, !PT ;  /* 0x0000002e2f2fd212 */ /* 0x081fe200078e3cff */
[----:B-1----:R-:W2:Y:S04]  /*cbd0*/  LDL.LU R3, [R1+0x9c0] ;  /* 0x0009c00001037983 */ /* 0x002ea80000300800 */
[----:B------:R0:W-:Y:S02]  /*cbe0*/  STL [R1+0x514], R46 ;  /* 0x0005142e01007387 */ /* 0x0001e40000100800 */
[----:B0-----:R-:W-:-:S04]  /*cbf0*/  @!P5 LOP3.LUT R46, R47, R46, RZ, 0x3c, !PT ;  /* 0x0000002e2f2ed212 */ /* 0x001fc800078e3cff */
[----:B------:R-:W-:-:S05]  /*cc00*/  @!P5 LOP3.LUT R47, R47, R46, RZ, 0x3c, !PT ;  /* 0x0000002e2f2fd212 */ /* 0x000fca00078e3cff */
[----:B------:R0:W3:Y:S01]  /*cc10*/  @!P5 LDG.E.U16 R120, desc[UR40][R46.64] ;  /* 0x000000282e78d981 */ /* 0x0000e2000c1e1500 */
[----:B----4-:R-:W-:Y:S02]  /*cc20*/  ISETP.GE.AND P1, PT, R25, RZ, PT ;  /* 0x000000ff1900720c */ /* 0x010fe40003f26270 */
[----:B------:R-:W1:Y:S01]  /*cc30*/  LDC R25, c[0x0][0x3a0] ;  /* 0x0000e800ff197b82 */ /* 0x000e620000000800 */
[----:B0-----:R-:W-:Y:S02]  /*cc40*/  IADD3 R47, P5, PT, R32, R2, RZ ;  /* 0x00000002202f7210 */ /* 0x001fe40007fbe0ff */
[----:B------:R-:W4:Y:S01]  /*cc50*/  LDL.LU R32, [R1+0x130] ;  /* 0x0001300001207983 */ /* 0x000f220000300800 */
[----:B-1----:R-:W-:-:S05]  /*cc60*/  VIADD R25, R25, 0xffffffe4 ;  /* 0xffffffe419197836 */ /* 0x002fca0000000000 */
[----:B------:R-:W-:Y:S01]  /*cc70*/  ISETP.GE.U32.AND P6, PT, R25, 0x7fffff65, PT ;  /* 0x7fffff651900780c */ /* 0x000fe20003fc6070 */
[----:B------:R-:W-:-:S05]  /*cc80*/  IMAD R25, R70, 0x1b, RZ ;  /* 0x0000001b46197824 */ /* 0x000fca00078e02ff */
[----:B------:R-:W-:Y:S02]  /*cc90*/  LEA.HI.X.SX32 R46, R25, R0, 0x1, P5 ;  /* 0x00000000192e7211 */ /* 0x000fe400028f0eff */
[----:B--2---:R-:W-:Y:S01]  /*cca0*/  PRMT R3, RZ, 0x7610, R3 ;  /* 0x00007610ff037816 */ /* 0x004fe20000000003 */
[----:B---3--:R0:W-:Y:S02]  /*ccb0*/  STL [R1+0x64], R120 ;  /* 0x0000647801007387 */ /* 0x0081e40000100800 */
[----:B0-----:R-:W-:Y:S02]  /*ccc0*/  IMAD.MOV.U32 R120, RZ, RZ, R86 ;  /* 0x000000ffff787224 */ /* 0x001fe400078e0056 */
[----:B------:R0:W-:Y:S02]  /*ccd0*/  STL [R1+0x240], R47 ;  /* 0x0002402f01007387 */ /* 0x0001e40000100800 */
[----:B------:R-:W-:Y:S02]  /*cce0*/  @!P3 IMAD.MOV R120, RZ, RZ, -R120 ;  /* 0x000000ffff78b224 */ /* 0x000fe400078e0a78 */
[----:B------:R-:W2:Y:S04]  /*ccf0*/  LDL.LU R25, [R1+0x144] ;  /* 0x0001440001197983 */ /* 0x000ea80000300800 */
[----:B------:R1:W-:Y:S01]  /*cd00*/  STL [R1+0xa4], R120 ;  /* 0x0000a47801007387 */ /* 0x0003e20000100800 */
[----:B0-----:R-:W-:-:S03]  /*cd10*/  @!P6 LOP3.LUT R47, R47, R46, RZ, 0x3c, !PT ;  /* 0x0000002e2f2fe212 */ /* 0x001fc600078e3cff */
[----:B-1----:R-:W3:Y:S04]  /*cd20*/  LDL.LU R120, [R1+0x9bc] ;  /* 0x0009bc0001787983 */ /* 0x002ee80000300800 */
[----:B------:R0:W-:Y:S02]  /*cd30*/  STL [R1+0x23c], R46 ;  /* 0x00023c2e01007387 */ /* 0x0001e40000100800 */
[----:B0-----:R-:W-:-:S04]  /*cd40*/  @!P6 LOP3.LUT R46, R47, R46, RZ, 0x3c, !PT ;  /* 0x0000002e2f2ee212 */ /* 0x001fc800078e3cff */
[----:B------:R-:W-:-:S05]  /*cd50*/  @!P6 LOP3.LUT R47, R47, R46, RZ, 0x3c, !PT ;  /* 0x0000002e2f2fe212 */ /* 0x000fca00078e3cff */
[----:B------:R0:W2:Y:S01]  /*cd60*/  @!P6 LDG.E.U16 R3, desc[UR40][R46.64] ;  /* 0x000000282e03e981 */ /* 0x0000a2000c1e1500 */
[----:B----4-:R-:W-:Y:S02]  /*cd70*/  ISETP.GE.AND P3, PT, R32, RZ, PT ;  /* 0x000000ff2000720c */ /* 0x010fe40003f66270 */
[----:B------:R-:W1:Y:S01]  /*cd80*/  LDC R32, c[0x0][0x3a0] ;  /* 0x0000e800ff207b82 */ /* 0x000e620000000800 */
[----:B0-----:R-:W-:-:S05]  /*cd90*/  IMAD R47, R70, 0x34, RZ ;  /* 0x00000034462f7824 */ /* 0x001fca00078e02ff */
[----:B------:R-:W-:Y:S01]  /*cda0*/  IADD3 R47, P6, PT, R47, R2, RZ ;  /* 0x000000022f2f7210 */ /* 0x000fe20007fde0ff */
[----:B-1----:R-:W-:-:S05]  /*cdb0*/  VIADD R32, R32, 0xffffffe5 ;  /* 0xffffffe520207836 */ /* 0x002fca0000000000 */
[----:B------:R-:W-:Y:S01]  /*cdc0*/  ISETP.GE.U32.AND P5, PT, R32, 0x7fffff66, PT ;  /* 0x7fffff662000780c */ /* 0x000fe20003fa6070 */
[----:B------:R-:W-:-:S05]  /*cdd0*/  IMAD R32, R70, 0x1a, RZ ;  /* 0x0000001a46207824 */ /* 0x000fca00078e02ff */
[----:B------:R-:W-:Y:S02]  /*cde0*/  LEA.HI.X.SX32 R46, R32, R0, 0x1, P6 ;  /* 0x00000000202e7211 */ /* 0x000fe400030f0eff */
[----:B---3--:R-:W-:Y:S01]  /*cdf0*/  PRMT R120, RZ, 0x7610, R120 ;  /* 0x00007610ff787816 */ /* 0x008fe20000000078 */
[----:B--2---:R0:W-:Y:S04]  /*ce00*/  STL [R1+0x60], R3 ;  /* 0x0000600301007387 */ /* 0x0041e80000100800 */
[----:B0-----:R-:W2:Y:S04]  /*ce10*/  LDL.LU R3, [R1+0x9b8] ;  /* 0x0009b80001037983 */ /* 0x001ea80000300800 */
[----:B------:R0:W-:Y:S04]  /*ce20*/  STL [R1+0x238], R47 ;  /* 0x0002382f01007387 */ /* 0x0001e80000100800 */
[----:B------:R1:W-:Y:S01]  /*ce30*/  STL [R1+0x234], R46 ;  /* 0x0002342e01007387 */ /* 0x0003e20000100800 */
[----:B0-----:R-:W-:-:S04]  /*ce40*/  @!P5 LOP3.LUT R47, R47, R46, RZ, 0x3c, !PT ;  /* 0x0000002e2f2fd212 */ /* 0x001fc800078e3cff */
[----:B-1----:R-:W-:-:S04]  /*ce50*/  @!P5 LOP3.LUT R46, R47, R46, RZ, 0x3c, !PT ;  /* 0x0000002e2f2ed212 */ /* 0x002fc800078e3cff */
[----:B------:R-:W-:-:S05]  /*ce60*/  @!P5 LOP3.LUT R47, R47, R46, RZ, 0x3c, !PT ;  /* 0x0000002e2f2fd212 */ /* 0x000fca00078e3cff */
[----:B------:R-:W3:Y:S01]  /*ce70*/  @!P5 LDG.E.U16 R120, desc[UR40][R46.64] ;  /* 0x000000282e78d981 */ /* 0x000ee2000c1e1500 */
[----:B------:R-:W-:Y:S01]  /*ce80*/  @!P2 IMAD.MOV R87, RZ, RZ, -R87 ;  /* 0x000000ffff57a224 */ /* 0x000fe200078e0a57 */
[----:B------:R-:W-:Y:S02]  /*ce90*/  ISETP.GE.AND P2, PT, R25, RZ, PT ;  /* 0x000000ff1900720c */ /* 0x000fe40003f46270 */
[----:B------:R-:W0:Y:S01]  /*cea0*/  LDC R25, c[0x0][0x3a0] ;  /* 0x0000e800ff197b82 */ /* 0x000e220000000800 */
[----:B---3--:R1:W-:Y:S04]  /*ceb0*/  STL [R1+0x5c], R120 ;  /* 0x00005c7801007387 */ /* 0x0083e80000100800 */
[----:B-1----:R-:W3:Y:S04]  /*cec0*/  LDL.LU R120, [R1+0x9b4] ;  /* 0x0009b40001787983 */ /* 0x002ee80000300800 */
[----:B------:R-:W4:Y:S01]  /*ced0*/  LDL.LU R46, [R1+0x150] ;  /* 0x00015000012e7983 */ /* 0x000f220000300800 */
        /* <DEDUP_REMOVED lines=8> */
[----:B------:R-:W2:Y:S01]  /*cf60*/  LDL.LU R25, [R1+0x128] ;  /* 0x0001280001197983 */ /* 0x000ea20000300800 */
[----:B----4-:R-:W-:Y:S02]  /*cf70*/  ISETP.GE.AND P4, PT, R46, RZ, PT ;  /* 0x000000ff2e00720c */ /* 0x010fe40003f86270 */
[----:B------:R-:W1:Y:S02]  /*cf80*/  LDC R46, c[0x0][0x3a0] ;  /* 0x0000e800ff2e7b82 */ /* 0x000e640000000800 */
[----:B-1----:R-:W-:-:S05]  /*cf90*/  VIADD R46, R46, 0xffffffe7 ;  /* 0xffffffe72e2e7836 */ /* 0x002fca0000000000 */
[----:B------:R-:W-:Y:S01]  /*cfa0*/  ISETP.GE.U32.AND P5, PT, R46, 0x7fffff68, PT ;  /* 0x7fffff682e00780c */ /* 0x000fe20003fa6070 */
[----:B------:R-:W-:Y:S02]  /*cfb0*/  @!P6 IMAD.MOV.U32 R46, RZ, RZ, R47 ;  /* 0x000000ffff2ee224 */ /* 0x000fe400078e002f */
[----:B0-----:R-:W-:-:S05]  /*cfc0*/  @!P6 IMAD.MOV.U32 R47, RZ, RZ, R5 ;  /* 0x000000ffff2fe224 */ /* 0x001fca00078e0005 */
[----:B------:R0:W4:Y:S04]  /*cfd0*/  @!P6 LDG.E.U16 R61, desc[UR40][R46.64] ;  /* 0x000000282e3de981 */ /* 0x000128000c1e1500 */
[----:B------:R1:W-:Y:S01]  /*cfe0*/  STL [R1+0x22c], R5 ;  /* 0x00022c0501007387 */ /* 0x0003e20000100800 */
[----:B0-----:R-:W-:-:S03]  /*cff0*/  IADD3 R47, P6, PT, R125, R2, RZ ;  /* 0x000000027d2f7210 */ /* 0x001fc60007fde0ff */
[----:B-1----:R-:W2:Y:S01]  /*d000*/  LDL.LU R5, [R1+0x9b0] ;  /* 0x0009b00001057983 */ /* 0x002ea20000300800 */
[----:B---3--:R-:W-:-:S03]  /*d010*/  PRMT R120, RZ, 0x7610, R120 ;  /* 0x00007610ff787816 */ /* 0x008fc60000000078 */
        /* <DEDUP_REMOVED lines=8> */
[----:B------:R0:W3:Y:S01]  /*d0a0*/  @!P5 LDG.E.U16 R120, desc[UR40][R46.64] ;  /* 0x000000282e78d981 */ /* 0x0000e2000c1e1500 */
[----:B------:R-:W-:Y:S01]  /*d0b0*/  @!P1 IMAD.MOV R89, RZ, RZ, -R89 ;  /* 0x000000ffff599224 */ /* 0x000fe200078e0a59 */
[----:B--2---:R-:W-:Y:S02]  /*d0c0*/  ISETP.GE.AND P1, PT, R25, RZ, PT ;  /* 0x000000ff1900720c */ /* 0x004fe40003f26270 */
[----:B------:R-:W1:Y:S01]  /*d0d0*/  LDC R25, c[0x0][0x3a0] ;  /* 0x0000e800ff197b82 */ /* 0x000e620000000800 */
[----:B0-----:R-:W-:Y:S01]  /*d0e0*/  IADD3 R47, P5, PT, R39, R2, RZ ;  /* 0x00000002272f7210 */ /* 0x001fe20007fbe0ff */
[----:B-1----:R-:W-:-:S05]  /*d0f0*/  VIADD R25, R25, 0xffffffe8 ;  /* 0xffffffe819197836 */ /* 0x002fca0000000000 */
[----:B------:R-:W-:Y:S01]  /*d100*/  ISETP.GE.U32.AND P6, PT, R25, 0x7fffff69, PT ;  /* 0x7fffff691900780c */ /* 0x000fe20003fc6070 */
[----:B------:R-:W-:-:S05]  /*d110*/  IMAD R25, R70, 0x17, RZ ;  /* 0x0000001746197824 */ /* 0x000fca00078e02ff */
[----:B------:R-:W-:Y:S02]  /*d120*/  LEA.HI.X.SX32 R46, R25, R0, 0x1, P5 ;  /* 0x00000000192e7211 */ /* 0x000fe400028f0eff */
[----:B------:R-:W-:Y:S01]  /*d130*/  PRMT R5, RZ, 0x7610, R5 ;  /* 0x00007610ff057816 */ /* 0x000fe20000000005 */
[----:B---3--:R0:W-:Y:S04]  /*d140*/  STL [R1+0x3c], R120 ;  /* 0x00003c7801007387 */ /* 0x0081e80000100800 */
[----:B0-----:R-:W2:Y:S04]  /*d150*/  LDL.LU R120, [R1+0x9ac] ;  /* 0x0009ac0001787983 */ /* 0x001ea80000300800 */
[----:B------:R-:W3:Y:S04]  /*d160*/  LDL.LU R39, [R1+0x140] ;  /* 0x0001400001277983 */ /* 0x000ee80000300800 */
[----:B------:R0:W-:Y:S04]  /*d170*/  STL [R1+0x220], R47 ;  /* 0x0002202f01007387 */ /* 0x0001e80000100800 */
[----:B------:R-:W4:Y:S01]  /*d180*/  LDL.LU R25, [R1+0x14c] ;  /* 0x00014c0001197983 */ /* 0x000f220000300800 */
[----:B0-----:R-:W-:-:S03]  /*d190*/  @!P6 LOP3.LUT R47, R47, R46, RZ, 0x3c, !PT ;  /* 0x0000002e2f2fe212 */ /* 0x001fc600078e3cff */
[----:B------:R0:W-:Y:S02]  /*d1a0*/  STL [R1+0x21c], R46 ;  /* 0x00021c2e01007387 */ /* 0x0001e40000100800 */
[----:B0-----:R-:W-:-:S04]  /*d1b0*/  @!P6 LOP3.LUT R46, R47, R46, RZ, 0x3c, !PT ;  /* 0x0000002e2f2ee212 */ /* 0x001fc800078e3cff */
[----:B------:R-:W-:-:S05]  /*d1c0*/  @!P6 LOP3.LUT R47, R47, R46, RZ, 0x3c, !PT ;  /* 0x0000002e2f2fe212 */ /* 0x000fca00078e3cff */
[----:B------:R0:W2:Y:S01]  /*d1d0*/  @!P6 LDG.E.U16 R5, desc[UR40][R46.64] ;  /* 0x000000282e05e981 */ /* 0x0000a2000c1e1500 */
[----:B------:R-:W-:Y:S01]  /*d1e0*/  @!P3 IMAD.MOV R90, RZ, RZ, -R90 ;  /* 0x000000ffff5ab224 */ /* 0x000fe200078e0a5a */
[----:B0-----:R-:W-:Y:S02]  /*d1f0*/  IADD3 R47, P6, PT, R123, R2, RZ ;  /* 0x000000027b2f7210 */ /* 0x001fe40007fde0ff */
[----:B---3--:R-:W-:Y:S02]  /*d200*/  ISETP.GE.AND P3, PT, R39, RZ, PT ;  /* 0x000000ff2700720c */ /* 0x008fe40003f66270 */
[----:B------:R-:W0:Y:S02]  /*d210*/  LDC R39, c[0x0][0x3a0] ;  /* 0x0000e800ff277b82 */ /* 0x000e240000000800 */
[----:B0-----:R-:W-:-:S05]  /*d220*/  VIADD R39, R39, 0xffffffe9 ;  /* 0xffffffe927277836 */ /* 0x001fca0000000000 */
[----:B------:R-:W-:Y:S01]  /*d230*/  ISETP.GE.U32.AND P5, PT, R39, 0x7fffff6a, PT ;  /* 0x7fffff6a2700780c */ /* 0x000fe20003fa6070 */
[----:B------:R-:W-:Y:S01]  /*d240*/  IMAD R39, R70, 0x16, RZ ;  /* 0x0000001646277824 */ /* 0x000fe200078e02ff */
[----:B--2---:R0:W-:Y:S04]  /*d250*/  STL [R1+0x38], R5 ;  /* 0x0000380501007387 */ /* 0x0041e80000100800 */
[----:B------:R-:W-:Y:S01]  /*d260*/  LEA.HI.X.SX32 R46, R39, R0, 0x1, P6 ;  /* 0x00000000272e7211 */ /* 0x000fe200030f0eff */
[----:B0-----:R-:W2:Y:S04]  /*d270*/  LDL.LU R5, [R1+0x9a8] ;  /* 0x0009a80001057983 */ /* 0x001ea80000300800 */
[----:B------:R0:W-:Y:S04]  /*d280*/  STL [R1+0x218], R47 ;  /* 0x0002182f01007387 */ /* 0x0001e80000100800 */
[----:B------:R1:W-:Y:S01]  /*d290*/  STL [R1+0x214], R46 ;  /* 0x0002142e01007387 */ /* 0x0003e20000100800 */
[----:B0-----:R-:W-:-:S04]  /*d2a0*/  @!P5 LOP3.LUT R47, R47, R46, RZ, 0x3c, !PT ;  /* 0x0000002e2f2fd212 */ /* 0x001fc800078e3cff */
[C---:B-1----:R-:W-:Y:S02]  /*d2b0*/  @!P5 LOP3.LUT R46, R47.reuse, R46, RZ, 0x3c, !PT ;  /* 0x0000002e2f2ed212 */ /* 0x042fe400078e3cff */
[----:B------:R-:W-:Y:S02]  /*d2c0*/  PRMT R120, RZ, 0x7610, R120 ;  /* 0x00007610ff787816 */ /* 0x000fe40000000078 */
[----:B------:R-:W-:-:S05]  /*d2d0*/  @!P5 LOP3.LUT R47, R47, R46, RZ, 0x3c, !PT ;  /* 0x0000002e2f2fd212 */ /* 0x000fca00078e3cff */
[----:B------:R0:W3:Y:S04]  /*d2e0*/  @!P5 LDG.E.U16 R120, desc[UR40][R46.64] ;  /* 0x000000282e78d981 */ /* 0x0000e8000c1e1500 */
[----:B------:R-:W2:Y:S01]  /*d2f0*/  LDL.LU R46, [R1+0x158] ;  /* 0x00015800012e7983 */ /* 0x000ea20000300800 */
[----:B------:R-:W-:Y:S01]  /*d300*/  @!P2 IMAD.MOV R91, RZ, RZ, -R91 ;  /* 0x000000ffff5ba224 */ /* 0x000fe200078e0a5b */
[----:B----4-:R-:W-:Y:S02]  /*d310*/  ISETP.GE.AND P2, PT, R25, RZ, PT ;  /* 0x000000ff1900720c */ /* 0x010fe40003f46270 */
[----:B------:R-:W1:Y:S01]  /*d320*/  LDC R25, c[0x0][0x3a0] ;  /* 0x0000e800ff197b82 */ /* 0x000e620000000800 */
[----:B------:R-:W-:Y:S01]  /*d330*/  IADD3 R57, P5, PT, R57, R2, RZ ;  /* 0x0000000239397210 */ /* 0x000fe20007fbe0ff */
[----:B-1----:R-:W-:-:S05]  /*d340*/  VIADD R25, R25, 0xffffffea ;  /* 0xffffffea19197836 */ /* 0x002fca0000000000 */
[----:B------:R-:W-:Y:S01]  /*d350*/  ISETP.GE.U32.AND P6, PT, R25, 0x7fffff6b, PT ;  /* 0x7fffff6b1900780c */ /* 0x000fe20003fc6070 */
[----:B------:R-:W-:-:S05]  /*d360*/  IMAD R25, R70, 0x15, RZ ;  /* 0x0000001546197824 */ /* 0x000fca00078e02ff */
[----:B0-----:R-:W-:Y:S01]  /*d370*/  LEA.HI.X.SX32 R47, R25, R0, 0x1, P5 ;  /* 0x00000000192f7211 */ /* 0x001fe200028f0eff */
[----:B---3--:R0:W-:Y:S02]  /*d380*/  STL [R1+0x34], R120 ;  /* 0x0000347801007387 */ /* 0x0081e40000100800 */
[----:B0-----:R-:W-:-:S04]  /*d390*/  IMAD.MOV.U32 R120, RZ, RZ, R92 ;  /* 0x000000ffff787224 */ /* 0x001fc800078e005c */
[----:B------:R-:W-:Y:S01]  /*d3a0*/  @!P4 IMAD.MOV R120, RZ, RZ, -R120 ;  /* 0x000000ffff78c224 */ /* 0x000fe200078e0a78 */
[----:B--2---:R-:W-:Y:S02]  /*d3b0*/  ISETP.GE.AND P4, PT, R46, RZ, PT ;  /* 0x000000ff2e00720c */ /* 0x004fe40003f86270 */
[----:B------:R-:W0:Y:S01]  /*d3c0*/  LDC R46, c[0x0][0x3a0] ;  /* 0x0000e800ff2e7b82 */ /* 0x000e220000000800 */
[----:B------:R-:W-:Y:S01]  /*d3d0*/  PRMT R5, RZ, 0x7610, R5 ;  /* 0x00007610ff057816 */ /* 0x000fe20000000005 */
[----:B0-----:R-:W-:-:S05]  /*d3e0*/  VIADD R46, R46, 0xffffffeb ;  /* 0xffffffeb2e2e7836 */ /* 0x001fca0000000000 */
[----:B------:R-:W-:Y:S01]  /*d3f0*/  ISETP.GE.U32.AND P5, PT, R46, 0x7fffff6c, PT ;  /* 0x7fffff6c2e00780c */ /* 0x000fe20003fa6070 */
[----:B------:R-:W-:-:S05]  /*d400*/  @!P6 IMAD.MOV.U32 R46, RZ, RZ, R57 ;  /* 0x000000ffff2ee224 */ /* 0x000fca00078e0039 */
[----:B------:R0:W2:Y:S04]  /*d410*/  @!P6 LDG.E.U16 R5, desc[UR40][R46.64] ;  /* 0x000000282e05e981 */ /* 0x0000a8000c1e1500 */
[----:B------:R1:W-:Y:S04]  /*d420*/  STL [R1+0x210], R57 ;  /* 0x0002103901007387 */ /* 0x0003e80000100800 */
[----:B------:R-:W3:Y:S04]  /*d430*/  LDL.LU R25, [R1+0x168] ;  /* 0x0001680001197983 */ /* 0x000ee80000300800 */
[----:B------:R4:W-:Y:S01]  /*d440*/  STL [R1+0x14], R120 ;  /* 0x0000147801007387 */ /* 0x0009e20000100800 */
[----:B-1----:R-:W-:-:S03]  /*d450*/  IMAD R57, R70, 0x14, RZ ;  /* 0x0000001446397824 */ /* 0x002fc600078e02ff */
[----:B----4-:R-:W4:Y:S04]  /*d460*/  LDL.LU R120, [R1+0x9a4] ;  /* 0x0009a40001787983 */ /* 0x010f280000300800 */
[----:B------:R0:W-:Y:S02]  /*d470*/  STL [R1+0x20c], R47 ;  /* 0x00020c2f01007387 */ /* 0x0001e40000100800 */
[----:B0-----:R-:W-:-:S04]  /*d480*/  IADD3 R47, P6, PT, R122, R2, RZ ;  /* 0x000000027a2f7210 */ /* 0x001fc80007fde0ff */
[----:B------:R-:W-:Y:S02]  /*d490*/  LEA.HI.X.SX32 R46, R57, R0, 0x1, P6 ;  /* 0x00000000392e7211 */ /* 0x000fe400030f0eff */
[----:B------:R-:W-:Y:S01]  /*d4a0*/  PRMT R3, RZ, 0x7610, R3 ;  /* 0x00007610ff037816 */ /* 0x000fe20000000003 */
[----:B--2---:R0:W-:Y:S02]  /*d4b0*/  STL [R1+0x30], R5 ;  /* 0x0000300501007387 */ /* 0x0041e40000100800 */
[----:B0-----:R-:W-:Y:S02]  /*d4c0*/  IMAD.MOV.U32 R5, RZ, RZ, R93 ;  /* 0x000000ffff057224 */ /* 0x001fe400078e005d */
[----:B------:R0:W-:Y:S02]  /*d4d0*/  STL [R1+0x208], R47 ;  /* 0x0002082f01007387 */ /* 0x0001e40000100800 */
[----:B------:R-:W-:-:S05]  /*d4e0*/  @!P1 IMAD.MOV R5, RZ, RZ, -R5 ;  /* 0x000000ffff059224 */ /* 0x000fca00078e0a05 */
[----:B------:R1:W-:Y:S01]  /*d4f0*/  STL [R1+0x94], R5 ;  /* 0x0000940501007387 */ /* 0x0003e20000100800 */
[----:B0-----:R-:W-:-:S03]  /*d500*/  @!P5 LOP3.LUT R47, R47, R46, RZ, 0x3c, !PT ;  /* 0x0000002e2f2fd212 */ /* 0x001fc600078e3cff */
[----:B-1----:R-:W2:Y:S04]  /*d510*/  LDL.LU R5, [R1+0x9a0] ;  /* 0x0009a00001057983 */ /* 0x002ea80000300800 */
[----:B------:R0:W-:Y:S02]  /*d520*/  STL [R1+0x204], R46 ;  /* 0x0002042e01007387 */ /* 0x0001e40000100800 */
[----:B0-----:R-:W-:-:S04]  /*d530*/  @!P5 LOP3.LUT R46, R47, R46, RZ, 0x3c, !PT ;  /* 0x0000002e2f2ed212 */ /* 0x001fc800078e3cff */
[----:B------:R-:W-:-:S05]  /*d540*/  @!P5 LOP3.LUT R47, R47, R46, RZ, 0x3c, !PT ;  /* 0x0000002e2f2fd212 */ /* 0x000fca00078e3cff */
[----:B------:R0:W2:Y:S04]  /*d550*/  @!P5 LDG.E.U16 R3, desc[UR40][R46.64] ;  /* 0x000000282e03d981 */ /* 0x0000a8000c1e1500 */
[----:B------:R-:W2:Y:S01]  /*d560*/  LDL.LU R46, [R1+0x148] ;  /* 0x00014800012e7983 */ /* 0x000ea20000300800 */
[----:B---3--:R-:W-:Y:S02]  /*d570*/  ISETP.GE.AND P1, PT, R25, RZ, PT ;  /* 0x000000ff1900720c */ /* 0x008fe40003f26270 */
[----:B------:R-:W1:Y:S01]  /*d580*/  LDC R25, c[0x0][0x3a0] ;  /* 0x0000e800ff197b82 */ /* 0x000e620000000800 */
[----:B------:R-:W-:Y:S01]  /*d590*/  @!P3 IMAD.MOV R94, RZ, RZ, -R94 ;  /* 0x000000ffff5eb224 */ /* 0x000fe200078e0a5e */
[----:B0-----:R-:W-:-:S05]  /*d5a0*/  IADD3 R47, P5, PT, R49, R2, RZ ;  /* 0x00000002312f7210 */ /* 0x001fca0007fbe0ff */
[----:B------:R-:W-:Y:S01]  /*d5b0*/  STL [R1+0x200], R47 ;  /* 0x0002002f01007387 */ /* 0x000fe20000100800 */
[----:B-1----:R-:W-:-:S05]  /*d5c0*/  VIADD R25, R25, 0xffffffec ;  /* 0xffffffec19197836 */ /* 0x002fca0000000000 */
[----:B------:R-:W-:Y:S01]  /*d5d0*/  ISETP.GE.U32.AND P6, PT, R25, 0x7fffff6d, PT ;  /* 0x7fffff6d1900780c */ /* 0x000fe20003fc6070 */
[----:B------:R-:W-:Y:S01]  /*d5e0*/  IMAD R25, R70, 0x13, RZ ;  /* 0x0000001346197824 */ /* 0x000fe200078e02ff */
[----:B------:R-:W-:Y:S02]  /*d5f0*/  PRMT R49, RZ, 0x7610, R49 ;  /* 0x00007610ff317816 */ /* 0x000fe40000000031 */
[----:B--2---:R-:W-:Y:S02]  /*d600*/  ISETP.GE.AND P3, PT, R46, RZ, PT ;  /* 0x000000ff2e00720c */ /* 0x004fe40003f66270 */
[----:B------:R-:W0:Y:S01]  /*d610*/  LDC R46, c[0x0][0x3a0] ;  /* 0x0000e800ff2e7b82 */ /* 0x000e220000000800 */
[----:B------:R1:W-:Y:S02]  /*d620*/  STL [R1+0x2c], R3 ;  /* 0x00002c0301007387 */ /* 0x0003e40000100800 */
[----:B-1----:R-:W-:Y:S02]  /*d630*/  LEA.HI.X.SX32 R3, R25, R0, 0x1, P5 ;  /* 0x0000000019037211 */ /* 0x002fe400028f0eff */
[----:B------:R-:W2:Y:S01]  /*d640*/  LDL.LU R25, [R1+0x154] ;  /* 0x0001540001197983 */ /* 0x000ea20000300800 */
[----:B0-----:R-:W-:-:S05]  /*d650*/  VIADD R46, R46, 0xffffffed ;  /* 0xffffffed2e2e7836 */ /* 0x001fca0000000000 */
[----:B------:R-:W-:Y:S01]  /*d660*/  ISETP.GE.U32.AND P5, PT, R46, 0x7fffff6e, PT ;  /* 0x7fffff6e2e00780c */ /* 0x000fe20003fa6070 */
[----:B------:R-:W-:Y:S02]  /*d670*/  @!P6 IMAD.MOV.U32 R46, RZ, RZ, R47 ;  /* 0x000000ffff2ee224 */ /* 0x000fe400078e002f */
[----:B------:R-:W-:-:S05]  /*d680*/  @!P6 IMAD.MOV.U32 R47, RZ, RZ, R3 ;  /* 0x000000ffff2fe224 */ /* 0x000fca00078e0003 */
[----:B------:R0:W3:Y:S04]  /*d690*/  @!P6 LDG.E.U16 R49, desc[UR40][R46.64] ;  /* 0x000000282e31e981 */ /* 0x0000e8000c1e1500 */
[----:B------:R1:W-:Y:S01]  /*d6a0*/  STL [R1+0x1fc], R3 ;  /* 0x0001fc0301007387 */ /* 0x0003e20000100800 */
[----:B0-----:R-:W-:-:S03]  /*d6b0*/  IADD3 R47, P6, PT, R72, R2, RZ ;  /* 0x00000002482f7210 */ /* 0x001fc60007fde0ff */
[----:B-1----:R-:W2:Y:S01]  /*d6c0*/  LDL.LU R3, [R1+0x99c] ;  /* 0x00099c0001037983 */ /* 0x002ea20000300800 */
[----:B------:R-:W-:-:S03]  /*d6d0*/  PRMT R77, RZ, 0x7610, R77 ;  /* 0x00007610ff4d7816 */ /* 0x000fc6000000004d */
[----:B---3--:R0:W-:Y:S02]  /*d6e0*/  STL [R1+0x28], R49 ;  /* 0x0000283101007387 */ /* 0x0081e40000100800 */
[----:B0-----:R-:W-:Y:S02]  /*d6f0*/  IMAD R49, R70, 0x12, RZ ;  /* 0x0000001246317824 */ /* 0x001fe400078e02ff */
[----:B------:R0:W-:Y:S03]  /*d700*/  STL [R1+0x1f8], R47 ;  /* 0x0001f82f01007387 */ /* 0x0001e60000100800 */
[----:B------:R-:W-:-:S04]  /*d710*/  LEA.HI.X.SX32 R46, R49, R0, 0x1, P6 ;  /* 0x00000000312e7211 */ /* 0x000fc800030f0eff */
[-C--:B0-----:R-:W-:Y:S01]  /*d720*/  @!P5 LOP3.LUT R47, R47, R46.reuse, RZ, 0x3c, !PT ;  /* 0x0000002e2f2fd212 */ /* 0x081fe200078e3cff */
[----:B------:R0:W-:Y:S03]  /*d730*/  STL [R1+0x1f4], R46 ;  /* 0x0001f42e01007387 */ /* 0x0001e60000100800 */
[----:B0-----:R-:W-:-:S04]  /*d740*/  @!P5 LOP3.LUT R46, R47, R46, RZ, 0x3c, !PT ;  /* 0x0000002e2f2ed212 */ /* 0x001fc800078e3cff */
[----:B------:R-:W-:-:S05]  /*d750*/  @!P5 LOP3.LUT R47, R47, R46, RZ, 0x3c, !PT ;  /* 0x0000002e2f2fd212 */ /* 0x000fca00078e3cff */
[----:B------:R0:W3:Y:S04]  /*d760*/  @!P5 LDG.E.U16 R77, desc[UR40][R46.64] ;  /* 0x000000282e4dd981 */ /* 0x0000e8000c1e1500 */
[----:B------:R-:W3:Y:S01]  /*d770*/  LDL.LU R46, [R1+0x164] ;  /* 0x00016400012e7983 */ /* 0x000ee20000300800 */
[----:B------:R-:W-:Y:S01]  /*d780*/  @!P2 IMAD.MOV R95, RZ, RZ, -R95 ;  /* 0x000000ffff5fa224 */ /* 0x000fe200078e0a5f */
[----:B--2---:R-:W-:Y:S02]  /*d790*/  ISETP.GE.AND P2, PT, R25, RZ, PT ;  /* 0x000000ff1900720c */ /* 0x004fe40003f46270 */
[----:B------:R-:W1:Y:S01]  /*d7a0*/  LDC R25, c[0x0][0x3a0] ;  /* 0x0000e800ff197b82 */ /* 0x000e620000000800 */
[----:B------:R-:W-:Y:S01]  /*d7b0*/  @!P4 IMAD.MOV R96, RZ, RZ, -R96 ;  /* 0x000000ffff60c224 */ /* 0x000fe200078e0a60 */
[----:B0-----:R-:W-:-:S02]  /*d7c0*/  IADD3 R47, P5, PT, R69, R2, RZ ;  /* 0x00000002452f7210 */ /* 0x001fc40007fbe0ff */
[----:B------:R-:W-:Y:S01]  /*d7d0*/  PRMT R74, RZ, 0x7610, R74 ;  /* 0x00007610ff4a7816 */ /* 0x000fe2000000004a */
[----:B-1----:R-:W-:-:S05]  /*d7e0*/  VIADD R25, R25, 0xffffffee ;  /* 0xffffffee19197836 */ /* 0x002fca0000000000 */
[----:B------:R-:W-:Y:S01]  /*d7f0*/  ISETP.GE.U32.AND P6, PT, R25, 0x7fffff6f, PT ;  /* 0x7fffff6f1900780c */ /* 0x000fe20003fc6070 */
[----:B------:R-:W-:-:S05]  /*d800*/  IMAD R25, R70, 0x11, RZ ;  /* 0x0000001146197824 */ /* 0x000fca00078e02ff */
[----:B------:R-:W-:Y:S02]  /*d810*/  LEA.HI.X.SX32 R25, R25, R0, 0x1, P5 ;  /* 0x0000000019197211 */ /* 0x000fe400028f0eff */
[----:B---3--:R-:W-:Y:S02]  /*d820*/  ISETP.GE.AND P4, PT, R46, RZ, PT ;  /* 0x000000ff2e00720c */ /* 0x008fe40003f86270 */
[----:B------:R-:W0:Y:S01]  /*d830*/  LDC R46, c[0x0][0x3a0] ;  /* 0x0000e800ff2e7b82 */ /* 0x000e220000000800 */
[----:B------:R1:W-:Y:S04]  /*d840*/  STL [R1+0x24], R77 ;  /* 0x0000244d01007387 */ /* 0x0003e80000100800 */
[----:B-1----:R-:W2:Y:S04]  /*d850*/  LDL.LU R77, [R1+0x180] ;  /* 0x00018000014d7983 */ /* 0x002ea80000300800 */
[----:B------:R1:W-:Y:S01]  /*d860*/  STL [R1+0x1f0], R47 ;  /* 0x0001f02f01007387 */ /* 0x0003e20000100800 */
[----:B0-----:R-:W-:-:S05]  /*d870*/  VIADD R46, R46, 0xffffffef ;  /* 0xffffffef2e2e7836 */ /* 0x001fca0000000000 */
[----:B------:R-:W-:Y:S01]  /*d880*/  ISETP.GE.U32.AND P5, PT, R46, 0x7fffff70, PT ;  /* 0x7fffff702e00780c */ /* 0x000fe20003fa6070 */
[----:B------:R-:W-:Y:S02]  /*d890*/  @!P6 IMAD.MOV.U32 R46, RZ, RZ, R47 ;  /* 0x000000ffff2ee224 */ /* 0x000fe400078e002f */
[----:B-1----:R-:W-:-:S05]  /*d8a0*/  @!P6 IMAD.MOV.U32 R47, RZ, RZ, R25 ;  /* 0x000000ffff2fe224 */ /* 0x002fca00078e0019 */
[----:B------:R-:W3:Y:S04]  /*d8b0*/  @!P6 LDG.E.U16 R74, desc[UR40][R46.64] ;  /* 0x000000282e4ae981 */ /* 0x000ee8000c1e1500 */
[----:B------:R-:W-:Y:S04]  /*d8c0*/  STL [R1+0x1ec], R25 ;  /* 0x0001ec1901007387 */ /* 0x000fe80000100800 */
[----:B---3--:R0:W-:Y:S04]  /*d8d0*/  STL [R1+0x1c], R74 ;  /* 0x00001c4a01007387 */ /* 0x0081e80000100800 */
[----:B0-----:R-:W3:Y:S04]  /*d8e0*/  LDL.LU R74, [R1+0x998] ;  /* 0x00099800014a7983 */ /* 0x001ee80000300800 */
[----:B------:R-:W2:Y:S01]  /*d8f0*/  LDL.LU R46, [R1+0x170] ;  /* 0x00017000012e7983 */ /* 0x000ea20000300800 */
[----:B------:R-:W-:Y:S01]  /*d900*/  @!P1 IMAD.MOV R97, RZ, RZ, -R97 ;  /* 0x000000ffff619224 */ /* 0x000fe200078e0a61 */
[C---:B------:R-:W-:Y:S01]  /*d910*/  LEA R47, P6, R70.reuse, R2, 0x5 ;  /* 0x00000002462f7211 */ /* 0x040fe200078c28ff */
[----:B------:R-:W-:Y:S01]  /*d920*/  IMAD.SHL.U32 R25, R70, 0x10, RZ ;  /* 0x0000001046197824 */ /* 0x000fe200078e00ff */
[----:B----4-:R-:W-:-:S04]  /*d930*/  PRMT R120, RZ, 0x7610, R120 ;  /* 0x00007610ff787816 */ /* 0x010fc80000000078 */
[----:B------:R-:W-:Y:S01]  /*d940*/  LEA.HI.X.SX32 R25, R25, R0, 0x1, P6 ;  /* 0x0000000019197211 */ /* 0x000fe200030f0eff */
[----:B------:R0:W-:Y:S01]  /*d950*/  STL [R1+0x1e8], R47 ;  /* 0x0001e82f01007387 */ /* 0x0001e20000100800 */
[----:B--2---:R-:W-:Y:S02]  /*d960*/  ISETP.GE.AND P1, PT, R46, RZ, PT ;  /* 0x000000ff2e00720c */ /* 0x004fe40003f26270 */
[----:B------:R-:W1:Y:S02]  /*d970*/  LDC R46, c[0x0][0x3a0] ;  /* 0x0000e800ff2e7b82 */ /* 0x000e640000000800 */
[----:B-1----:R-:W-:-:S05]  /*d980*/  VIADD R46, R46, 0xfffffff0 ;  /* 0xfffffff02e2e7836 */ /* 0x002fca0000000000 */
[----:B------:R-:W-:Y:S01]  /*d990*/  ISETP.GE.U32.AND P6, PT, R46, 0x7fffff71, PT ;  /* 0x7fffff712e00780c */ /* 0x000fe20003fc6070 */
[----:B------:R-:W-:Y:S02]  /*d9a0*/  @!P5 IMAD.MOV.U32 R46, RZ, RZ, R47 ;  /* 0x000000ffff2ed224 */ /* 0x000fe400078e002f */
[----:B0-----:R-:W-:-:S05]  /*d9b0*/  @!P5 IMAD.MOV.U32 R47, RZ, RZ, R25 ;  /* 0x000000ffff2fd224 */ /* 0x001fca00078e0019 */
[----:B------:R0:W2:Y:S02]  /*d9c0*/  @!P5 LDG.E.U16 R120, desc[UR40][R46.64] ;  /* 0x000000282e78d981 */ /* 0x0000a4000c1e1500 */
[----:B0-----:R-:W0:Y:S02]  /*d9d0*/  LDC R47, c[0x0][0x3a0] ;  /* 0x0000e800ff2f7b82 */ /* 0x001e240000000800 */
[----:B------:R1:W-:Y:S01]  /*d9e0*/  STL [R1+0x1e4], R25 ;  /* 0x0001e41901007387 */ /* 0x0003e20000100800 */
[----:B------:R-:W-:Y:S01]  /*d9f0*/  IADD3 R48, P5, PT, R48, R2, RZ ;  /* 0x0000000230307210 */ /* 0x000fe20007fbe0ff */
[----:B-1----:R-:W-:Y:S01]  /*da00*/  IMAD R25, R70, 0xf, RZ ;  /* 0x0000000f46197824 */ /* 0x002fe200078e02ff */
[----:B------:R-:W-:-:S04]  /*da10*/  PRMT R72, RZ, 0x7610, R72 ;  /* 0x00007610ff487816 */ /* 0x000fc80000000048 */
[----:B------:R-:W-:Y:S01]  /*da20*/  LEA.HI.X.SX32 R25, R25, R0, 0x1, P5 ;  /* 0x0000000019197211 */ /* 0x000fe200028f0eff */
[----:B0-----:R-:W-:-:S04]  /*da30*/  VIADD R46, R47, 0xfffffff1 ;  /* 0xfffffff12f2e7836 */ /* 0x001fc80000000000 */
[----:B------:R-:W-:Y:S01]  /*da40*/  @!P6 IMAD.MOV.U32 R47, RZ, RZ, R25 ;  /* 0x000000ffff2fe224 */ /* 0x000fe200078e0019 */
[----:B------:R-:W-:Y:S01]  /*da50*/  ISETP.GE.U32.AND P5, PT, R46, 0x7fffff72, PT ;  /* 0x7fffff722e00780c */ /* 0x000fe20003fa6070 */
[----:B------:R-:W-:-:S05]  /*da60*/  @!P6 IMAD.MOV.U32 R46, RZ, RZ, R48 ;  /* 0x000000ffff2ee224 */ /* 0x000fca00078e0030 */
[----:B------:R0:W4:Y:S04]  /*da70*/  @!P6 LDG.E.U16 R72, desc[UR40][R46.64] ;  /* 0x000000282e48e981 */ /* 0x000128000c1e1500 */
[----:B--2---:R-:W-:Y:S04]  /*da80*/  STL [R1+0x18], R120 ;  /* 0x0000187801007387 */ /* 0x004fe80000100800 */
[----:B------:R1:W-:Y:S04]  /*da90*/  STL [R1+0x1e0], R48 ;  /* 0x0001e03001007387 */ /* 0x0003e80000100800 */
[----:B------:R-:W-:Y:S04]  /*daa0*/  STL [R1+0x1dc], R25 ;  /* 0x0001dc1901007387 */ /* 0x000fe80000100800 */
[----:B------:R-:W2:Y:S01]  /*dab0*/  LDL.LU R47, [R1+0x15c] ;  /* 0x00015c00012f7983 */ /* 0x000ea20000300800 */
[----:B-1----:R-:W-:-:S02]  /*dac0*/  IMAD R48, R70, 0xe, RZ ;  /* 0x0000000e46307824 */ /* 0x002fc400078e02ff */
[----:B0-----:R-:W-:Y:S02]  /*dad0*/  IMAD.MOV.U32 R46, RZ, RZ, R99 ;  /* 0x000000ffff2e7224 */ /* 0x001fe400078e0063 */
[----:B------:R-:W-:Y:S01]  /*dae0*/  @!P3 IMAD.MOV R98, RZ, RZ, -R98 ;  /* 0x000000ffff62b224 */ /* 0x000fe200078e0a62 */
[----:B------:R-:W-:Y:S01]  /*daf0*/  ISETP.GE.AND P3, PT, R77, RZ, PT ;  /* 0x000000ff4d00720c */ /* 0x000fe20003f66270 */
[----:B------:R-:W-:Y:S01]  /*db00*/  @!P2 IMAD.MOV R46, RZ, RZ, -R46 ;  /* 0x000000ffff2ea224 */ /* 0x000fe200078e0a2e */
[----:B------:R-:W-:Y:S01]  /*db10*/  PRMT R69, RZ, 0x7610, R69 ;  /* 0x00007610ff457816 */ /* 0x000fe20000000045 */
[----:B----4-:R0:W-:Y:S02]  /*db20*/  STL [R1+0xc], R72 ;  /* 0x00000c4801007387 */ /* 0x0101e40000100800 */
[----:B0-----:R-:W-:Y:S02]  /*db30*/  IADD3 R72, P6, PT, R68, R2, RZ ;  /* 0x0000000244487210 */ /* 0x001fe40007fde0ff */
[----:B------:R-:W0:Y:S02]  /*db40*/  LDC R68, c[0x0][0x3a0] ;  /* 0x0000e800ff447b82 */ /* 0x000e240000000800 */
[----:B------:R-:W-:Y:S01]  /*db50*/  LEA.HI.X.SX32 R77, R48, R0, 0x1, P6 ;  /* 0x00000000304d7211 */ /* 0x000fe200030f0eff */
[----:B------:R-:W-:Y:S04]  /*db60*/  STL [R1+0x1d8], R72 ;  /* 0x0001d84801007387 */ /* 0x000fe80000100800 */
[----:B------:R-:W-:Y:S04]  /*db70*/  STL [R1+0x1d4], R77 ;  /* 0x0001d44d01007387 */ /* 0x000fe80000100800 */
[----:B------:R1:W-:Y:S02]  /*db80*/  STL [R1+0x4], R46 ;  /* 0x0000042e01007387 */ /* 0x0003e40000100800 */
[----:B-1----:R-:W-:Y:S01]  /*db90*/  @!P5 IMAD.MOV.U32 R46, RZ, RZ, R72 ;  /* 0x000000ffff2ed224 */ /* 0x002fe200078e0048 */
[----:B--2---:R-:W-:Y:S01]  /*dba0*/  ISETP.GE.AND P2, PT, R47, RZ, PT ;  /* 0x000000ff2f00720c */ /* 0x004fe20003f46270 */
[----:B------:R-:W-:-:S05]  /*dbb0*/  @!P5 IMAD.MOV.U32 R47, RZ, RZ, R77 ;  /* 0x000000ffff2fd224 */ /* 0x000fca00078e004d */
[----:B------:R1:W2:Y:S04]  /*dbc0*/  @!P5 LDG.E.U16 R69, desc[UR40][R46.64] ;  /* 0x000000282e45d981 */ /* 0x0002a8000c1e1500 */
[----:B------:R-:W4:Y:S01]  /*dbd0*/  LDL.LU R47, [R1+0x16c] ;  /* 0x00016c00012f7983 */ /* 0x000f220000300800 */
[----:B0-----:R-:W-:-:S03]  /*dbe0*/  VIADD R25, R68, 0xfffffff2 ;  /* 0xfffffff244197836 */ /* 0x001fc60000000000 */
[----:B------:R-:W3:Y:S02]  /*dbf0*/  LDL.LU R77, [R1+0x188] ;  /* 0x00018800014d7983 */ /* 0x000ee40000300800 */
[----:B------:R-:W-:Y:S01]  /*dc00*/  ISETP.GE.U32.AND P6, PT, R25, 0x7fffff73, PT ;  /* 0x7fffff731900780c */ /* 0x000fe20003fc6070 */
[----:B------:R-:W-:Y:S02]  /*dc10*/  IMAD R25, R70, 0xd, RZ ;  /* 0x0000000d46197824 */ /* 0x000fe400078e02ff */
[----:B-1----:R-:W-:-:S04]  /*dc20*/  IMAD.MOV.U32 R46, RZ, RZ, R100 ;  /* 0x000000ffff2e7224 */ /* 0x002fc800078e0064 */
[----:B------:R-:W-:Y:S01]  /*dc30*/  @!P4 IMAD.MOV R46, RZ, RZ, -R46 ;  /* 0x000000ffff2ec224 */ /* 0x000fe200078e0a2e */
[----:B------:R-:W-:Y:S01]  /*dc40*/  PRMT R125, RZ, 0x7610, R125 ;  /* 0x00007610ff7d7816 */ /* 0x000fe2000000007d */
[----:B--2---:R0:W-:Y:S02]  /*dc50*/  STL [R1+0x8], R69 ;  /* 0x0000084501007387 */ /* 0x0041e40000100800 */
[----:B0-----:R-:W-:-:S04]  /*dc60*/  IADD3 R69, P5, PT, R32, R2, RZ ;  /* 0x0000000220457210 */ /* 0x001fc80007fbe0ff */
[----:B------:R-:W-:Y:S01]  /*dc70*/  LEA.HI.X.SX32 R72, R25, R0, 0x1, P5 ;  /* 0x0000000019487211 */ /* 0x000fe200028f0eff */
[----:B------:R-:W-:Y:S01]  /*dc80*/  STL [R1+0x1d0], R69 ;  /* 0x0001d04501007387 */ /* 0x000fe20000100800 */
[----:B----4-:R-:W-:-:S03]  /*dc90*/  ISETP.GE.AND P4, PT, R47, RZ, PT ;  /* 0x000000ff2f00720c */ /* 0x010fc60003f86270 */
[----:B------:R-:W-:Y:S01]  /*dca0*/  STL [R1+0x1cc], R72 ;  /* 0x0001cc4801007387 */ /* 0x000fe20000100800 */
[----:B------:R-:W-:-:S03]  /*dcb0*/  @!P6 IMAD.MOV.U32 R47, RZ, RZ, R72 ;  /* 0x000000ffff2fe224 */ /* 0x000fc600078e0048 */
[----:B------:R0:W-:Y:S02]  /*dcc0*/  STL [R1+0x84], R46 ;  /* 0x0000842e01007387 */ /* 0x0001e40000100800 */
[----:B0-----:R-:W-:-:S05]  /*dcd0*/  @!P6 IMAD.MOV.U32 R46, RZ, RZ, R69 ;  /* 0x000000ffff2ee224 */ /* 0x001fca00078e0045 */
[----:B------:R0:W5:Y:S04]  /*dce0*/  @!P6 LDG.E.U16 R125, desc[UR40][R46.64] ;  /* 0x000000282e7de981 */ /* 0x000168000c1e1500 */
[----:B------:R-:W2:Y:S01]  /*dcf0*/  LDL.LU R47, [R1+0x17c] ;  /* 0x00017c00012f7983 */ /* 0x000ea20000300800 */
[----:B------:R-:W-:Y:S01]  /*dd00*/  VIADD R32, R68, 0xfffffff3 ;  /* 0xfffffff344207836 */ /* 0x000fe20000000000 */
[----:B------:R-:W-:-:S04]  /*dd10*/  IADD3 R69, P6, PT, R61, R2, RZ ;  /* 0x000000023d457210 */ /* 0x000fc80007fde0ff */
[----:B------:R-:W-:Y:S01]  /*dd20*/  ISETP.GE.U32.AND P5, PT, R32, 0x7fffff74, PT ;  /* 0x7fffff742000780c */ /* 0x000fe20003fa6070 */
[----:B------:R-:W-:Y:S02]  /*dd30*/  IMAD R32, R70, 0xc, RZ ;  /* 0x0000000c46207824 */ /* 0x000fe400078e02ff */
[----:B------:R-:W-:-:S03]  /*dd40*/  VIADD R25, R68, 0xfffffff4 ;  /* 0xfffffff444197836 */ /* 0x000fc60000000000 */
[----:B------:R-:W-:Y:S01]  /*dd50*/  LEA.HI.X.SX32 R72, R32, R0, 0x1, P6 ;  /* 0x0000000020487211 */ /* 0x000fe200030f0eff */
[----:B------:R-:W-:Y:S01]  /*dd60*/  @!P1 IMAD.MOV R101, RZ, RZ, -R101 ;  /* 0x000000ffff659224 */ /* 0x000fe200078e0a65 */
[----:B------:R-:W-:Y:S02]  /*dd70*/  PRMT R123, RZ, 0x7610, R123 ;  /* 0x00007610ff7b7816 */ /* 0x000fe4000000007b */
[----:B------:R-:W-:-:S03]  /*dd80*/  ISETP.GE.U32.AND P6, PT, R25, 0x7fffff75, PT ;  /* 0x7fffff751900780c */ /* 0x000fc60003fc6070 */
[----:B0-----:R-:W-:Y:S01]  /*dd90*/  @!P5 IMAD.MOV.U32 R46, RZ, RZ, R69 ;  /* 0x000000ffff2ed224 */ /* 0x001fe200078e0045 */
[----:B------:R0:W-:Y:S01]  /*dda0*/  STL [R1+0x1c8], R69 ;  /* 0x0001c84501007387 */ /* 0x0001e20000100800 */
[----:B------:R-:W-:-:S03]  /*ddb0*/  IMAD R25, R70, 0xb, RZ ;  /* 0x0000000b46197824 */ /* 0x000fc600078e02ff */
[----:B------:R1:W-:Y:S01]  /*ddc0*/  STL [R1+0x1c4], R72 ;  /* 0x0001c44801007387 */ /* 0x0003e20000100800 */
[----:B------:R-:W-:Y:S01]  /*ddd0*/  PRMT R122, RZ, 0x7610, R122 ;  /* 0x00007610ff7a7816 */ /* 0x000fe2000000007a */
[----:B------:R-:W-:Y:S01]  /*dde0*/  @!P3 IMAD.MOV R102, RZ, RZ, -R102 ;  /* 0x000000ffff66b224 */ /* 0x000fe200078e0a66 */
[----:B---3--:R-:W-:Y:S02]  /*ddf0*/  ISETP.GE.AND P3, PT, R77, RZ, PT ;  /* 0x000000ff4d00720c */ /* 0x008fe40003f66270 */
[----:B--2---:R-:W-:Y:S01]  /*de00*/  ISETP.GE.AND P1, PT, R47, RZ, PT ;  /* 0x000000ff2f00720c */ /* 0x004fe20003f26270 */
[----:B------:R-:W-:-:S05]  /*de10*/  @!P5 IMAD.MOV.U32 R47, RZ, RZ, R72 ;  /* 0x000000ffff2fd224 */ /* 0x000fca00078e0048 */
[----:B------:R2:W5:Y:S01]  /*de20*/  @!P5 LDG.E.U16 R123, desc[UR40][R46.64] ;  /* 0x000000282e7bd981 */ /* 0x000562000c1e1500 */
[----:B0-----:R-:W-:-:S04]  /*de30*/  IADD3 R69, P5, PT, R39, R2, RZ ;  /* 0x0000000227457210 */ /* 0x001fc80007fbe0ff */
[----:B-1----:R-:W-:Y:S01]  /*de40*/  LEA.HI.X.SX32 R72, R25, R0, 0x1, P5 ;  /* 0x0000000019487211 */ /* 0x002fe200028f0eff */
[----:B------:R0:W-:Y:S01]  /*de50*/  STL [R1+0x1c0], R69 ;  /* 0x0001c04501007387 */ /* 0x0001e20000100800 */
[----:B--2---:R-:W-:-:S03]  /*de60*/  @!P6 IMAD.MOV.U32 R46, RZ, RZ, R69 ;  /* 0x000000ffff2ee224 */ /* 0x004fc600078e0045 */
[----:B------:R-:W-:Y:S01]  /*de70*/  @!P6 IMAD.MOV.U32 R47, RZ, RZ, R72 ;  /* 0x000000ffff2fe224 */ /* 0x000fe200078e0048 */
[----:B------:R1:W-:Y:S04]  /*de80*/  STL [R1+0x1bc], R72 ;  /* 0x0001bc4801007387 */ /* 0x0003e80000100800 */
[----:B------:R-:W2:Y:S04]  /*de90*/  LDL.LU R77, [R1+0x184] ;  /* 0x00018400014d7983 */ /* 0x000ea80000300800 */
[----:B------:R3:W5:Y:S04]  /*dea0*/  @!P6 LDG.E.U16 R122, desc[UR40][R46.64] ;  /* 0x000000282e7ae981 */ /* 0x000768000c1e1500 */
[----:B------:R-:W4:Y:S01]  /*deb0*/  LDL.LU R47, [R1+0x190] ;  /* 0x00019000012f7983 */ /* 0x000f220000300800 */
[----:B------:R-:W-:Y:S01]  /*dec0*/  VIADD R39, R68, 0xfffffff5 ;  /* 0xfffffff544277836 */ /* 0x000fe20000000000 */
[----:B0-----:R-:W-:-:S04]  /*ded0*/  IADD3 R69, P6, PT, R57, R2, RZ ;  /* 0x0000000239457210 */ /* 0x001fc80007fde0ff */
[----:B------:R-:W-:Y:S01]  /*dee0*/  ISETP.GE.U32.AND P5, PT, R39, 0x7fffff76, PT ;  /* 0x7fffff762700780c */ /* 0x000fe20003fa6070 */
[----:B------:R-:W-:Y:S01]  /*def0*/  IMAD R39, R70, 0xa, RZ ;  /* 0x0000000a46277824 */ /* 0x000fe200078e02ff */
[----:B------:R-:W-:Y:S01]  /*df00*/  PRMT R100, RZ, 0x7610, R100 ;  /* 0x00007610ff647816 */ /* 0x000fe20000000064 */
[----:B------:R-:W-:-:S03]  /*df10*/  @!P2 IMAD.MOV R103, RZ, RZ, -R103 ;  /* 0x000000ffff67a224 */ /* 0x000fc600078e0a67 */
[----:B-1----:R-:W-:Y:S01]  /*df20*/  LEA.HI.X.SX32 R72, R39, R0, 0x1, P6 ;  /* 0x0000000027487211 */ /* 0x002fe200030f0eff */
[----:B------:R0:W-:Y:S06]  /*df30*/  STL [R1+0x1b8], R69 ;  /* 0x0001b84501007387 */ /* 0x0001ec0000100800 */
[----:B---3--:R-:W-:Y:S01]  /*df40*/  @!P5 IMAD.MOV.U32 R46, RZ, RZ, R69 ;  /* 0x000000ffff2ed224 */ /* 0x008fe200078e0045 */
[----:B------:R1:W-:Y:S01]  /*df50*/  STL [R1+0x1b4], R72 ;  /* 0x0001b44801007387 */ /* 0x0003e20000100800 */
[----:B----4-:R-:W-:Y:S01]  /*df60*/  ISETP.GE.AND P2, PT, R47, RZ, PT ;  /* 0x000000ff2f00720c */ /* 0x010fe20003f46270 */
[----:B------:R-:W-:-:S05]  /*df70*/  @!P5 IMAD.MOV.U32 R47, RZ, RZ, R72 ;  /* 0x000000ffff2fd224 */ /* 0x000fca00078e0048 */
[----:B------:R3:W5:Y:S04]  /*df80*/  @!P5 LDG.E.U16 R100, desc[UR40][R46.64] ;  /* 0x000000282e64d981 */ /* 0x000768000c1e1500 */
[----:B------:R-:W4:Y:S01]  /*df90*/  LDL.LU R47, [R1+0x174] ;  /* 0x00017400012f7983 */ /* 0x000f220000300800 */
[----:B------:R-:W-:Y:S01]  /*dfa0*/  VIADD R25, R68, 0xfffffff6 ;  /* 0xfffffff644197836 */ /* 0x000fe20000000000 */
[----:B0-----:R-:W-:-:S04]  /*dfb0*/  IADD3 R69, P5, PT, R49, R2, RZ ;  /* 0x0000000231457210 */ /* 0x001fc80007fbe0ff */
[----:B------:R-:W-:Y:S01]  /*dfc0*/  ISETP.GE.U32.AND P6, PT, R25, 0x7fffff77, PT ;  /* 0x7fffff771900780c */ /* 0x000fe20003fc6070 */
[----:B------:R-:W-:Y:S02]  /*dfd0*/  IMAD R25, R70, 0x9, RZ ;  /* 0x0000000946197824 */ /* 0x000fe400078e02ff */
[----:B---3--:R-:W-:-:S03]  /*dfe0*/  VIADD R46, R68, 0xfffffff7 ;  /* 0xfffffff7442e7836 */ /* 0x008fc60000000000 */
[----:B-1----:R-:W-:Y:S01]  /*dff0*/  LEA.HI.X.SX32 R72, R25, R0, 0x1, P5 ;  /* 0x0000000019487211 */ /* 0x002fe200028f0eff */
[----:B------:R-:W-:Y:S01]  /*e000*/  @!P4 IMAD.MOV R104, RZ, RZ, -R104 ;  /* 0x000000ffff68c224 */ /* 0x000fe200078e0a68 */
[----:B------:R-:W-:Y:S02]  /*e010*/  PRMT R99, RZ, 0x7610, R99 ;  /* 0x00007610ff637816 */ /* 0x000fe40000000063 */
[----:B------:R-:W-:-:S03]  /*e020*/  ISETP.GE.U32.AND P5, PT, R46, 0x7fffff78, PT ;  /* 0x7fffff782e00780c */ /* 0x000fc60003fa6070 */
[----:B------:R-:W-:Y:S01]  /*e030*/  @!P6 IMAD.MOV.U32 R46, RZ, RZ, R69 ;  /* 0x000000ffff2ee224 */ /* 0x000fe200078e0045 */
[----:B------:R0:W-:Y:S01]  /*e040*/  STL [R1+0x1b0], R69 ;  /* 0x0001b04501007387 */ /* 0x0001e20000100800 */
[----:B------:R-:W-:-:S03]  /*e050*/  IMAD.SHL.U32 R25, R70, 0x8, RZ ;  /* 0x0000000846197824 */ /* 0x000fc600078e00ff */
[----:B------:R1:W-:Y:S01]  /*e060*/  STL [R1+0x1ac], R72 ;  /* 0x0001ac4801007387 */ /* 0x0003e20000100800 */
[----:B------:R-:W-:Y:S01]  /*e070*/  PRMT R93, RZ, 0x7610, R93 ;  /* 0x00007610ff5d7816 */ /* 0x000fe2000000005d */
[----:B------:R-:W-:Y:S01]  /*e080*/  @!P1 IMAD.MOV R105, RZ, RZ, -R105 ;  /* 0x000000ffff699224 */ /* 0x000fe200078e0a69 */
[----:B--2---:R-:W-:Y:S02]  /*e090*/  ISETP.GE.AND P1, PT, R77, RZ, PT ;  /* 0x000000ff4d00720c */ /* 0x004fe40003f26270 */
[----:B----4-:R-:W-:Y:S01]  /*e0a0*/  ISETP.GE.AND P4, PT, R47, RZ, PT ;  /* 0x000000ff2f00720c */ /* 0x010fe20003f86270 */
[----:B------:R-:W-:-:S05]  /*e0b0*/  @!P6 IMAD.MOV.U32 R47, RZ, RZ, R72 ;  /* 0x000000ffff2fe224 */ /* 0x000fca00078e0048 */
[----:B------:R2:W5:Y:S01]  /*e0c0*/  @!P6 LDG.E.U16 R99, desc[UR40][R46.64] ;  /* 0x000000282e63e981 */ /* 0x000562000c1e1500 */
[----:B0-----:R-:W-:-:S04]  /*e0d0*/  LEA R69, P6, R70, R2, 0x4 ;  /* 0x0000000246457211 */ /* 0x001fc800078c20ff */
[----:B-1----:R-:W-:Y:S01]  /*e0e0*/  LEA.HI.X.SX32 R72, R25, R0, 0x1, P6 ;  /* 0x0000000019487211 */ /* 0x002fe200030f0eff */
[----:B--2---:R-:W-:-:S04]  /*e0f0*/  VIADD R46, R68, 0xfffffff8 ;  /* 0xfffffff8442e7836 */ /* 0x004fc80000000000 */
[----:B------:R-:W-:Y:S01]  /*e100*/  @!P5 IMAD.MOV.U32 R47, RZ, RZ, R72 ;  /* 0x000000ffff2fd224 */ /* 0x000fe200078e0048 */
[----:B------:R-:W-:Y:S01]  /*e110*/  ISETP.GE.U32.AND P6, PT, R46, 0x7fffff79, PT ;  /* 0x7fffff792e00780c */ /* 0x000fe20003fc6070 */
[----:B------:R-:W-:Y:S01]  /*e120*/  @!P5 IMAD.MOV.U32 R46, RZ, RZ, R69 ;  /* 0x000000ffff2ed224 */ /* 0x000fe200078e0045 */
[----:B------:R0:W-:Y:S04]  /*e130*/  STL [R1+0x1a8], R69 ;  /* 0x0001a84501007387 */ /* 0x0001e80000100800 */
[----:B------:R1:W-:Y:S04]  /*e140*/  STL [R1+0x1a4], R72 ;  /* 0x0001a44801007387 */ /* 0x0003e80000100800 */
[----:B------:R-:W2:Y:S04]  /*e150*/  LDL.LU R77, [R1+0x178] ;  /* 0x00017800014d7983 */ /* 0x000ea80000300800 */
[----:B------:R3:W5:Y:S04]  /*e160*/  @!P5 LDG.E.U16 R93, desc[UR40][R46.64] ;  /* 0x000000282e5dd981 */ /* 0x000768000c1e1500 */
[----:B------:R-:W4:Y:S01]  /*e170*/  LDL.LU R47, [R1+0x18c] ;  /* 0x00018c00012f7983 */ /* 0x000f220000300800 */
[----:B------:R-:W-:Y:S01]  /*e180*/  IMAD R25, R70, 0x7, RZ ;  /* 0x0000000746197824 */ /* 0x000fe200078e02ff */
[----:B0-----:R-:W-:Y:S01]  /*e190*/  IADD3 R69, P5, PT, R48, R2, RZ ;  /* 0x0000000230457210 */ /* 0x001fe20007fbe0ff */
[----:B---3--:R-:W-:-:S03]  /*e1a0*/  VIADD R46, R68, 0xfffffff9 ;  /* 0xfffffff9442e7836 */ /* 0x008fc60000000000 */
[----:B-1----:R-:W-:Y:S01]  /*e1b0*/  LEA.HI.X.SX32 R72, R25, R0, 0x1, P5 ;  /* 0x0000000019487211 */ /* 0x002fe200028f0eff */
[----:B------:R-:W-:Y:S01]  /*e1c0*/  @!P3 IMAD.MOV R106, RZ, RZ, -R106 ;  /* 0x000000ffff6ab224 */ /* 0x000fe200078e0a6a */
[----:B------:R-:W-:Y:S02]  /*e1d0*/  PRMT R92, RZ, 0x7610, R92 ;  /* 0x00007610ff5c7816 */ /* 0x000fe4000000005c */
[----:B------:R-:W-:Y:S01]  /*e1e0*/  ISETP.GE.U32.AND P5, PT, R46, 0x7fffff7a, PT ;  /* 0x7fffff7a2e00780c */ /* 0x000fe20003fa6070 */
[----:B------:R-:W-:Y:S01]  /*e1f0*/  @!P6 IMAD.MOV.U32 R46, RZ, RZ, R69 ;  /* 0x000000ffff2ee224 */ /* 0x000fe200078e0045 */
[----:B------:R0:W-:Y:S04]  /*e200*/  STL [R1+0x1a0], R69 ;  /* 0x0001a04501007387 */ /* 0x0001e80000100800 */
[----:B------:R1:W-:Y:S01]  /*e210*/  STL [R1+0x19c], R72 ;  /* 0x00019c4801007387 */ /* 0x0003e20000100800 */
[----:B----4-:R-:W-:Y:S01]  /*e220*/  ISETP.GE.AND P3, PT, R47, RZ, PT ;  /* 0x000000ff2f00720c */ /* 0x010fe20003f66270 */
[----:B------:R-:W-:-:S05]  /*e230*/  @!P6 IMAD.MOV.U32 R47, RZ, RZ, R72 ;  /* 0x000000ffff2fe224 */ /* 0x000fca00078e0048 */
[----:B------:R3:W5:Y:S04]  /*e240*/  @!P6 LDG.E.U16 R92, desc[UR40][R46.64] ;  /* 0x000000282e5ce981 */ /* 0x000768000c1e1500 */
[----:B------:R-:W4:Y:S01]  /*e250*/  LDL.LU R47, [R1+0x244] ;  /* 0x00024400012f7983 */ /* 0x000f220000300800 */
[----:B------:R-:W-:Y:S01]  /*e260*/  IMAD R25, R70, 0x6, RZ ;  /* 0x0000000646197824 */ /* 0x000fe200078e02ff */
[----:B0-----:R-:W-:Y:S01]  /*e270*/  IADD3 R69, P6, PT, R32, R2, RZ ;  /* 0x0000000220457210 */ /* 0x001fe20007fde0ff */
[----:B------:R-:W-:-:S03]  /*e280*/  VIADD R32, R68, 0xfffffffa ;  /* 0xfffffffa44207836 */ /* 0x000fc60000000000 */
[----:B-1----:R-:W-:Y:S01]  /*e290*/  LEA.HI.X.SX32 R72, R25, R0, 0x1, P6 ;  /* 0x0000000019487211 */ /* 0x002fe200030f0eff */
[----:B------:R-:W-:Y:S01]  /*e2a0*/  @!P2 IMAD.MOV R107, RZ, RZ, -R107 ;  /* 0x000000ffff6ba224 */ /* 0x000fe200078e0a6b */
[----:B------:R-:W-:Y:S01]  /*e2b0*/  PRMT R86, RZ, 0x7610, R86 ;  /* 0x00007610ff567816 */ /* 0x000fe20000000056 */
[----:B---3--:R-:W-:Y:S01]  /*e2c0*/  @!P5 IMAD.MOV.U32 R46, RZ, RZ, R69 ;  /* 0x000000ffff2ed224 */ /* 0x008fe200078e0045 */
[----:B------:R-:W-:Y:S01]  /*e2d0*/  ISETP.GE.U32.AND P6, PT, R32, 0x7fffff7b, PT ;  /* 0x7fffff7b2000780c */ /* 0x000fe20003fc6070 */
[----:B------:R0:W-:Y:S01]  /*e2e0*/  STL [R1+0x198], R69 ;  /* 0x0001984501007387 */ /* 0x0001e20000100800 */
[----:B------:R-:W-:-:S03]  /*e2f0*/  IMAD R32, R70, 0x5, RZ ;  /* 0x0000000546207824 */ /* 0x000fc600078e02ff */
[----:B------:R1:W-:Y:S01]  /*e300*/  STL [R1+0x194], R72 ;  /* 0x0001944801007387 */ /* 0x0003e20000100800 */
[----:B------:R-:W-:-:S03]  /*e310*/  PRMT R85, RZ, 0x7610, R85 ;  /* 0x00007610ff557816 */ /* 0x000fc60000000055 */
[----:B------:R-:W-:Y:S01]  /*e320*/  STL [R1+0x78], R107 ;  /* 0x0000786b01007387 */ /* 0x000fe20000100800 */
[----:B------:R-:W-:Y:S01]  /*e330*/  @!P1 IMAD.MOV R109, RZ, RZ, -R109 ;  /* 0x000000ffff6d9224 */ /* 0x000fe200078e0a6d */
[----:B------:R-:W-:Y:S01]  /*e340*/  PRMT R79, RZ, 0x7610, R79 ;  /* 0x00007610ff4f7816 */ /* 0x000fe2000000004f */
[----:B------:R-:W-:Y:S01]  /*e350*/  @!P4 IMAD.MOV R108, RZ, RZ, -R108 ;  /* 0x000000ffff6cc224 */ /* 0x000fe200078e0a6c */
[----:B--2---:R-:W-:Y:S01]  /*e360*/  ISETP.GE.AND P4, PT, R77, RZ, PT ;  /* 0x000000ff4d00720c */ /* 0x004fe20003f86270 */
[----:B------:R-:W-:Y:S01]  /*e370*/  @!P3 IMAD.MOV R110, RZ, RZ, -R110 ;  /* 0x000000ffff6eb224 */ /* 0x000fe200078e0a6e */
[----:B----4-:R-:W-:Y:S01]  /*e380*/  ISETP.GE.AND P2, PT, R47, RZ, PT ;  /* 0x000000ff2f00720c */ /* 0x010fe20003f46270 */
[----:B------:R-:W-:-:S05]  /*e390*/  @!P5 IMAD.MOV.U32 R47, RZ, RZ, R72 ;  /* 0x000000ffff2fd224 */ /* 0x000fca00078e0048 */
[----:B------:R2:W5:Y:S01]  /*e3a0*/  @!P5 LDG.E.U16 R86, desc[UR40][R46.64] ;  /* 0x000000282e56d981 */ /* 0x000562000c1e1500 */
[----:B0-----:R-:W-:Y:S01]  /*e3b0*/  IADD3 R69, P5, PT, R39, R2, RZ ;  /* 0x0000000227457210 */ /* 0x001fe20007fbe0ff */
[----:B------:R-:W-:-:S03]  /*e3c0*/  VIADD R39, R68, 0xfffffffb ;  /* 0xfffffffb44277836 */ /* 0x000fc60000000000 */
[----:B-1----:R-:W-:Y:S02]  /*e3d0*/  LEA.HI.X.SX32 R72, R32, R0, 0x1, P5 ;  /* 0x0000000020487211 */ /* 0x002fe400028f0eff */
[----:B------:R-:W-:Y:S01]  /*e3e0*/  ISETP.GE.U32.AND P5, PT, R39, 0x7fffff7c, PT ;  /* 0x7fffff7c2700780c */ /* 0x000fe20003fa6070 */
[----:B--2---:R-:W-:Y:S02]  /*e3f0*/  @!P6 IMAD.MOV.U32 R46, RZ, RZ, R69 ;  /* 0x000000ffff2ee224 */ /* 0x004fe400078e0045 */
[----:B------:R-:W-:Y:S01]  /*e400*/  @!P6 IMAD.MOV.U32 R47, RZ, RZ, R72 ;  /* 0x000000ffff2fe224 */ /* 0x000fe200078e0048 */
[----:B------:R0:W-:Y:S01]  /*e410*/  STL [R1+0x190], R69 ;  /* 0x0001904501007387 */ /* 0x0001e20000100800 */
[----:B------:R-:W-:-:S03]  /*e420*/  IMAD.SHL.U32 R32, R70, 0x4, RZ ;  /* 0x0000000446207824 */ /* 0x000fc600078e00ff */
[----:B------:R1:W5:Y:S01]  /*e430*/  @!P6 LDG.E.U16 R85, desc[UR40][R46.64] ;  /* 0x000000282e55e981 */ /* 0x000362000c1e1500 */
[----:B0-----:R-:W-:-:S03]  /*e440*/  LEA R69, P6, R70, R2, 0x3 ;  /* 0x0000000246457211 */ /* 0x001fc600078c18ff */
[----:B------:R0:W-:Y:S01]  /*e450*/  STL [R1+0x18c], R72 ;  /* 0x00018c4801007387 */ /* 0x0001e20000100800 */
[C---:B-1----:R-:W-:Y:S02]  /*e460*/  VIADD R46, R68.reuse, 0xfffffffd ;  /* 0xfffffffd442e7836 */ /* 0x042fe40000000000 */
[----:B------:R-:W-:Y:S01]  /*e470*/  VIADD R39, R68, 0xfffffffc ;  /* 0xfffffffc44277836 */ /* 0x000fe20000000000 */
[----:B0-----:R-:W-:Y:S02]  /*e480*/  LEA.HI.X.SX32 R72, R32, R0, 0x1, P6 ;  /* 0x0000000020487211 */ /* 0x001fe400030f0eff */
[----:B------:R-:W-:Y:S01]  /*e490*/  ISETP.GE.U32.AND P1, PT, R46, 0x7fffff7e, PT ;  /* 0x7fffff7e2e00780c */ /* 0x000fe20003f26070 */
[----:B------:R-:W-:Y:S02]  /*e4a0*/  @!P5 IMAD.MOV.U32 R46, RZ, RZ, R69 ;  /* 0x000000ffff2ed224 */ /* 0x000fe400078e0045 */
[----:B------:R-:W-:Y:S01]  /*e4b0*/  @!P5 IMAD.MOV.U32 R47, RZ, RZ, R72 ;  /* 0x000000ffff2fd224 */ /* 0x000fe200078e0048 */
[----:B------:R0:W-:Y:S01]  /*e4c0*/  STL [R1+0x188], R69 ;  /* 0x0001884501007387 */ /* 0x0001e20000100800 */
[----:B------:R-:W-:Y:S01]  /*e4d0*/  ISETP.GE.U32.AND P6, PT, R39, 0x7fffff7d, PT ;  /* 0x7fffff7d2700780c */ /* 0x000fe20003fc6070 */
[----:B------:R-:W-:-:S02]  /*e4e0*/  VIADD R39, R68, 0xfffffffe ;  /* 0xfffffffe44277836 */ /* 0x000fc40000000000 */
[----:B------:R1:W5:Y:S04]  /*e4f0*/  @!P5 LDG.E.U16 R79, desc[UR40][R46.64] ;  /* 0x000000282e4fd981 */ /* 0x000368000c1e1500 */
[----:B------:R2:W-:Y:S01]  /*e500*/  STL [R1+0x184], R72 ;  /* 0x0001844801007387 */ /* 0x0005e20000100800 */
[----:B0-----:R-:W-:-:S03]  /*e510*/  IADD3 R69, P5, PT, R25, R2, RZ ;  /* 0x0000000219457210 */ /* 0x001fc60007fbe0ff */
[----:B------:R-:W3:Y:S01]  /*e520*/  LDL.LU R77, [R1+0x250] ;  /* 0x00025000014d7983 */ /* 0x000ee20000300800 */
[----:B------:R-:W-:-:S03]  /*e530*/  ISETP.GE.U32.AND P3, PT, R39, 0x7fffff7f, PT ;  /* 0x7fffff7f2700780c */ /* 0x000fc60003f66070 */
[----:B--2---:R-:W2:Y:S04]  /*e540*/  LDL.LU R72, [R1+0x258] ;  /* 0x0002580001487983 */ /* 0x004ea80000300800 */
[----:B------:R0:W-:Y:S04]  /*e550*/  STL [R1+0x180], R69 ;  /* 0x0001804501007387 */ /* 0x0001e80000100800 */
[----:B------:R-:W4:Y:S01]  /*e560*/  LDL.LU R39, [R1+0x248] ;  /* 0x0002480001277983 */ /* 0x000f220000300800 */
[----:B------:R-:W-:Y:S01]  /*e570*/  IMAD R32, R70, 0x3, RZ ;  /* 0x0000000346207824 */ /* 0x000fe200078e02ff */
[----:B------:R-:W-:-:S04]  /*e580*/  PRMT R61, RZ, 0x7610, R61 ;  /* 0x00007610ff3d7816 */ /* 0x000fc8000000003d */
[----:B------:R-:W-:Y:S01]  /*e590*/  LEA.HI.X.SX32 R32, R32, R0, 0x1, P5 ;  /* 0x0000000020207211 */ /* 0x000fe200028f0eff */
[----:B------:R-:W-:Y:S02]  /*e5a0*/  IMAD.SHL.U32 R25, R70, 0x2, RZ ;  /* 0x0000000246197824 */ /* 0x000fe400078e00ff */
[----:B-1----:R-:W-:Y:S02]  /*e5b0*/  @!P6 IMAD.MOV.U32 R46, RZ, RZ, R69 ;  /* 0x000000ffff2ee224 */ /* 0x002fe400078e0045 */
[----:B------:R-:W-:Y:S01]  /*e5c0*/  @!P6 IMAD.MOV.U32 R47, RZ, RZ, R32 ;  /* 0x000000ffff2fe224 */ /* 0x000fe200078e0020 */
[----:B------:R-:W-:-:S04]  /*e5d0*/  IADD3 R68, P5, PT, R25, R2, RZ ;  /* 0x0000000219447210 */ /* 0x000fc80007fbe0ff */
[----:B------:R1:W5:Y:S01]  /*e5e0*/  @!P6 LDG.E.U16 R61, desc[UR40][R46.64] ;  /* 0x000000282e3de981 */ /* 0x000362000c1e1500 */
[C---:B------:R-:W-:Y:S02]  /*e5f0*/  LEA R107, P6, R70.reuse, R2, 0x2 ;  /* 0x00000002466b7211 */ /* 0x040fe400078c10ff */
[-C--:B0-----:R-:W-:Y:S01]  /*e600*/  LEA.HI.X.SX32 R69, R70, R0.reuse, 0x1, P5 ;  /* 0x0000000046457211 */ /* 0x081fe200028f0eff */
[----:B------:R0:W-:Y:S04]  /*e610*/  STL [R1+0x17c], R32 ;  /* 0x00017c2001007387 */ /* 0x0001e80000100800 */
[----:B------:R-:W-:Y:S04]  /*e620*/  STL [R1+0x170], R68 ;  /* 0x0001704401007387 */ /* 0x000fe80000100800 */
[----:B------:R2:W-:Y:S01]  /*e630*/  STL [R1+0x178], R107 ;  /* 0x0001786b01007387 */ /* 0x0005e20000100800 */
[----:B------:R-:W-:Y:S01]  /*e640*/  LEA.HI.X.SX32 R25, R25, R0, 0x1, P6 ;  /* 0x0000000019197211 */ /* 0x000fe200030f0eff */
[----:B-1----:R-:W-:Y:S01]  /*e650*/  @!P1 IMAD.MOV.U32 R46, RZ, RZ, R107 ;  /* 0x000000ffff2e9224 */ /* 0x002fe200078e006b */
[----:B------:R-:W-:-:S02]  /*e660*/  PRMT R57, RZ, 0x7610, R57 ;  /* 0x00007610ff397816 */ /* 0x000fc40000000039 */
[----:B------:R-:W-:Y:S01]  /*e670*/  PRMT R49, RZ, 0x7610, R49 ;  /* 0x00007610ff317816 */ /* 0x000fe20000000031 */
[----:B------:R-:W-:Y:S01]  /*e680*/  @!P1 IMAD.MOV.U32 R47, RZ, RZ, R25 ;  /* 0x000000ffff2f9224 */ /* 0x000fe200078e0019 */
[----:B------:R-:W1:Y:S01]  /*e690*/  S2R R120, SR_CgaCtaId ;  /* 0x0000000000787919 */ /* 0x000e620000008800 */
[----:B------:R-:W-:Y:S01]  /*e6a0*/  @!P2 IMAD.MOV R111, RZ, RZ, -R111 ;  /* 0x000000ffff6fa224 */ /* 0x000fe200078e0a6f */
[----:B0-----:R-:W0:Y:S02]  /*e6b0*/  LDC R32, c[0x0][0x3a0] ;  /* 0x0000e800ff207b82 */ /* 0x001e240000000800 */
[----:B------:R0:W5:Y:S01]  /*e6c0*/  @!P1 LDG.E.U16 R57, desc[UR40][R46.64] ;  /* 0x000000282e399981 */ /* 0x000162000c1e1500 */
[----:B----4-:R-:W-:-:S03]  /*e6d0*/  ISETP.GE.AND P5, PT, R39, RZ, PT ;  /* 0x000000ff2700720c */ /* 0x010fc60003fa6270 */
[----:B------:R-:W4:Y:S01]  /*e6e0*/  LDL.LU R39, [R1+0x260] ;  /* 0x0002600001277983 */ /* 0x000f220000300800 */
[----:B---3--:R-:W-:Y:S02]  /*e6f0*/  ISETP.GE.AND P1, PT, R77, RZ, PT ;  /* 0x000000ff4d00720c */ /* 0x008fe40003f26270 */
[----:B------:R-:W3:Y:S01]  /*e700*/  S2R R77, SR_TID.X ;  /* 0x00000000004d7919 */ /* 0x000ee20000002100 */
[----:B------:R-:W-:Y:S04]  /*e710*/  STL [R1+0x16c], R69 ;  /* 0x00016c4501007387 */ /* 0x000fe80000100800 */
[----:B------:R1:W-:Y:S04]  /*e720*/  STL [R1+0x174], R25 ;  /* 0x0001741901007387 */ /* 0x0003e80000100800 */
[----:B--2---:R-:W2:Y:S01]  /*e730*/  LDL.LU R107, [R1+0x24c] ;  /* 0x00024c00016b7983 */ /* 0x004ea20000300800 */
[----:B0-----:R-:W-:-:S02]  /*e740*/  @!P3 IMAD.MOV.U32 R46, RZ, RZ, R68 ;  /* 0x000000ffff2eb224 */ /* 0x001fc400078e0044 */
[----:B------:R-:W-:Y:S01]  /*e750*/  @!P3 IMAD.MOV.U32 R47, RZ, RZ, R69 ;  /* 0x000000ffff2fb224 */ /* 0x000fe200078e0045 */
[----:B-1----:R-:W2:Y:S01]  /*e760*/  LDL.LU R25, [R1+0x254] ;  /* 0x0002540001197983 */ /* 0x002ea20000300800 */
[----:B------:R-:W-:-:S03]  /*e770*/  ISETP.NE.AND P2, PT, R5, RZ, PT ;  /* 0x000000ff0500720c */ /* 0x000fc60003f45270 */
[----:B------:R0:W5:Y:S01]  /*e780*/  @!P3 LDG.E.U16 R49, desc[UR40][R46.64] ;  /* 0x000000282e31b981 */ /* 0x000162000c1e1500 */
[----:B------:R-:W-:Y:S02]  /*e790*/  ISETP.GE.AND P3, PT, R72, RZ, PT ;  /* 0x000000ff4800720c */ /* 0x000fe40003f66270 */
[----:B------:R-:W-:Y:S02]  /*e7a0*/  LOP3.LUT R72, RZ, R5, RZ, 0x33, !PT ;  /* 0x00000005ff487212 */ /* 0x000fe400078e33ff */
[----:B---3--:R-:W-:-:S05]  /*e7b0*/  LOP3.LUT R77, R77, 0x7f, RZ, 0xc0, !PT ;  /* 0x0000007f4d4d7812 */ /* 0x008fca00078ec0ff */
[----:B------:R-:W-:Y:S02]  /*e7c0*/  IMAD R68, R77, R71, RZ ;  /* 0x000000474d447224 */ /* 0x000fe400078e02ff */
[----:B------:R-:W3:Y:S01]  /*e7d0*/  LDL.LU R77, [R1+0x25c] ;  /* 0x00025c00014d7983 */ /* 0x000ee20000300800 */
[----:B------:R-:W-:Y:S01]  /*e7e0*/  SEL R44, R72, R44, !P2 ;  /* 0x0000002c482c7207 */ /* 0x000fe20005000000 */
[----:B------:R-:W-:Y:S01]  /*e7f0*/  @!P4 IMAD.MOV R112, RZ, RZ, -R112 ;  /* 0x000000ffff70c224 */ /* 0x000fe200078e0a70 */
[----:B----4-:R-:W-:-:S03]  /*e800*/  ISETP.GE.AND P4, PT, R39, RZ, PT ;  /* 0x000000ff2700720c */ /* 0x010fc60003f86270 */
[----:B------:R-:W-:Y:S02]  /*e810*/  IMAD R39, R44, UR72, RZ ;  /* 0x000000482c277c24 */ /* 0x000fe4000f8e02ff */
[----:B------:R-:W-:Y:S01]  /*e820*/  @!P5 IMAD.MOV R118, RZ, RZ, -R118 ;  /* 0x000000ffff76d224 */ /* 0x000fe200078e0a76 */
[----:B------:R-:W4:Y:S01]  /*e830*/  LDL.LU R44, [R1+0x264] ;  /* 0x00026400012c7983 */ /* 0x000f220000300800 */
[----:B------:R-:W-:Y:S02]  /*e840*/  IMAD.SHL.U32 R120, R120, 0x80, RZ ;  /* 0x0000008078787824 */ /* 0x000fe400078e00ff */
[----:B------:R-:W-:Y:S02]  /*e850*/  VIADD R32, R32, 0xffffffff ;  /* 0xffffffff20207836 */ /* 0x000fe40000000000 */
[----:B------:R-:W-:Y:S01]  /*e860*/  @!P3 IMAD.MOV R117, RZ, RZ, -R117 ;  /* 0x000000ffff75b224 */ /* 0x000fe200078e0a75 */
[----:B------:R-:W-:Y:S01]  /*e870*/  LOP3.LUT R120, R120, 0x80, RZ, 0xc0, !PT ;  /* 0x0000008078787812 */ /* 0x000fe200078ec0ff */
[----:B------:R-:W1:Y:S01]  /*e880*/  LDCU UR72, c[0x0][0x3b0] ;  /* 0x00007600ff4877ac */ /* 0x000e620008000800 */
[----:B--2---:R-:W-:-:S02]  /*e890*/  ISETP.GE.AND P5, PT, R107, RZ, PT ;  /* 0x000000ff6b00720c */ /* 0x004fc40003fa6270 */
[----:B------:R-:W-:Y:S02]  /*e8a0*/  ISETP.GE.U32.AND P6, PT, R32, 0x7fffff80, PT ;  /* 0x7fffff802000780c */ /* 0x000fe40003fc6070 */
[----:B------:R-:W-:Y:S02]  /*e8b0*/  LOP3.LUT R5, R3, 0x7, R120, 0xfe, !PT ;  /* 0x0000000703057812 */ /* 0x000fe400078efe78 */
[----:B------:R-:W-:Y:S01]  /*e8c0*/  ISETP.GE.AND P3, PT, R25, RZ, PT ;  /* 0x000000ff1900720c */ /* 0x000fe20003f66270 */
[----:B------:R-:W-:-:S06]  /*e8d0*/  @!P4 IMAD.MOV R116, RZ, RZ, -R116 ;  /* 0x000000ffff74c224 */ /* 0x000fcc00078e0a74 */
[----:B------:R-:W-:Y:S01]  /*e8e0*/  @!P5 IMAD.MOV R115, RZ, RZ, -R115 ;  /* 0x000000ffff73d224 */ /* 0x000fe200078e0a73 */
[----:B------:R-:W-:Y:S02]  /*e8f0*/  ISETP.GE.AND P5, PT, R5, RZ, PT ;  /* 0x000000ff0500720c */ /* 0x000fe40003fa6270 */
[C---:B------:R-:W-:Y:S01]  /*e900*/  SEL R43, R72.reuse, R43, !P2 ;  /* 0x0000002b482b7207 */ /* 0x040fe20005000000 */
[----:B0-----:R-:W-:Y:S01]  /*e910*/  @!P6 IMAD.MOV.U32 R46, RZ, RZ, R2 ;  /* 0x000000ffff2ee224 */ /* 0x001fe200078e0002 */
[----:B------:R-:W-:Y:S01]  /*e920*/  PRMT R48, RZ, 0x7610, R48 ;  /* 0x00007610ff307816 */ /* 0x000fe20000000030 */
[----:B------:R-:W-:Y:S01]  /*e930*/  @!P6 IMAD.MOV.U32 R47, RZ, RZ, R0 ;  /* 0x000000ffff2fe224 */ /* 0x000fe200078e0000 */
[C---:B------:R-:W-:Y:S02]  /*e940*/  SEL R34, R72.reuse, R34, !P2 ;  /* 0x0000002248227207 */ /* 0x040fe40005000000 */
[----:B---3--:R-:W-:Y:S02]  /*e950*/  ISETP.GE.AND P4, PT, R77, RZ, PT ;  /* 0x000000ff4d00720c */ /* 0x008fe40003f86270 */
[C---:B------:R-:W-:Y:S01]  /*e960*/  SEL R36, R72.reuse, R36, !P2 ;  /* 0x0000002448247207 */ /* 0x040fe20005000000 */
[----:B------:R-:W-:Y:S01]  /*e970*/  IMAD R43, R43, UR71, RZ ;  /* 0x000000472b2b7c24 */ /* 0x000fe2000f8e02ff */
[----:B------:R-:W-:Y:S01]  /*e980*/  IABS R77, R5 ;  /* 0x00000005004d7213 */ /* 0x000fe20000000000 */
[----:B------:R-:W-:Y:S01]  /*e990*/  @!P3 IMAD.MOV R114, RZ, RZ, -R114 ;  /* 0x000000ffff72b224 */ /* 0x000fe200078e0a72 */
[----:B------:R-:W-:Y:S01]  /*e9a0*/  P2R R5, PR, RZ, 0x20 ;  /* 0x00000020ff057803 */ /* 0x000fe20000000000 */
[----:B------:R0:W5:Y:S01]  /*e9b0*/  @!P6 LDG.E.U16 R48, desc[UR40][R46.64] ;  /* 0x000000282e30e981 */ /* 0x000162000c1e1500 */
[C---:B------:R-:W-:Y:S01]  /*e9c0*/  SEL R45, R72.reuse, R45, !P2 ;  /* 0x0000002d482d7207 */ /* 0x040fe20005000000 */
[----:B------:R-:W2:Y:S02]  /*e9d0*/  LDCU UR71, c[0x0][0x3b0] ;  /* 0x00007600ff4777ac */ /* 0x000ea40008000800 */
[----:B------:R3:W-:Y:S01]  /*e9e0*/  STL [R1+0xcc], R5 ;  /* 0x0000cc0501007387 */ /* 0x0007e20000100800 */
[C---:B------:R-:W-:Y:S01]  /*e9f0*/  SEL R35, R72.reuse, R35, !P2 ;  /* 0x0000002348237207 */ /* 0x040fe20005000000 */
[----:B------:R-:W-:Y:S01]  /*ea00*/  IMAD R32, R45, UR73, RZ ;  /* 0x000000492d207c24 */ /* 0x000fe2000f8e02ff */
[----:B------:R-:W-:-:S02]  /*ea10*/  SEL R41, R72, R41, !P2 ;  /* 0x0000002948297207 */ /* 0x000fc40005000000 */
[----:B------:R-:W-:Y:S01]  /*ea20*/  SEL R42, R72, R42, !P2 ;  /* 0x0000002a482a7207 */ /* 0x000fe20005000000 */
[----:B---3--:R-:W-:Y:S01]  /*ea30*/  IMAD.HI.U32 R5, R74, R77, RZ ;  /* 0x0000004d4a057227 */ /* 0x008fe200078e00ff */
[----:B------:R-:W-:Y:S01]  /*ea40*/  SEL R40, R72, R40, !P2 ;  /* 0x0000002848287207 */ /* 0x000fe20005000000 */
[----:B------:R-:W3:Y:S02]  /*ea50*/  LDCU UR73, c[0x0][0x3b0] ;  /* 0x00007600ff4977ac */ /* 0x000ee40008000800 */
[----:B------:R-:W-:Y:S02]  /*ea60*/  IMAD.MOV R5, RZ, RZ, -R5 ;  /* 0x000000ffff057224 */ /* 0x000fe400078e0a05 */
[----:B0-----:R-:W-:Y:S01]  /*ea70*/  IMAD R46, R36, UR67, RZ ;  /* 0x00000043242e7c24 */ /* 0x001fe2000f8e02ff */
[C---:B------:R-:W-:Y:S01]  /*ea80*/  SEL R37, R72.reuse, R37, !P2 ;  /* 0x0000002548257207 */ /* 0x040fe20005000000 */
[----:B------:R-:W-:Y:S01]  /*ea90*/  IMAD.MOV.U32 R36, RZ, RZ, R43 ;  /* 0x000000ffff247224 */ /* 0x000fe200078e002b */
[C---:B------:R-:W-:Y:S01]  /*eaa0*/  SEL R31, R72.reuse, R31, !P2 ;  /* 0x0000001f481f7207 */ /* 0x040fe20005000000 */
[----:B------:R-:W-:Y:S01]  /*eab0*/  IMAD R45, R35, UR66, RZ ;  /* 0x00000042232d7c24 */ /* 0x000fe2000f8e02ff */
[C---:B------:R-:W-:Y:S01]  /*eac0*/  SEL R35, R72.reuse, R28, !P2 ;  /* 0x0000001c48237207 */ /* 0x040fe20005000000 */
[----:B------:R-:W-:Y:S01]  /*ead0*/  IMAD R77, R73, R5, R77 ;  /* 0x00000005494d7224 */ /* 0x000fe200078e024d */
[C---:B------:R-:W-:Y:S01]  /*eae0*/  SEL R33, R72.reuse, R33, !P2 ;  /* 0x0000002148217207 */ /* 0x040fe20005000000 */
[----:B------:R-:W-:Y:S01]  /*eaf0*/  IMAD R41, R41, UR69, RZ ;  /* 0x0000004529297c24 */ /* 0x000fe2000f8e02ff */
[C---:B------:R-:W-:Y:S01]  /*eb00*/  SEL R5, R72.reuse, R121, !P2 ;  /* 0x0000007948057207 */ /* 0x040fe20005000000 */
[----:B------:R-:W-:Y:S01]  /*eb10*/  IMAD.MOV.U32 R121, RZ, RZ, R36 ;  /* 0x000000ffff797224 */ /* 0x000fe200078e0024 */
[----:B------:R-:W-:Y:S01]  /*eb20*/  SEL R30, R72, R30, !P2 ;  /* 0x0000001e481e7207 */ /* 0x000fe20005000000 */
[----:B------:R-:W-:Y:S01]  /*eb30*/  IMAD R107, R42, UR70, RZ ;  /* 0x000000462a6b7c24 */ /* 0x000fe2000f8e02ff */
[----:B------:R-:W-:Y:S01]  /*eb40*/  SEL R36, R72, R29, !P2 ;  /* 0x0000001d48247207 */ /* 0x000fe20005000000 */
[----:B------:R-:W-:Y:S01]  /*eb50*/  IMAD R47, R40, UR68, RZ ;  /* 0x00000044282f7c24 */ /* 0x000fe2000f8e02ff */
[C---:B------:R-:W-:Y:S01]  /*eb60*/  SEL R29, R72.reuse, R21, !P2 ;  /* 0x00000015481d7207 */ /* 0x040fe20005000000 */
[----:B------:R-:W-:Y:S01]  /*eb70*/  IMAD R25, R37, UR75, RZ ;  /* 0x0000004b25197c24 */ /* 0x000fe2000f8e02ff */
[C---:B------:R-:W-:Y:S01]  /*eb80*/  SEL R124, R72.reuse, R124, !P2 ;  /* 0x0000007c487c7207 */ /* 0x040fe20005000000 */
[----:B------:R-:W-:Y:S01]  /*eb90*/  IMAD R42, R31, UR63, RZ ;  /* 0x0000003f1f2a7c24 */ /* 0x000fe2000f8e02ff */
[C---:B------:R-:W-:Y:S01]  /*eba0*/  SEL R31, R72.reuse, R23, !P2 ;  /* 0x00000017481f7207 */ /* 0x040fe20005000000 */
[----:B------:R-:W-:Y:S01]  /*ebb0*/  IMAD.MOV.U32 R40, RZ, RZ, R41 ;  /* 0x000000ffff287224 */ /* 0x000fe200078e0029 */
[C---:B------:R-:W-:Y:S01]  /*ebc0*/  SEL R23, R72.reuse, R16, !P2 ;  /* 0x0000001048177207 */ /* 0x040fe20005000000 */
[----:B------:R-:W-:Y:S01]  /*ebd0*/  IMAD R43, R33, UR64, RZ ;  /* 0x00000040212b7c24 */ /* 0x000fe2000f8e02ff */
[----:B------:R-:W-:Y:S01]  /*ebe0*/  SEL R33, R72, R26, !P2 ;  /* 0x0000001a48217207 */ /* 0x000fe20005000000 */
[----:B------:R-:W-:Y:S01]  /*ebf0*/  IMAD R41, R30, UR62, RZ ;  /* 0x0000003e1e297c24 */ /* 0x000fe2000f8e02ff */
[----:B------:R-:W-:-:S02]  /*ec00*/  SEL R26, R72, R18, !P2 ;  /* 0x00000012481a7207 */ /* 0x000fc40005000000 */
[C---:B------:R-:W-:Y:S02]  /*ec10*/  SEL R55, R72.reuse, R55, !P2 ;  /* 0x0000003748377207 */ /* 0x040fe40005000000 */
[----:B------:R-:W-:Y:S02]  /*ec20*/  SEL R50, R72, R50, !P2 ;  /* 0x0000003248327207 */ /* 0x000fe40005000000 */
[----:B------:R-:W-:Y:S02]  /*ec30*/  LEA R69, P6, R68, UR22, 0x1 ;  /* 0x0000001644457c11 */ /* 0x000fe4000f8c08ff */
[C---:B------:R-:W-:Y:S02]  /*ec40*/  SEL R38, R72.reuse, R38, !P2 ;  /* 0x0000002648267207 */ /* 0x040fe40005000000 */
[C---:B------:R-:W-:Y:S02]  /*ec50*/  SEL R119, R72.reuse, R119, !P2 ;  /* 0x0000007748777207 */ /* 0x040fe40005000000 */
[C---:B------:R-:W-:Y:S01]  /*ec60*/  SEL R56, R72.reuse, R56, !P2 ;  /* 0x0000003848387207 */ /* 0x040fe20005000000 */
[----:B------:R-:W-:Y:S01]  /*ec70*/  IMAD R5, R5, UR8, RZ ;  /* 0x0000000805057c24 */ /* 0x000fe2000f8e02ff */
[C---:B------:R-:W-:Y:S01]  /*ec80*/  SEL R16, R72.reuse, R10, !P2 ;  /* 0x0000000a48107207 */ /* 0x040fe20005000000 */
[----:B------:R-:W-:Y:S01]  /*ec90*/  IMAD.MOV.U32 R10, RZ, RZ, R25 ;  /* 0x000000ffff0a7224 */ /* 0x000fe200078e0019 */
[----:B------:R-:W-:-:S02]  /*eca0*/  SEL R30, R72, R22, !P2 ;  /* 0x00000016481e7207 */ /* 0x000fc40005000000 */
[C---:B------:R-:W-:Y:S01]  /*ecb0*/  SEL R51, R72.reuse, R51, !P2 ;  /* 0x0000003348337207 */ /* 0x040fe20005000000 */
[----:B------:R-:W-:Y:S01]  /*ecc0*/  @!P4 IMAD.MOV R113, RZ, RZ, -R113 ;  /* 0x000000ffff71c224 */ /* 0x000fe200078e0a71 */
[C---:B------:R-:W-:Y:S01]  /*ecd0*/  SEL R18, R72.reuse, R12, !P2 ;  /* 0x0000000c48127207 */ /* 0x040fe20005000000 */
[----:B------:R-:W-:Y:S01]  /*ece0*/  IMAD.MOV.U32 R12, RZ, RZ, R40 ;  /* 0x000000ffff0c7224 */ /* 0x000fe200078e0028 */
[C---:B------:R-:W-:Y:S01]  /*ecf0*/  SEL R22, R72.reuse, R15, !P2 ;  /* 0x0000000f48167207 */ /* 0x040fe20005000000 */
[----:B------:R-:W0:Y:S01]  /*ed00*/  LDCU UR62, c[0x0][0x3b0] ;  /* 0x00007600ff3e77ac */ /* 0x000e220008000800 */
[----:B------:R-:W-:Y:S01]  /*ed10*/  SEL R40, R72, R4, !P2 ;  /* 0x0000000448287207 */ /* 0x000fe20005000000 */
[----:B------:R-:W-:Y:S02]  /*ed20*/  IMAD R4, R124, UR8, RZ ;  /* 0x000000087c047c24 */ /* 0x000fe4000f8e02ff */
[----:B------:R-:W-:Y:S01]  /*ed30*/  IMAD.MOV.U32 R124, RZ, RZ, R10 ;  /* 0x000000ffff7c7224 */ /* 0x000fe200078e000a */
[----:B------:R-:W-:Y:S01]  /*ed40*/  SEL R59, R72, R59, !P2 ;  /* 0x0000003b483b7207 */ /* 0x000fe20005000000 */
[----:B------:R-:W-:Y:S01]  /*ed50*/  IMAD R10, R55, UR8, RZ ;  /* 0x00000008370a7c24 */ /* 0x000fe2000f8e02ff */
[----:B------:R-:W-:Y:S01]  /*ed60*/  LEA.HI.X.SX32 R68, R68, UR23, 0x1, P6 ;  /* 0x0000001744447c11 */ /* 0x000fe2000b0f0eff */
[----:B------:R-:W-:Y:S01]  /*ed70*/  IMAD R38, R38, UR76, RZ ;  /* 0x0000004c26267c24 */ /* 0x000fe2000f8e02ff */
[----:B------:R-:W-:-:S02]  /*ed80*/  SEL R58, R72, R58, !P2 ;  /* 0x0000003a483a7207 */ /* 0x000fc40005000000 */
[C---:B------:R-:W-:Y:S02]  /*ed90*/  SEL R54, R72.reuse, R54, !P2 ;  /* 0x0000003648367207 */ /* 0x040fe40005000000 */
[C---:B------:R-:W-:Y:S02]  /*eda0*/  SEL R53, R72.reuse, R53, !P2 ;  /* 0x0000003548357207 */ /* 0x040fe40005000000 */
[C---:B------:R-:W-:Y:S01]  /*edb0*/  SEL R52, R72.reuse, R52, !P2 ;  /* 0x0000003448347207 */ /* 0x040fe20005000000 */
[----:B------:R-:W-:Y:S01]  /*edc0*/  IMAD R35, R35, UR77, RZ ;  /* 0x0000004d23237c24 */ /* 0x000fe2000f8e02ff */
[----:B------:R-:W-:Y:S01]  /*edd0*/  SEL R25, R72, R8, !P2 ;  /* 0x0000000848197207 */ /* 0x000fe20005000000 */
[----:B------:R-:W-:Y:S01]  /*ede0*/  IMAD R8, R58, UR8, RZ ;  /* 0x000000083a087c24 */ /* 0x000fe2000f8e02ff */
[----:B------:R-:W-:Y:S01]  /*edf0*/  SEL R60, R72, R60, !P2 ;  /* 0x0000003c483c7207 */ /* 0x000fe20005000000 */
[----:B0-----:R-:W-:Y:S01]  /*ee00*/  IMAD R36, R36, UR62, RZ ;  /* 0x0000003e24247c24 */ /* 0x001fe2000f8e02ff */
[C---:B------:R-:W-:Y:S01]  /*ee10*/  SEL R62, R72.reuse, R62, !P2 ;  /* 0x0000003e483e7207 */ /* 0x040fe20005000000 */
[----:B------:R-:W-:Y:S01]  /*ee20*/  IMAD R33, R33, UR11, RZ ;  /* 0x0000000b21217c24 */ /* 0x000fe2000f8e02ff */
[----:B------:R-:W-:-:S02]  /*ee30*/  SEL R63, R72, R63, !P2 ;  /* 0x0000003f483f7207 */ /* 0x000fc40005000000 */
[----:B----4-:R-:W-:Y:S01]  /*ee40*/  ISETP.GE.AND P3, PT, R44, RZ, PT ;  /* 0x000000ff2c00720c */ /* 0x010fe20003f66270 */
[----:B------:R-:W-:Y:S01]  /*ee50*/  IMAD R44, R34, UR65, RZ ;  /* 0x00000041222c7c24 */ /* 0x000fe2000f8e02ff */
[C---:B------:R-:W-:Y:S01]  /*ee60*/  SEL R64, R72.reuse, R64, !P2 ;  /* 0x0000004048407207 */ /* 0x040fe20005000000 */
[----:B------:R-:W-:Y:S01]  /*ee70*/  IMAD.MOV.U32 R34, RZ, RZ, R39 ;  /* 0x000000ffff227224 */ /* 0x000fe200078e0027 */
[C---:B------:R-:W-:Y:S01]  /*ee80*/  SEL R65, R72.reuse, R65, !P2 ;  /* 0x0000004148417207 */ /* 0x040fe20005000000 */
[----:B------:R-:W-:Y:S01]  /*ee90*/  IMAD R31, R31, UR13, RZ ;  /* 0x0000000d1f1f7c24 */ /* 0x000fe2000f8e02ff */
[C---:B------:R-:W-:Y:S01]  /*eea0*/  SEL R66, R72.reuse, R66, !P2 ;  /* 0x0000004248427207 */ /* 0x040fe20005000000 */
[----:B------:R-:W-:Y:S01]  /*eeb0*/  IMAD.MOV.U32 R28, RZ, RZ, R34 ;  /* 0x000000ffff1c7224 */ /* 0x000fe200078e0022 */
[C---:B------:R-:W-:Y:S01]  /*eec0*/  SEL R34, R72.reuse, R27, !P2 ;  /* 0x0000001b48227207 */ /* 0x040fe20005000000 */
[----:B------:R-:W-:Y:S01]  /*eed0*/  IMAD.MOV.U32 R27, RZ, RZ, R32 ;  /* 0x000000ffff1b7224 */ /* 0x000fe200078e0020 */
[C---:B------:R-:W-:Y:S01]  /*eee0*/  SEL R67, R72.reuse, R67, !P2 ;  /* 0x0000004348437207 */ /* 0x040fe20005000000 */
[----:B------:R-:W-:Y:S01]  /*eef0*/  IMAD.MOV.U32 R21, RZ, RZ, R28 ;  /* 0x000000ffff157224 */ /* 0x000fe200078e001c */
[----:B------:R-:W-:Y:S01]  /*ef00*/  SEL R28, R72, R20, !P2 ;  /* 0x00000014481c7207 */ /* 0x000fe20005000000 */
[----:B------:R-:W-:Y:S01]  /*ef10*/  IMAD.MOV.U32 R20, RZ, RZ, R27 ;  /* 0x000000ffff147224 */ /* 0x000fe200078e001b */
[----:B------:R-:W-:Y:S01]  /*ef20*/  LOP3.LUT R39, R3, 0xf, R120, 0xfe, !PT ;  /* 0x0000000f03277812 */ /* 0x000fe200078efe78 */
        /* <DEDUP_REMOVED lines=9> */
[----:B------:R0:W-:Y:S01]  /*efc0*/  STL [R1+0xd4], R39 ;  /* 0x0000d42701007387 */ /* 0x0001e20000100800 */
[----:B------:R-:W-:Y:S01]  /*efd0*/  IMAD.MOV.U32 R13, RZ, RZ, R121 ;  /* 0x000000ffff0d7224 */ /* 0x000fe200078e0079 */
[----:B------:R-:W-:Y:S01]  /*efe0*/  SEL R76, R72, R76, !P2 ;  /* 0x0000004c484c7207 */ /* 0x000fe20005000000 */
[----:B------:R-:W-:Y:S01]  /*eff0*/  IMAD R15, R50, UR8, RZ ;  /* 0x00000008320f7c24 */ /* 0x000fe2000f8e02ff */
[----:B------:R-:W-:Y:S01]  /*f000*/  LEA R50, P5, R4, R69, 0x1 ;  /* 0x0000004504327211 */ /* 0x000fe200078a08ff */
[----:B------:R-:W-:Y:S01]  /*f010*/  IMAD.MOV.U32 R121, RZ, RZ, R39 ;  /* 0x000000ffff797224 */ /* 0x000fe200078e0027 */
[----:B------:R-:W-:Y:S01]  /*f020*/  SEL R21, R72, R9, !P2 ;  /* 0x0000000948157207 */ /* 0x000fe20005000000 */
[----:B------:R-:W-:Y:S01]  /*f030*/  IMAD R9, R56, UR8, RZ ;  /* 0x0000000838097c24 */ /* 0x000fe2000f8e02ff */
[----:B------:R-:W-:Y:S01]  /*f040*/  SEL R32, R72, R24, !P2 ;  /* 0x0000001848207207 */ /* 0x000fe20005000000 */
[----:B------:R-:W-:Y:S01]  /*f050*/  IMAD R26, R26, UR18, RZ ;  /* 0x000000121a1a7c24 */ /* 0x000fe2000f8e02ff */
[C---:B0-----:R-:W-:Y:S01]  /*f060*/  SEL R39, R72.reuse, R6, !P2 ;  /* 0x0000000648277207 */ /* 0x041fe20005000000 */
[----:B------:R-:W-:Y:S01]  /*f070*/  IMAD R6, R119, UR8, RZ ;  /* 0x0000000877067c24 */ /* 0x000fe2000f8e02ff */
[C---:B------:R-:W-:Y:S01]  /*f080*/  SEL R24, R72.reuse, R17, !P2 ;  /* 0x0000001148187207 */ /* 0x040fe20005000000 */
[----:B------:R-:W-:Y:S01]  /*f090*/  IMAD.MOV.U32 R56, RZ, RZ, R14 ;  /* 0x000000ffff387224 */ /* 0x000fe200078e000e */
[C---:B------:R-:W-:Y:S01]  /*f0a0*/  SEL R17, R72.reuse, R11, !P2 ;  /* 0x0000000b48117207 */ /* 0x040fe20005000000 */
[----:B------:R-:W-:Y:S01]  /*f0b0*/  IMAD R14, R51, UR8, RZ ;  /* 0x00000008330e7c24 */ /* 0x000fe2000f8e02ff */
[----:B------:R-:W-:Y:S01]  /*f0c0*/  LEA R51, P4, R5, R69, 0x1 ;  /* 0x0000004505337211 */ /* 0x000fe200078808ff */
[----:B------:R0:W-:Y:S01]  /*f0d0*/  STL [R1+0x248], R50 ;  /* 0x0002483201007387 */ /* 0x0001e20000100800 */
[----:B------:R-:W-:Y:S01]  /*f0e0*/  IMAD.MOV.U32 R11, RZ, RZ, R38 ;  /* 0x000000ffff0b7224 */ /* 0x000fe200078e0026 */
[C---:B------:R-:W-:Y:S01]  /*f0f0*/  SEL R38, R72.reuse, R7, !P2 ;  /* 0x0000000748267207 */ /* 0x040fe20005000000 */
[----:B------:R-:W-:Y:S01]  /*f100*/  IMAD R7, R59, UR8, RZ ;  /* 0x000000083b077c24 */ /* 0x000fe2000f8e02ff */
[----:B------:R-:W-:Y:S01]  /*f110*/  STL [R1+0x250], R51 ;  /* 0x0002503301007387 */ /* 0x000fe20000100800 */
[----:B------:R-:W-:Y:S01]  /*f120*/  IMAD R23, R23, UR20, RZ ;  /* 0x0000001417177c24 */ /* 0x000fe2000f8e02ff */
[----:B------:R-:W-:Y:S01]  /*f130*/  SEL R78, R72, R78, !P2 ;  /* 0x0000004e484e7207 */ /* 0x000fe20005000000 */
[----:B------:R-:W-:Y:S01]  /*f140*/  IMAD R22, R22, UR21, RZ ;  /* 0x0000001516167c24 */ /* 0x000fe2000f8e02ff */
[----:B------:R-:W-:Y:S01]  /*f150*/  SEL R80, R72, R80, !P2 ;  /* 0x0000005048507207 */ /* 0x000fe20005000000 */
[----:B------:R-:W-:Y:S01]  /*f160*/  IMAD R18, R18, UR26, RZ ;  /* 0x0000001a12127c24 */ /* 0x000fe2000f8e02ff */
[-C--:B0-----:R-:W-:Y:S01]  /*f170*/  LEA.HI.X.SX32 R50, R4, R68.reuse, 0x1, P5 ;  /* 0x0000004404327211 */ /* 0x081fe200028f0eff */
[----:B------:R-:W-:Y:S01]  /*f180*/  IMAD R16, R16, UR28, RZ ;  /* 0x0000001c10107c24 */ /* 0x000fe2000f8e02ff */
[----:B------:R-:W-:Y:S01]  /*f190*/  LEA R4, P5, R6, R69, 0x1 ;  /* 0x0000004506047211 */ /* 0x000fe200078a08ff */
[----:B------:R-:W-:Y:S01]  /*f1a0*/  IMAD R25, R25, UR30, RZ ;  /* 0x0000001e19197c24 */ /* 0x000fe2000f8e02ff */
[-C--:B------:R-:W-:Y:S01]  /*f1b0*/  LEA.HI.X.SX32 R5, R5, R68.reuse, 0x1, P4 ;  /* 0x0000004405057211 */ /* 0x080fe200020f0eff */
[----:B------:R-:W-:Y:S01]  /*f1c0*/  STL [R1+0x244], R50 ;  /* 0x0002443201007387 */ /* 0x000fe20000100800 */
[----:B------:R-:W-:Y:S01]  /*f1d0*/  IMAD R60, R60, UR31, RZ ;  /* 0x0000001f3c3c7c24 */ /* 0x000fe2000f8e02ff */
[----:B------:R-:W-:Y:S01]  /*f1e0*/  SEL R81, R72, R81, !P2 ;  /* 0x0000005148517207 */ /* 0x000fe20005000000 */
[----:B------:R-:W-:Y:S01]  /*f1f0*/  IMAD R62, R62, UR32, RZ ;  /* 0x000000203e3e7c24 */ /* 0x000fe2000f8e02ff */
[----:B------:R0:W-:Y:S01]  /*f200*/  STL [R1+0x258], R4 ;  /* 0x0002580401007387 */ /* 0x0001e20000100800 */
[----:B------:R-:W-:Y:S01]  /*f210*/  LEA.HI.X.SX32 R6, R6, R68, 0x1, P5 ;  /* 0x0000004406067211 */ /* 0x000fe200028f0eff */
[----:B------:R-:W-:Y:S01]  /*f220*/  IMAD R63, R63, UR33, RZ ;  /* 0x000000213f3f7c24 */ /* 0x000fe2000f8e02ff */
[C---:B------:R-:W-:Y:S01]  /*f230*/  SEL R82, R72.reuse, R82, !P2 ;  /* 0x0000005248527207 */ /* 0x040fe20005000000 */
[----:B------:R4:W-:Y:S01]  /*f240*/  STL [R1+0x24c], R5 ;  /* 0x00024c0501007387 */ /* 0x0009e20000100800 */
[C---:B------:R-:W-:Y:S01]  /*f250*/  SEL R83, R72.reuse, R83, !P2 ;  /* 0x0000005348537207 */ /* 0x040fe20005000000 */
[----:B------:R-:W1:Y:S01]  /*f260*/  LDCU UR70, c[0x0][0x3b0] ;  /* 0x00007600ff4677ac */ /* 0x000e620008000800 */
[CC--:B0-----:R-:W-:Y:S01]  /*f270*/  LEA R4, P4, R7.reuse, R69.reuse, 0x1 ;  /* 0x0000004507047211 */ /* 0x0c1fe200078808ff */
[----:B------:R-:W0:Y:S04]  /*f280*/  LDCU UR69, c[0x0][0x3b0] ;  /* 0x00007600ff4577ac */ /* 0x000e280008000800 */
[----:B------:R1:W-:Y:S01]  /*f290*/  STL [R1+0x260], R4 ;  /* 0x0002600401007387 */ /* 0x0003e20000100800 */
[----:B----4-:R-:W-:Y:S01]  /*f2a0*/  LEA.HI.X.SX32 R5, R7, R68, 0x1, P4 ;  /* 0x0000004407057211 */ /* 0x010fe200020f0eff */
[----:B------:R-:W4:Y:S02]  /*f2b0*/  LDCU UR68, c[0x0][0x3b0] ;  /* 0x00007600ff4477ac */ /* 0x000f240008000800 */
[----:B------:R0:W-:Y:S01]  /*f2c0*/  STL [R1+0x254], R6 ;  /* 0x0002540601007387 */ /* 0x0001e20000100800 */
[----:B------:R-:W-:Y:S01]  /*f2d0*/  SEL R84, R72, R84, !P2 ;  /* 0x0000005448547207 */ /* 0x000fe20005000000 */
[----:B------:R-:W2:Y:S01]  /*f2e0*/  LDCU UR76, c[0x0][0x3b0] ;  /* 0x00007600ff4c77ac */ /* 0x000ea20008000800 */
[C---:B-1----:R-:W-:Y:S01]  /*f2f0*/  LEA R4, P5, R8.reuse, R69, 0x1 ;  /* 0x0000004508047211 */ /* 0x042fe200078a08ff */
[----:B------:R-:W1:Y:S04]  /*f300*/  LDCU UR75, c[0x0][0x3b0] ;  /* 0x00007600ff4b77ac */ /* 0x000e680008000800 */
[----:B------:R2:W-:Y:S01]  /*f310*/  STL [R1+0x268], R4 ;  /* 0x0002680401007387 */ /* 0x0005e20000100800 */
[----:B0-----:R-:W-:Y:S01]  /*f320*/  LEA.HI.X.SX32 R6, R8, R68, 0x1, P5 ;  /* 0x0000004408067211 */ /* 0x001fe200028f0eff */
[----:B------:R-:W-:Y:S01]  /*f330*/  IMAD.MOV.U32 R119, RZ, RZ, R11 ;  /* 0x000000ffff777224 */ /* 0x000fe200078e000b */
[C---:B------:R-:W-:Y:S01]  /*f340*/  SEL R87, R72.reuse, R87, !P2 ;  /* 0x0000005748577207 */ /* 0x040fe20005000000 */
[----:B------:R0:W-:Y:S01]  /*f350*/  STL [R1+0x25c], R5 ;  /* 0x00025c0501007387 */ /* 0x0001e20000100800 */
[----:B------:R-:W-:Y:S01]  /*f360*/  SEL R88, R72, R88, !P2 ;  /* 0x0000005848587207 */ /* 0x000fe20005000000 */
[----:B------:R-:W1:Y:S01]  /*f370*/  LDCU UR67, c[0x0][0x3b0] ;  /* 0x00007600ff4377ac */ /* 0x000e620008000800 */
[C---:B--2---:R-:W-:Y:S01]  /*f380*/  LEA R4, P4, R9.reuse, R69, 0x1 ;  /* 0x0000004509047211 */ /* 0x044fe200078808ff */
[----:B------:R-:W-:Y:S01]  /*f390*/  IMAD R11, R54, UR8, RZ ;  /* 0x00000008360b7c24 */ /* 0x000fe2000f8e02ff */
[C---:B------:R-:W-:Y:S01]  /*f3a0*/  SEL R89, R72.reuse, R89, !P2 ;  /* 0x0000005948597207 */ /* 0x040fe20005000000 */
[----:B------:R-:W2:Y:S02]  /*f3b0*/  LDCU UR66, c[0x0][0x3b0] ;  /* 0x00007600ff4277ac */ /* 0x000ea40008000800 */
[----:B------:R1:W-:Y:S01]  /*f3c0*/  STL [R1+0x270], R4 ;  /* 0x0002700401007387 */ /* 0x0003e20000100800 */
[----:B0-----:R-:W-:Y:S01]  /*f3d0*/  LEA.HI.X.SX32 R5, R9, R68, 0x1, P4 ;  /* 0x0000004409057211 */ /* 0x001fe200020f0eff */
[----:B------:R-:W-:Y:S01]  /*f3e0*/  IMAD.MOV.U32 R59, RZ, RZ, R12 ;  /* 0x000000ffff3b7224 */ /* 0x000fe200078e000c */
[C---:B------:R-:W-:Y:S01]  /*f3f0*/  SEL R90, R72.reuse, R90, !P2 ;  /* 0x0000005a485a7207 */ /* 0x040fe20005000000 */
[----:B------:R-:W-:Y:S01]  /*f400*/  STL [R1+0x264], R6 ;  /* 0x0002640601007387 */ /* 0x000fe20000100800 */
[----:B------:R-:W-:Y:S01]  /*f410*/  SEL R91, R72, R91, !P2 ;  /* 0x0000005b485b7207 */ /* 0x000fe20005000000 */
[----:B------:R-:W0:Y:S01]  /*f420*/  LDCU UR65, c[0x0][0x3b0] ;  /* 0x00007600ff4177ac */ /* 0x000e220008000800 */
[----:B-1----:R-:W-:Y:S01]  /*f430*/  LEA R4, P5, R10, R69, 0x1 ;  /* 0x000000450a047211 */ /* 0x002fe200078a08ff */
[----:B------:R-:W-:Y:S01]  /*f440*/  IMAD R12, R53, UR8, RZ ;  /* 0x00000008350c7c24 */ /* 0x000fe2000f8e02ff */
[C---:B------:R-:W-:Y:S01]  /*f450*/  SEL R94, R72.reuse, R94, !P2 ;  /* 0x0000005e485e7207 */ /* 0x040fe20005000000 */
[----:B------:R-:W1:Y:S02]  /*f460*/  LDCU UR64, c[0x0][0x3b0] ;  /* 0x00007600ff4077ac */ /* 0x000e640008000800 */
[----:B------:R0:W-:Y:S01]  /*f470*/  STL [R1+0x278], R4 ;  /* 0x0002780401007387 */ /* 0x0001e20000100800 */
[----:B------:R-:W-:Y:S01]  /*f480*/  IMAD.MOV.U32 R58, RZ, RZ, R13 ;  /* 0x000000ffff3a7224 */ /* 0x000fe200078e000d */
[----:B------:R-:W-:Y:S01]  /*f490*/  SEL R95, R72, R95, !P2 ;  /* 0x0000005f485f7207 */ /* 0x000fe20005000000 */
[----:B------:R-:W1:Y:S01]  /*f4a0*/  LDCU UR63, c[0x0][0x3b0] ;  /* 0x00007600ff3f77ac */ /* 0x000e620008000800 */
[----:B------:R2:W-:Y:S01]  /*f4b0*/  STL [R1+0x26c], R5 ;  /* 0x00026c0501007387 */ /* 0x0005e20000100800 */
[----:B------:R-:W-:Y:S01]  /*f4c0*/  IMAD R13, R52, UR8, RZ ;  /* 0x00000008340d7c24 */ /* 0x000fe2000f8e02ff */
[----:B0-----:R-:W-:-:S02]  /*f4d0*/  LEA R4, P4, R11, R69, 0x1 ;  /* 0x000000450b047211 */ /* 0x001fc400078808ff */
[----:B--2---:R-:W-:-:S03]  /*f4e0*/  LEA.HI.X.SX32 R5, R10, R68, 0x1, P5 ;  /* 0x000000440a057211 */ /* 0x004fc600028f0eff */
[----:B------:R0:W-:Y:S01]  /*f4f0*/  STL [R1+0x280], R4 ;  /* 0x0002800401007387 */ /* 0x0001e20000100800 */
[----:B------:R-:W-:-:S03]  /*f500*/  LEA R6, P5, R12, R69, 0x1 ;  /* 0x000000450c067211 */ /* 0x000fc600078a08ff */
[----:B------:R2:W-:Y:S01]  /*f510*/  STL [R1+0x274], R5 ;  /* 0x0002740501007387 */ /* 0x0005e20000100800 */
[----:B0-----:R-:W-:-:S03]  /*f520*/  LEA.HI.X.SX32 R4, R11, R68, 0x1, P4 ;  /* 0x000000440b047211 */ /* 0x001fc600020f0eff */
[----:B------:R-:W-:Y:S01]  /*f530*/  STL [R1+0x288], R6 ;  /* 0x0002880601007387 */ /* 0x000fe20000100800 */
[----:B--2---:R-:W-:-:S03]  /*f540*/  LEA R5, P4, R13, R69, 0x1 ;  /* 0x000000450d057211 */ /* 0x004fc600078808ff */
[----:B------:R0:W-:Y:S04]  /*f550*/  STL [R1+0x27c], R4 ;  /* 0x00027c0401007387 */ /* 0x0001e80000100800 */
[----:B------:R2:W-:Y:S01]  /*f560*/  STL [R1+0x290], R5 ;  /* 0x0002900501007387 */ /* 0x0005e20000100800 */
[-C--:B0-----:R-:W-:Y:S02]  /*f570*/  LEA.HI.X.SX32 R4, R12, R68.reuse, 0x1, P5 ;  /* 0x000000440c047211 */ /* 0x081fe400028f0eff */
[-C--:B------:R-:W-:Y:S02]  /*f580*/  LEA R6, P5, R14, R69.reuse, 0x1 ;  /* 0x000000450e067211 */ /* 0x080fe400078a08ff */
[----:B--2---:R-:W-:Y:S01]  /*f590*/  LEA.HI.X.SX32 R5, R13, R68, 0x1, P4 ;  /* 0x000000440d057211 */ /* 0x004fe200020f0eff */
[----:B------:R0:W-:Y:S04]  /*f5a0*/  STL [R1+0x284], R4 ;  /* 0x0002840401007387 */ /* 0x0001e80000100800 */
[----:B------:R-:W-:Y:S01]  /*f5b0*/  STL [R1+0x298], R6 ;  /* 0x0002980601007387 */ /* 0x000fe20000100800 */
[----:B0-----:R-:W-:-:S03]  /*f5c0*/  LEA R4, P4, R15, R69, 0x1 ;  /* 0x000000450f047211 */ /* 0x001fc600078808ff */
[----:B------:R0:W-:Y:S04]  /*f5d0*/  STL [R1+0x28c], R5 ;  /* 0x00028c0501007387 */ /* 0x0001e80000100800 */
[----:B------:R2:W-:Y:S01]  /*f5e0*/  STL [R1+0x2a0], R4 ;  /* 0x0002a00401007387 */ /* 0x0005e20000100800 */
[-C--:B0-----:R-:W-:Y:S02]  /*f5f0*/  LEA.HI.X.SX32 R5, R14, R68.reuse, 0x1, P5 ;  /* 0x000000440e057211 */ /* 0x081fe400028f0eff */
[-C--:B------:R-:W-:Y:S02]  /*f600*/  LEA R6, P5, R55, R69.reuse, 0x1 ;  /* 0x0000004537067211 */ /* 0x080fe400078a08ff */
[----:B--2---:R-:W-:Y:S01]  /*f610*/  LEA.HI.X.SX32 R4, R15, R68, 0x1, P4 ;  /* 0x000000440f047211 */ /* 0x004fe200020f0eff */
[----:B------:R0:W-:Y:S04]  /*f620*/  STL [R1+0x294], R5 ;  /* 0x0002940501007387 */ /* 0x0001e80000100800 */
[----:B------:R-:W-:Y:S04]  /*f630*/  STL [R1+0x2a8], R6 ;  /* 0x0002a80601007387 */ /* 0x000fe80000100800 */
[----:B------:R2:W-:Y:S01]  /*f640*/  STL [R1+0x29c], R4 ;  /* 0x00029c0401007387 */ /* 0x0005e20000100800 */
[----:B0-----:R-:W-:-:S02]  /*f650*/  LEA R5, P4, R56, R69, 0x1 ;  /* 0x0000004538057211 */ /* 0x001fc400078808ff */
[----:B--2---:R-:W-:-:S03]  /*f660*/  LEA.HI.X.SX32 R4, R55, R68, 0x1, P5 ;  /* 0x0000004437047211 */ /* 0x004fc600028f0eff */
[----:B------:R0:W-:Y:S01]  /*f670*/  STL [R1+0x2b0], R5 ;  /* 0x0002b00501007387 */ /* 0x0001e20000100800 */
[----:B------:R-:W-:-:S03]  /*f680*/  LEA R6, P5, R58, R69, 0x1 ;  /* 0x000000453a067211 */ /* 0x000fc600078a08ff */
[----:B------:R2:W-:Y:S01]  /*f690*/  STL [R1+0x2a4], R4 ;  /* 0x0002a40401007387 */ /* 0x0005e20000100800 */
[----:B0-----:R-:W-:-:S03]  /*f6a0*/  LEA.HI.X.SX32 R5, R56, R68, 0x1, P4 ;  /* 0x0000004438057211 */ /* 0x001fc600020f0eff */
[----:B------:R0:W-:Y:S01]  /*f6b0*/  STL [R1+0x2b8], R6 ;  /* 0x0002b80601007387 */ /* 0x0001e20000100800 */
[----:B--2---:R-:W-:-:S03]  /*f6c0*/  LEA R4, P4, R107, R69, 0x1 ;  /* 0x000000456b047211 */ /* 0x004fc600078808ff */
[----:B------:R2:W-:Y:S04]  /*f6d0*/  STL [R1+0x2ac], R5 ;  /* 0x0002ac0501007387 */ /* 0x0005e80000100800 */
[----:B------:R1:W-:Y:S01]  /*f6e0*/  STL [R1+0x2c0], R4 ;  /* 0x0002c00401007387 */ /* 0x0003e20000100800 */
[-C--:B0-----:R-:W-:Y:S02]  /*f6f0*/  LEA.HI.X.SX32 R6, R58, R68.reuse, 0x1, P5 ;  /* 0x000000443a067211 */ /* 0x081fe400028f0eff */
[----:B--2---:R-:W-:Y:S02]  /*f700*/  LEA.HI.X.SX32 R5, R107, R68, 0x1, P4 ;  /* 0x000000446b057211 */ /* 0x004fe400020f0eff */
[-C--:B-1----:R-:W-:Y:S01]  /*f710*/  LEA R4, P5, R59, R69.reuse, 0x1 ;  /* 0x000000453b047211 */ /* 0x082fe200078a08ff */
[----:B------:R-:W-:Y:S04]  /*f720*/  STL [R1+0x2b4], R6 ;  /* 0x0002b40601007387 */ /* 0x000fe80000100800 */
[----:B------:R0:W-:Y:S04]  /*f730*/  STL [R1+0x2c8], R4 ;  /* 0x0002c80401007387 */ /* 0x0001e80000100800 */
[----:B------:R1:W-:Y:S01]  /*f740*/  STL [R1+0x2bc], R5 ;  /* 0x0002bc0501007387 */ /* 0x0003e20000100800 */
[----:B0-----:R-:W-:-:S02]  /*f750*/  LEA R4, P4, R47, R69, 0x1 ;  /* 0x000000452f047211 */ /* 0x001fc400078808ff */
[----:B-1----:R-:W-:-:S03]  /*f760*/  LEA.HI.X.SX32 R5, R59, R68, 0x1, P5 ;  /* 0x000000443b057211 */ /* 0x002fc600028f0eff */
[----:B------:R0:W-:Y:S01]  /*f770*/  STL [R1+0x2d0], R4 ;  /* 0x0002d00401007387 */ /* 0x0001e20000100800 */
[----:B------:R-:W-:-:S03]  /*f780*/  LEA.HI.X.SX32 R6, R47, R68, 0x1, P4 ;  /* 0x000000442f067211 */ /* 0x000fc600020f0eff */
[----:B------:R1:W-:Y:S01]  /*f790*/  STL [R1+0x2c4], R5 ;  /* 0x0002c40501007387 */ /* 0x0003e20000100800 */
[-C--:B0-----:R-:W-:Y:S02]  /*f7a0*/  LEA R4, P5, R119, R69.reuse, 0x1 ;  /* 0x0000004577047211 */ /* 0x081fe400078a08ff */
[----:B-1----:R-:W-:-:S03]  /*f7b0*/  LEA R5, P4, R124, R69, 0x1 ;  /* 0x000000457c057211 */ /* 0x002fc600078808ff */
[----:B------:R-:W-:Y:S04]  /*f7c0*/  STL [R1+0x2d8], R4 ;  /* 0x0002d80401007387 */ /* 0x000fe80000100800 */
[----:B------:R0:W-:Y:S01]  /*f7d0*/  STL [R1+0x2cc], R6 ;  /* 0x0002cc0601007387 */ /* 0x0001e20000100800 */
[----:B------:R-:W-:Y:S01]  /*f7e0*/  LEA.HI.X.SX32 R7, R124, R68, 0x1, P4 ;  /* 0x000000447c077211 */ /* 0x000fe200020f0eff */
[----:B------:R-:W-:Y:S01]  /*f7f0*/  IMAD R34, R34, UR10, RZ ;  /* 0x0000000a22227c24 */ /* 0x000fe2000f8e02ff */
[----:B------:R-:W-:Y:S01]  /*f800*/  SEL R96, R72, R96, !P2 ;  /* 0x0000006048607207 */ /* 0x000fe20005000000 */
[----:B------:R1:W-:Y:S01]  /*f810*/  STL [R1+0x2e0], R5 ;  /* 0x0002e00501007387 */ /* 0x0003e20000100800 */
[----:B------:R-:W-:Y:S01]  /*f820*/  IMAD R32, R32, UR12, RZ ;  /* 0x0000000c20207c24 */ /* 0x000fe2000f8e02ff */
[----:B------:R-:W-:Y:S01]  /*f830*/  SEL R97, R72, R97, !P2 ;  /* 0x0000006148617207 */ /* 0x000fe20005000000 */
[----:B------:R-:W-:Y:S01]  /*f840*/  IMAD R28, R28, UR16, RZ ;  /* 0x000000101c1c7c24 */ /* 0x000fe2000f8e02ff */
[----:B------:R-:W-:Y:S01]  /*f850*/  SEL R98, R72, R98, !P2 ;  /* 0x0000006248627207 */ /* 0x000fe20005000000 */
[----:B------:R-:W-:Y:S01]  /*f860*/  IMAD R27, R27, UR17, RZ ;  /* 0x000000111b1b7c24 */ /* 0x000fe2000f8e02ff */
[----:B0-----:R-:W-:Y:S01]  /*f870*/  LEA.HI.X.SX32 R6, R119, R68, 0x1, P5 ;  /* 0x0000004477067211 */ /* 0x001fe200028f0eff */
[----:B------:R-:W-:Y:S01]  /*f880*/  IMAD R24, R24, UR19, RZ ;  /* 0x0000001318187c24 */ /* 0x000fe2000f8e02ff */
[----:B------:R-:W-:Y:S01]  /*f890*/  SEL R101, R72, R101, !P2 ;  /* 0x0000006548657207 */ /* 0x000fe20005000000 */
[----:B------:R-:W-:Y:S01]  /*f8a0*/  IMAD R20, R20, UR24, RZ ;  /* 0x0000001814147c24 */ /* 0x000fe2000f8e02ff */
[----:B-1----:R-:W-:Y:S01]  /*f8b0*/  LEA R5, P5, R46, R69, 0x1 ;  /* 0x000000452e057211 */ /* 0x002fe200078a08ff */
[----:B------:R0:W-:Y:S01]  /*f8c0*/  STL [R1+0x2d4], R6 ;  /* 0x0002d40601007387 */ /* 0x0001e20000100800 */
[----:B------:R-:W-:Y:S01]  /*f8d0*/  IMAD R19, R19, UR25, RZ ;  /* 0x0000001913137c24 */ /* 0x000fe2000f8e02ff */
[C---:B------:R-:W-:Y:S01]  /*f8e0*/  SEL R102, R72.reuse, R102, !P2 ;  /* 0x0000006648667207 */ /* 0x040fe20005000000 */
[----:B------:R-:W-:Y:S01]  /*f8f0*/  IMAD R17, R17, UR27, RZ ;  /* 0x0000001b11117c24 */ /* 0x000fe2000f8e02ff */
[----:B------:R-:W-:Y:S01]  /*f900*/  STL [R1+0x2e8], R5 ;  /* 0x0002e80501007387 */ /* 0x000fe20000100800 */
[----:B------:R-:W-:Y:S01]  /*f910*/  IMAD R21, R21, UR29, RZ ;  /* 0x0000001d15157c24 */ /* 0x000fe2000f8e02ff */
[----:B------:R-:W-:Y:S01]  /*f920*/  SEL R103, R72, R103, !P2 ;  /* 0x0000006748677207 */ /* 0x000fe20005000000 */
[----:B------:R-:W-:Y:S01]  /*f930*/  IMAD R64, R64, UR34, RZ ;  /* 0x0000002240407c24 */ /* 0x000fe2000f8e02ff */
[----:B------:R1:W-:Y:S01]  /*f940*/  STL [R1+0x2dc], R7 ;  /* 0x0002dc0701007387 */ /* 0x0003e20000100800 */
[----:B------:R-:W-:Y:S01]  /*f950*/  IMAD R65, R65, UR35, RZ ;  /* 0x0000002341417c24 */ /* 0x000fe2000f8e02ff */
[----:B0-----:R-:W-:Y:S01]  /*f960*/  LEA R6, P4, R45, R69, 0x1 ;  /* 0x000000452d067211 */ /* 0x001fe200078808ff */
[----:B------:R-:W-:Y:S01]  /*f970*/  IMAD R66, R66, UR36, RZ ;  /* 0x0000002442427c24 */ /* 0x000fe2000f8e02ff */
[C---:B------:R-:W-:Y:S01]  /*f980*/  SEL R104, R72.reuse, R104, !P2 ;  /* 0x0000006848687207 */ /* 0x040fe20005000000 */
[----:B------:R-:W-:Y:S01]  /*f990*/  IMAD R4, R67, UR37, RZ ;  /* 0x0000002543047c24 */ /* 0x000fe2000f8e02ff */
[----:B------:R-:W-:Y:S01]  /*f9a0*/  SEL R105, R72, R105, !P2 ;  /* 0x0000006948697207 */ /* 0x000fe20005000000 */
[----:B------:R0:W-:Y:S01]  /*f9b0*/  STL [R1+0x2f0], R6 ;  /* 0x0002f00601007387 */ /* 0x0001e20000100800 */
[----:B------:R-:W-:Y:S01]  /*f9c0*/  IMAD R76, R76, UR43, RZ ;  /* 0x0000002b4c4c7c24 */ /* 0x000fe2000f8e02ff */
[----:B------:R-:W-:Y:S01]  /*f9d0*/  SEL R108, R72, R108, !P2 ;  /* 0x0000006c486c7207 */ /* 0x000fe20005000000 */
[----:B------:R-:W-:Y:S01]  /*f9e0*/  IMAD R15, R82, UR48, RZ ;  /* 0x00000030520f7c24 */ /* 0x000fe2000f8e02ff */
[-C--:B-1----:R-:W-:Y:S01]  /*f9f0*/  LEA.HI.X.SX32 R7, R46, R68.reuse, 0x1, P5 ;  /* 0x000000442e077211 */ /* 0x082fe200028f0eff */
[----:B------:R-:W-:Y:S01]  /*fa00*/  IMAD R14, R83, UR49, RZ ;  /* 0x00000031530e7c24 */ /* 0x000fe2000f8e02ff */
[----:B------:R-:W-:Y:S01]  /*fa10*/  LEA.HI.X.SX32 R8, R45, R68, 0x1, P4 ;  /* 0x000000442d087211 */ /* 0x000fe200020f0eff */
[----:B------:R-:W-:Y:S01]  /*fa20*/  IMAD R13, R84, UR50, RZ ;  /* 0x00000032540d7c24 */ /* 0x000fe2000f8e02ff */
[----:B------:R-:W-:Y:S01]  /*fa30*/  SEL R109, R72, R109, !P2 ;  /* 0x0000006d486d7207 */ /* 0x000fe20005000000 */
[----:B------:R1:W-:Y:S01]  /*fa40*/  STL [R1+0x2e4], R7 ;  /* 0x0002e40701007387 */ /* 0x0003e20000100800 */
[----:B0-----:R-:W-:Y:S01]  /*fa50*/  LEA R6, P5, R44, R69, 0x1 ;  /* 0x000000452c067211 */ /* 0x001fe200078a08ff */
[----:B------:R-:W-:Y:S01]  /*fa60*/  IMAD R12, R87, UR51, RZ ;  /* 0x00000033570c7c24 */ /* 0x000fe2000f8e02ff */
[----:B------:R-:W-:Y:S01]  /*fa70*/  SEL R110, R72, R110, !P2 ;  /* 0x0000006e486e7207 */ /* 0x000fe20005000000 */
[----:B------:R-:W-:Y:S01]  /*fa80*/  IMAD R11, R88, UR52, RZ ;  /* 0x00000034580b7c24 */ /* 0x000fe2000f8e02ff */
[C---:B------:R-:W-:Y:S01]  /*fa90*/  SEL R111, R72.reuse, R111, !P2 ;  /* 0x0000006f486f7207 */ /* 0x040fe20005000000 */
[----:B------:R-:W-:Y:S01]  /*faa0*/  STL [R1+0x2f8], R6 ;  /* 0x0002f80601007387 */ /* 0x000fe20000100800 */
[----:B------:R-:W-:Y:S01]  /*fab0*/  SEL R112, R72, R112, !P2 ;  /* 0x0000007048707207 */ /* 0x000fe20005000000 */
[----:B------:R-:W0:Y:S01]  /*fac0*/  LDC R124, c[0x0][0x3a0] ;  /* 0x0000e800ff7c7b82 */ /* 0x000e220000000800 */
[----:B-1----:R-:W-:Y:S01]  /*fad0*/  LEA R7, P4, R43, R69, 0x1 ;  /* 0x000000452b077211 */ /* 0x002fe200078808ff */
[----:B------:R1:W-:Y:S01]  /*fae0*/  STL [R1+0x2ec], R8 ;  /* 0x0002ec0801007387 */ /* 0x0003e20000100800 */
[----:B------:R-:W-:-:S03]  /*faf0*/  LEA.HI.X.SX32 R9, R44, R68, 0x1, P5 ;  /* 0x000000442c097211 */ /* 0x000fc600028f0eff */
[----:B------:R2:W-:Y:S01]  /*fb00*/  STL [R1+0x300], R7 ;  /* 0x0003000701007387 */ /* 0x0005e20000100800 */
[----:B-1----:R-:W-:Y:S02]  /*fb10*/  LEA.HI.X.SX32 R8, R43, R68, 0x1, P4 ;  /* 0x000000442b087211 */ /* 0x002fe400020f0eff */
[-C--:B--2---:R-:W-:Y:S01]  /*fb20*/  LEA R7, P5, R42, R69.reuse, 0x1 ;  /* 0x000000452a077211 */ /* 0x084fe200078a08ff */
[----:B------:R1:W-:Y:S04]  /*fb30*/  STL [R1+0x2f4], R9 ;  /* 0x0002f40901007387 */ /* 0x0003e80000100800 */
[----:B------:R-:W-:Y:S04]  /*fb40*/  STL [R1+0x308], R7 ;  /* 0x0003080701007387 */ /* 0x000fe80000100800 */
[----:B------:R2:W-:Y:S01]  /*fb50*/  STL [R1+0x2fc], R8 ;  /* 0x0002fc0801007387 */ /* 0x0005e20000100800 */
[----:B-1----:R-:W-:-:S05]  /*fb60*/  LEA R9, P4, R41, R69, 0x1 ;  /* 0x0000004529097211 */ /* 0x002fca00078808ff */
[----:B------:R1:W-:Y:S01]  /*fb70*/  STL [R1+0x310], R9 ;  /* 0x0003100901007387 */ /* 0x0003e20000100800 */
[----:B--2---:R-:W-:Y:S02]  /*fb80*/  LEA.HI.X.SX32 R8, R42, R68, 0x1, P5 ;  /* 0x000000442a087211 */ /* 0x004fe400028f0eff */
[----:B------:R-:W-:-:S03]  /*fb90*/  LEA R10, P5, R36, R69, 0x1 ;  /* 0x00000045240a7211 */ /* 0x000fc600078a08ff */
[----:B------:R2:W-:Y:S01]  /*fba0*/  STL [R1+0x304], R8 ;  /* 0x0003040801007387 */ /* 0x0005e20000100800 */
[----:B-1----:R-:W-:-:S03]  /*fbb0*/  LEA.HI.X.SX32 R9, R41, R68, 0x1, P4 ;  /* 0x0000004429097211 */ /* 0x002fc600020f0eff */
[----:B------:R1:W-:Y:S01]  /*fbc0*/  STL [R1+0x318], R10 ;  /* 0x0003180a01007387 */ /* 0x0003e20000100800 */
[----:B--2---:R-:W-:-:S03]  /*fbd0*/  LEA R8, P4, R35, R69, 0x1 ;  /* 0x0000004523087211 */ /* 0x004fc600078808ff */
[----:B------:R2:W-:Y:S01]  /*fbe0*/  STL [R1+0x30c], R9 ;  /* 0x00030c0901007387 */ /* 0x0005e20000100800 */
[----:B-1----:R-:W-:-:S03]  /*fbf0*/  LEA.HI.X.SX32 R10, R36, R68, 0x1, P5 ;  /* 0x00000044240a7211 */ /* 0x002fc600028f0eff */
[----:B------:R1:W-:Y:S01]  /*fc00*/  STL [R1+0x320], R8 ;  /* 0x0003200801007387 */ /* 0x0003e20000100800 */
[----:B--2---:R-:W-:-:S03]  /*fc10*/  LEA R9, P5, R34, R69, 0x1 ;  /* 0x0000004522097211 */ /* 0x004fc600078a08ff */
[----:B------:R-:W-:Y:S01]  /*fc20*/  STL [R1+0x314], R10 ;  /* 0x0003140a01007387 */ /* 0x000fe20000100800 */
[----:B-1----:R-:W-:-:S03]  /*fc30*/  LEA.HI.X.SX32 R8, R35, R68, 0x1, P4 ;  /* 0x0000004423087211 */ /* 0x002fc600020f0eff */
[----:B------:R1:W-:Y:S04]  /*fc40*/  STL [R1+0x328], R9 ;  /* 0x0003280901007387 */ /* 0x0003e80000100800 */
[----:B------:R2:W-:Y:S01]  /*fc50*/  STL [R1+0x31c], R8 ;  /* 0x00031c0801007387 */ /* 0x0005e20000100800 */
[----:B-1----:R-:W-:Y:S02]  /*fc60*/  LEA R9, P4, R33, R69, 0x1 ;  /* 0x0000004521097211 */ /* 0x002fe400078808ff */
[----:B--2---:R-:W-:-:S03]  /*fc70*/  LEA.HI.X.SX32 R8, R34, R68, 0x1, P5 ;  /* 0x0000004422087211 */ /* 0x004fc600028f0eff */
[----:B------:R1:W-:Y:S01]  /*fc80*/  STL [R1+0x330], R9 ;  /* 0x0003300901007387 */ /* 0x0003e20000100800 */
[----:B------:R-:W-:-:S03]  /*fc90*/  LEA R10, P5, R32, R69, 0x1 ;  /* 0x00000045200a7211 */ /* 0x000fc600078a08ff */
[----:B------:R2:W-:Y:S01]  /*fca0*/  STL [R1+0x324], R8 ;  /* 0x0003240801007387 */ /* 0x0005e20000100800 */
[----:B-1----:R-:W-:-:S03]  /*fcb0*/  LEA.HI.X.SX32 R9, R33, R68, 0x1, P4 ;  /* 0x0000004421097211 */ /* 0x002fc600020f0eff */
[----:B------:R-:W-:Y:S01]  /*fcc0*/  STL [R1+0x338], R10 ;  /* 0x0003380a01007387 */ /* 0x000fe20000100800 */
[----:B--2---:R-:W-:-:S03]  /*fcd0*/  LEA R8, P4, R31, R69, 0x1 ;  /* 0x000000451f087211 */ /* 0x004fc600078808ff */
[----:B------:R1:W-:Y:S04]  /*fce0*/  STL [R1+0x32c], R9 ;  /* 0x00032c0901007387 */ /* 0x0003e80000100800 */
[----:B------:R2:W-:Y:S01]  /*fcf0*/  STL [R1+0x340], R8 ;  /* 0x0003400801007387 */ /* 0x0005e20000100800 */
[-C--:B-1----:R-:W-:Y:S02]  /*fd00*/  LEA.HI.X.SX32 R9, R32, R68.reuse, 0x1, P5 ;  /* 0x0000004420097211 */ /* 0x082fe400028f0eff */
[-C--:B------:R-:W-:Y:S02]  /*fd10*/  LEA R10, P5, R30, R69.reuse, 0x1 ;  /* 0x000000451e0a7211 */ /* 0x080fe400078a08ff */
[----:B--2---:R-:W-:Y:S01]  /*fd20*/  LEA.HI.X.SX32 R8, R31, R68, 0x1, P4 ;  /* 0x000000441f087211 */ /* 0x004fe200020f0eff */
        /* <DEDUP_REMOVED lines=19> */
[----:B-1----:R-:W-:-:S02]  /*fe60*/  LEA R9, P4, R24, R69, 0x1 ;  /* 0x0000004518097211 */ /* 0x002fc400078808ff */
[----:B--2---:R-:W-:-:S03]  /*fe70*/  LEA.HI.X.SX32 R8, R26, R68, 0x1, P5 ;  /* 0x000000441a087211 */ /* 0x004fc600028f0eff */
[----:B------:R1:W-:Y:S01]  /*fe80*/  STL [R1+0x370], R9 ;  /* 0x0003700901007387 */ /* 0x0003e20000100800 */
[----:B------:R-:W-:-:S03]  /*fe90*/  LEA R10, P5, R23, R69, 0x1 ;  /* 0x00000045170a7211 */ /* 0x000fc600078a08ff */
[----:B------:R2:W-:Y:S01]  /*fea0*/  STL [R1+0x364], R8 ;  /* 0x0003640801007387 */ /* 0x0005e20000100800 */
[----:B-1----:R-:W-:-:S03]  /*feb0*/  LEA.HI.X.SX32 R9, R24, R68, 0x1, P4 ;  /* 0x0000004418097211 */ /* 0x002fc600020f0eff */
[----:B------:R1:W-:Y:S01]  /*fec0*/  STL [R1+0x378], R10 ;  /* 0x0003780a01007387 */ /* 0x0003e20000100800 */
[----:B--2---:R-:W-:-:S03]  /*fed0*/  LEA R8, P4, R22, R69, 0x1 ;  /* 0x0000004516087211 */ /* 0x004fc600078808ff */
[----:B------:R2:W-:Y:S04]  /*fee0*/  STL [R1+0x36c], R9 ;  /* 0x00036c0901007387 */ /* 0x0005e80000100800 */
[----:B------:R0:W-:Y:S01]  /*fef0*/  STL [R1+0x380], R8 ;  /* 0x0003800801007387 */ /* 0x0001e20000100800 */
[-C--:B-1----:R-:W-:Y:S02]  /*ff00*/  LEA.HI.X.SX32 R10, R23, R68.reuse, 0x1, P5 ;  /* 0x00000044170a7211 */ /* 0x082fe400028f0eff */
[----:B--2---:R-:W-:Y:S02]  /*ff10*/  LEA.HI.X.SX32 R9, R22, R68, 0x1, P4 ;  /* 0x0000004416097211 */ /* 0x004fe400020f0eff */
[-C--:B0-----:R-:W-:Y:S01]  /*ff20*/  LEA R8, P5, R20, R69.reuse, 0x1 ;  /* 0x0000004514087211 */ /* 0x081fe200078a08ff */
[----:B------:R-:W-:Y:S04]  /*ff30*/  STL [R1+0x374], R10 ;  /* 0x0003740a01007387 */ /* 0x000fe80000100800 */
[----:B------:R0:W-:Y:S04]  /*ff40*/  STL [R1+0x388], R8 ;  /* 0x0003880801007387 */ /* 0x0001e80000100800 */
[----:B------:R1:W-:Y:S01]  /*ff50*/  STL [R1+0x37c], R9 ;  /* 0x00037c0901007387 */ /* 0x0003e20000100800 */
[----:B0-----:R-:W-:-:S02]  /*ff60*/  LEA R8, P4, R19, R69, 0x1 ;  /* 0x0000004513087211 */ /* 0x001fc400078808ff */
[----:B-1----:R-:W-:-:S03]  /*ff70*/  LEA.HI.X.SX32 R9, R20, R68, 0x1, P5 ;  /* 0x0000004414097211 */ /* 0x002fc600028f0eff */
[----:B------:R0:W-:Y:S01]  /*ff80*/  STL [R1+0x390], R8 ;  /* 0x0003900801007387 */ /* 0x0001e20000100800 */
[----:B------:R-:W-:-:S03]  /*ff90*/  LEA R10, P5, R18, R69, 0x1 ;  /* 0x00000045120a7211 */ /* 0x000fc600078a08ff */
[----:B------:R1:W-:Y:S01]  /*ffa0*/  STL [R1+0x384], R9 ;  /* 0x0003840901007387 */ /* 0x0003e20000100800 */
[----:B0-----:R-:W-:-:S03]  /*ffb0*/  LEA.HI.X.SX32 R8, R19, R68, 0x1, P4 ;  /* 0x0000004413087211 */ /* 0x001fc600020f0eff */
[----:B------:R-:W-:Y:S01]  /*ffc0*/  STL [R1+0x398], R10 ;  /* 0x0003980a01007387 */ /* 0x000fe20000100800 */
[----:B-1----:R-:W-:-:S03]  /*ffd0*/  LEA R9, P4, R17, R69, 0x1 ;  /* 0x0000004511097211 */ /* 0x002fc600078808ff */
[----:B------:R0:W-:Y:S04]  /*ffe0*/  STL [R1+0x38c], R8 ;  /* 0x00038c0801007387 */ /* 0x0001e80000100800 */
[----:B------:R1:W-:Y:S01]  /*fff0*/  STL [R1+0x3a0], R9 ;  /* 0x0003a00901007387 */ /* 0x0003e20000100800 */
[-C--:B0-----:R-:W-:Y:S02]  /*10000*/  LEA.HI.X.SX32 R8, R18, R68.reuse, 0x1, P5 ;  /* 0x0000004412087211 */ /* 0x081fe400028f0eff */
[-C--:B------:R-:W-:Y:S02]  /*10010*/  LEA R10, P5, R16, R69.reuse, 0x1 ;  /* 0x00000045100a7211 */ /* 0x080fe400078a08ff */
[----:B-1----:R-:W-:Y:S01]  /*10020*/  LEA.HI.X.SX32 R9, R17, R68, 0x1, P4 ;  /* 0x0000004411097211 */ /* 0x002fe200020f0eff */
[----:B------:R0:W-:Y:S04]  /*10030*/  STL [R1+0x394], R8 ;  /* 0x0003940801007387 */ /* 0x0001e80000100800 */
[----:B------:R-:W-:Y:S04]  /*10040*/  STL [R1+0x3a8], R10 ;  /* 0x0003a80a01007387 */ /* 0x000fe80000100800 */
        /* <DEDUP_REMOVED lines=11> */
[-C--:B------:R-:W-:Y:S02]  /*10100*/  LEA.HI.X.SX32 R16, R60, R68.reuse, 0x1, P4 ;  /* 0x000000443c107211 */ /* 0x080fe400020f0eff */
[----:B0-----:R-:W-:Y:S02]  /*10110*/  LEA.HI.X.SX32 R8, R25, R68, 0x1, P5 ;  /* 0x0000004419087211 */ /* 0x001fe400028f0eff */
[----:B-1----:R-:W-:-:S03]  /*10120*/  LEA R9, P5, R62, R69, 0x1 ;  /* 0x000000453e097211 */ /* 0x002fc600078a08ff */
[----:B------:R0:W-:Y:S04]  /*10130*/  STL [R1+0x3b4], R8 ;  /* 0x0003b40801007387 */ /* 0x0001e80000100800 */
[----:B------:R-:W-:Y:S04]  /*10140*/  STL [R1+0x3c8], R9 ;  /* 0x0003c80901007387 */ /* 0x000fe80000100800 */
[----:B------:R1:W-:Y:S01]  /*10150*/  STL [R1+0x3bc], R16 ;  /* 0x0003bc1001007387 */ /* 0x0003e20000100800 */
[----:B0-----:R-:W-:-:S05]  /*10160*/  LEA R8, P4, R63, R69, 0x1 ;  /* 0x000000453f087211 */ /* 0x001fca00078808ff */
[----:B------:R0:W-:Y:S01]  /*10170*/  STL [R1+0x3d0], R8 ;  /* 0x0003d00801007387 */ /* 0x0001e20000100800 */
[-C--:B-1----:R-:W-:Y:S02]  /*10180*/  LEA.HI.X.SX32 R16, R62, R68.reuse, 0x1, P5 ;  /* 0x000000443e107211 */ /* 0x082fe400028f0eff */
[----:B------:R-:W-:-:S03]  /*10190*/  LEA.HI.X.SX32 R17, R63, R68, 0x1, P4 ;  /* 0x000000443f117211 */ /* 0x000fc600020f0eff */
[----:B------:R1:W-:Y:S01]  /*101a0*/  STL [R1+0x3c4], R16 ;  /* 0x0003c41001007387 */ /* 0x0003e20000100800 */
[----:B0-----:R-:W-:-:S05]  /*101b0*/  LEA R8, P5, R64, R69, 0x1 ;  /* 0x0000004540087211 */ /* 0x001fca00078a08ff */
[----:B------:R-:W-:Y:S01]  /*101c0*/  STL [R1+0x3d8], R8 ;  /* 0x0003d80801007387 */ /* 0x000fe20000100800 */
[----:B-1----:R-:W-:-:S03]  /*101d0*/  LEA R16, P4, R65, R69, 0x1 ;  /* 0x0000004541107211 */ /* 0x002fc600078808ff */
[----:B------:R-:W-:Y:S01]  /*101e0*/  STL [R1+0x3cc], R17 ;  /* 0x0003cc1101007387 */ /* 0x000fe20000100800 */
[----:B------:R-:W-:-:S03]  /*101f0*/  LEA.HI.X.SX32 R18, R64, R68, 0x1, P5 ;  /* 0x0000004440127211 */ /* 0x000fc600028f0eff */
[----:B------:R0:W-:Y:S01]  /*10200*/  STL [R1+0x3e0], R16 ;  /* 0x0003e01001007387 */ /* 0x0001e20000100800 */
[----:B------:R-:W-:-:S03]  /*10210*/  IMAD R5, R38, UR38, RZ ;  /* 0x0000002626057c24 */ /* 0x000fc6000f8e02ff */
[----:B------:R1:W-:Y:S01]  /*10220*/  STL [R1+0x3d4], R18 ;  /* 0x0003d41201007387 */ /* 0x0003e20000100800 */
[----:B0-----:R-:W-:Y:S02]  /*10230*/  LEA R16, P5, R66, R69, 0x1 ;  /* 0x0000004542107211 */ /* 0x001fe400078a08ff */
[----:B------:R-:W-:-:S03]  /*10240*/  LEA.HI.X.SX32 R17, R65, R68, 0x1, P4 ;  /* 0x0000004441117211 */ /* 0x000fc600020f0eff */
[----:B------:R0:W-:Y:S01]  /*10250*/  STL [R1+0x3e8], R16 ;  /* 0x0003e81001007387 */ /* 0x0001e20000100800 */
[----:B------:R-:W-:Y:S01]  /*10260*/  IMAD R6, R39, UR39, RZ ;  /* 0x0000002727067c24 */ /* 0x000fe2000f8e02ff */
[----:B-1----:R-:W-:Y:S02]  /*10270*/  LEA.HI.X.SX32 R18, R66, R68, 0x1, P5 ;  /* 0x0000004442127211 */ /* 0x002fe400028f0eff */
[----:B------:R1:W-:Y:S01]  /*10280*/  STL [R1+0x3dc], R17 ;  /* 0x0003dc1101007387 */ /* 0x0003e20000100800 */
[-C--:B0-----:R-:W-:Y:S01]  /*10290*/  LEA R16, P4, R4, R69.reuse, 0x1 ;  /* 0x0000004504107211 */ /* 0x081fe200078808ff */
[----:B------:R-:W-:Y:S01]  /*102a0*/  IMAD R7, R75, UR42, RZ ;  /* 0x0000002a4b077c24 */ /* 0x000fe2000f8e02ff */
[----:B-1----:R-:W-:-:S03]  /*102b0*/  LEA R17, P5, R5, R69, 0x1 ;  /* 0x0000004505117211 */ /* 0x002fc600078a08ff */
[----:B------:R0:W-:Y:S04]  /*102c0*/  STL [R1+0x3f0], R16 ;  /* 0x0003f01001007387 */ /* 0x0001e80000100800 */
[----:B------:R-:W-:Y:S01]  /*102d0*/  STL [R1+0x3e4], R18 ;  /* 0x0003e41201007387 */ /* 0x000fe20000100800 */
[-C--:B------:R-:W-:Y:S02]  /*102e0*/  LEA.HI.X.SX32 R5, R5, R68.reuse, 0x1, P5 ;  /* 0x0000004405057211 */ /* 0x080fe400028f0eff */
[----:B0-----:R-:W-:Y:S02]  /*102f0*/  LEA.HI.X.SX32 R16, R4, R68, 0x1, P4 ;  /* 0x0000004404107211 */ /* 0x001fe400020f0eff */
[-C--:B------:R-:W-:Y:S01]  /*10300*/  LEA R4, P4, R6, R69.reuse, 0x1 ;  /* 0x0000004506047211 */ /* 0x080fe200078808ff */
[----:B------:R-:W-:Y:S04]  /*10310*/  STL [R1+0x3f8], R17 ;  /* 0x0003f81101007387 */ /* 0x000fe80000100800 */
[----:B------:R0:W-:Y:S04]  /*10320*/  STL [R1+0x3ec], R16 ;  /* 0x0003ec1001007387 */ /* 0x0001e80000100800 */
[----:B------:R1:W-:Y:S01]  /*10330*/  STL [R1+0x400], R4 ;  /* 0x0004000401007387 */ /* 0x0003e20000100800 */
[----:B------:R-:W-:Y:S01]  /*10340*/  IMAD R35, R40, UR44, RZ ;  /* 0x0000002c28237c24 */ /* 0x000fe2000f8e02ff */
[----:B0-----:R-:W-:-:S02]  /*10350*/  LEA R16, P5, R7, R69, 0x1 ;  /* 0x0000004507107211 */ /* 0x001fc400078a08ff */
[----:B------:R0:W-:Y:S01]  /*10360*/  STL [R1+0x3f4], R5 ;  /* 0x0003f40501007387 */ /* 0x0001e20000100800 */
[----:B-1----:R-:W-:-:S03]  /*10370*/  LEA.HI.X.SX32 R4, R6, R68, 0x1, P4 ;  /* 0x0000004406047211 */ /* 0x002fc600020f0eff */
[----:B------:R-:W-:Y:S01]  /*10380*/  STL [R1+0x408], R16 ;  /* 0x0004081001007387 */ /* 0x000fe20000100800 */
[----:B------:R-:W-:-:S03]  /*10390*/  IMAD R33, R78, UR45, RZ ;  /* 0x0000002d4e217c24 */ /* 0x000fc6000f8e02ff */
[----:B------:R1:W-:Y:S01]  /*103a0*/  STL [R1+0x3fc], R4 ;  /* 0x0003fc0401007387 */ /* 0x0003e20000100800 */
[----:B0-----:R-:W-:Y:S01]  /*103b0*/  LEA R5, P4, R76, R69, 0x1 ;  /* 0x000000454c057211 */ /* 0x001fe200078808ff */
[----:B------:R-:W-:-:S04]  /*103c0*/  IMAD R31, R80, UR46, RZ ;  /* 0x0000002e501f7c24 */ /* 0x000fc8000f8e02ff */
[----:B------:R0:W-:Y:S01]  /*103d0*/  STL [R1+0x410], R5 ;  /* 0x0004100501007387 */ /* 0x0001e20000100800 */
[----:B-1----:R-:W-:Y:S02]  /*103e0*/  LEA.HI.X.SX32 R4, R7, R68, 0x1, P5 ;  /* 0x0000004407047211 */ /* 0x002fe400028f0eff */
[----:B------:R-:W-:-:S03]  /*103f0*/  LEA R6, P5, R35, R69, 0x1 ;  /* 0x0000004523067211 */ /* 0x000fc600078a08ff */
[----:B------:R1:W-:Y:S01]  /*10400*/  STL [R1+0x404], R4 ;  /* 0x0004040401007387 */ /* 0x0003e20000100800 */
[----:B0-----:R-:W-:-:S03]  /*10410*/  LEA.HI.X.SX32 R5, R76, R68, 0x1, P4 ;  /* 0x000000444c057211 */ /* 0x001fc600020f0eff */
[----:B------:R-:W-:Y:S01]  /*10420*/  STL [R1+0x418], R6 ;  /* 0x0004180601007387 */ /* 0x000fe20000100800 */
[----:B-1----:R-:W-:-:S03]  /*10430*/  LEA R4, P4, R33, R69, 0x1 ;  /* 0x0000004521047211 */ /* 0x002fc600078808ff */
[----:B------:R0:W-:Y:S01]  /*10440*/  STL [R1+0x40c], R5 ;  /* 0x00040c0501007387 */ /* 0x0001e20000100800 */
[----:B------:R-:W-:-:S03]  /*10450*/  IMAD R29, R81, UR47, RZ ;  /* 0x0000002f511d7c24 */ /* 0x000fc6000f8e02ff */
        /* <DEDUP_REMOVED lines=13> */
[----:B------:R0:W-:Y:S01]  /*10530*/  STL [R1+0x438], R6 ;  /* 0x0004380601007387 */ /* 0x0001e20000100800 */
[----:B-1----:R-:W-:-:S03]  /*10540*/  LEA R4, P4, R14, R69, 0x1 ;  /* 0x000000450e047211 */ /* 0x002fc600078808ff */
[----:B------:R1:W-:Y:S04]  /*10550*/  STL [R1+0x42c], R5 ;  /* 0x00042c0501007387 */ /* 0x0003e80000100800 */
[----:B------:R2:W-:Y:S01]  /*10560*/  STL [R1+0x440], R4 ;  /* 0x0004400401007387 */ /* 0x0005e20000100800 */
[-C--:B0-----:R-:W-:Y:S02]  /*10570*/  LEA.HI.X.SX32 R6, R15, R68.reuse, 0x1, P5 ;  /* 0x000000440f067211 */ /* 0x081fe400028f0eff */
[----:B-1----:R-:W-:Y:S02]  /*10580*/  LEA.HI.X.SX32 R5, R14, R68, 0x1, P4 ;  /* 0x000000440e057211 */ /* 0x002fe400020f0eff */
[----:B--2---:R-:W-:Y:S01]  /*10590*/  LEA R4, P5, R13, R69, 0x1 ;  /* 0x000000450d047211 */ /* 0x004fe200078a08ff */
[----:B------:R-:W-:Y:S04]  /*105a0*/  STL [R1+0x434], R6 ;  /* 0x0004340601007387 */ /* 0x000fe80000100800 */
[----:B------:R0:W-:Y:S01]  /*105b0*/  STL [R1+0x448], R4 ;  /* 0x0004480401007387 */ /* 0x0001e20000100800 */
[----:B------:R-:W-:-:S03]  /*105c0*/  IMAD R10, R89, UR53, RZ ;  /* 0x00000035590a7c24 */ /* 0x000fc6000f8e02ff */
[----:B------:R1:W-:Y:S01]  /*105d0*/  STL [R1+0x43c], R5 ;  /* 0x00043c0501007387 */ /* 0x0003e20000100800 */
[----:B0-----:R-:W-:Y:S02]  /*105e0*/  LEA R4, P4, R12, R69, 0x1 ;  /* 0x000000450c047211 */ /* 0x001fe400078808ff */
[----:B-1----:R-:W-:-:S03]  /*105f0*/  LEA.HI.X.SX32 R5, R13, R68, 0x1, P5 ;  /* 0x000000440d057211 */ /* 0x002fc600028f0eff */
[----:B------:R0:W-:Y:S01]  /*10600*/  STL [R1+0x450], R4 ;  /* 0x0004500401007387 */ /* 0x0001e20000100800 */
[----:B------:R-:W-:Y:S01]  /*10610*/  LEA R6, P5, R11, R69, 0x1 ;  /* 0x000000450b067211 */ /* 0x000fe200078a08ff */
[----:B------:R-:W-:Y:S02]  /*10620*/  IMAD R9, R90, UR54, RZ ;  /* 0x000000365a097c24 */ /* 0x000fe4000f8e02ff */
[----:B------:R1:W-:Y:S01]  /*10630*/  STL [R1+0x444], R5 ;  /* 0x0004440501007387 */ /* 0x0003e20000100800 */
[----:B0-----:R-:W-:-:S03]  /*10640*/  LEA.HI.X.SX32 R4, R12, R68, 0x1, P4 ;  /* 0x000000440c047211 */ /* 0x001fc600020f0eff */
[----:B------:R-:W-:Y:S01]  /*10650*/  STL [R1+0x458], R6 ;  /* 0x0004580601007387 */ /* 0x000fe20000100800 */
[----:B-1----:R-:W-:-:S03]  /*10660*/  LEA R5, P4, R10, R69, 0x1 ;  /* 0x000000450a057211 */ /* 0x002fc600078808ff */
[----:B------:R0:W-:Y:S01]  /*10670*/  STL [R1+0x44c], R4 ;  /* 0x00044c0401007387 */ /* 0x0001e20000100800 */
[----:B------:R-:W-:-:S03]  /*10680*/  IMAD R8, R91, UR55, RZ ;  /* 0x000000375b087c24 */ /* 0x000fc6000f8e02ff */
[----:B------:R1:W-:Y:S01]  /*10690*/  STL [R1+0x460], R5 ;  /* 0x0004600501007387 */ /* 0x0003e20000100800 */
[-C--:B------:R-:W-:Y:S02]  /*106a0*/  LEA.HI.X.SX32 R10, R10, R68.reuse, 0x1, P4 ;  /* 0x000000440a0a7211 */ /* 0x080fe400020f0eff */
[----:B0-----:R-:W-:Y:S01]  /*106b0*/  LEA.HI.X.SX32 R4, R11, R68, 0x1, P5 ;  /* 0x000000440b047211 */ /* 0x001fe200028f0eff */
[----:B------:R-:W-:Y:S01]  /*106c0*/  IMAD R21, R94, UR56, RZ ;  /* 0x000000385e157c24 */ /* 0x000fe2000f8e02ff */
[----:B-1----:R-:W-:-:S03]  /*106d0*/  LEA R5, P5, R9, R69, 0x1 ;  /* 0x0000004509057211 */ /* 0x002fc600078a08ff */
[----:B------:R0:W-:Y:S04]  /*106e0*/  STL [R1+0x454], R4 ;  /* 0x0004540401007387 */ /* 0x0001e80000100800 */
[----:B------:R-:W-:Y:S01]  /*106f0*/  STL [R1+0x468], R5 ;  /* 0x0004680501007387 */ /* 0x000fe20000100800 */
[----:B0-----:R-:W-:-:S03]  /*10700*/  LEA R4, P4, R8, R69, 0x1 ;  /* 0x0000004508047211 */ /* 0x001fc600078808ff */
[----:B------:R0:W-:Y:S01]  /*10710*/  STL [R1+0x45c], R10 ;  /* 0x00045c0a01007387 */ /* 0x0001e20000100800 */
[----:B------:R-:W-:-:S03]  /*10720*/  IMAD R20, R95, UR57, RZ ;  /* 0x000000395f147c24 */ /* 0x000fc6000f8e02ff */
[----:B------:R1:W-:Y:S01]  /*10730*/  STL [R1+0x470], R4 ;  /* 0x0004700401007387 */ /* 0x0003e20000100800 */
[-C--:B0-----:R-:W-:Y:S02]  /*10740*/  LEA.HI.X.SX32 R10, R9, R68.reuse, 0x1, P5 ;  /* 0x00000044090a7211 */ /* 0x081fe400028f0eff */
[----:B------:R-:W-:Y:S02]  /*10750*/  LEA.HI.X.SX32 R9, R8, R68, 0x1, P4 ;  /* 0x0000004408097211 */ /* 0x000fe400020f0eff */
[-C--:B-1----:R-:W-:Y:S01]  /*10760*/  LEA R4, P5, R21, R69.reuse, 0x1 ;  /* 0x0000004515047211 */ /* 0x082fe200078a08ff */
[----:B------:R-:W-:Y:S01]  /*10770*/  STL [R1+0x464], R10 ;  /* 0x0004640a01007387 */ /* 0x000fe20000100800 */
[----:B------:R-:W-:Y:S01]  /*10780*/  IMAD R19, R96, UR58, RZ ;  /* 0x0000003a60137c24 */ /* 0x000fe2000f8e02ff */
[----:B------:R-:W-:Y:S02]  /*10790*/  LEA R8, P4, R20, R69, 0x1 ;  /* 0x0000004514087211 */ /* 0x000fe400078808ff */
[----:B------:R-:W-:Y:S01]  /*107a0*/  STL [R1+0x478], R4 ;  /* 0x0004780401007387 */ /* 0x000fe20000100800 */
[----:B------:R-:W-:-:S03]  /*107b0*/  IMAD R18, R97, UR59, RZ ;  /* 0x0000003b61127c24 */ /* 0x000fc6000f8e02ff */
[----:B------:R0:W-:Y:S01]  /*107c0*/  STL [R1+0x46c], R9 ;  /* 0x00046c0901007387 */ /* 0x0001e20000100800 */
[----:B------:R-:W-:-:S03]  /*107d0*/  IMAD R17, R98, UR60, RZ ;  /* 0x0000003c62117c24 */ /* 0x000fc6000f8e02ff */
[----:B------:R1:W-:Y:S01]  /*107e0*/  STL [R1+0x480], R8 ;  /* 0x0004800801007387 */ /* 0x0003e20000100800 */
[-C--:B0-----:R-:W-:Y:S02]  /*107f0*/  LEA.HI.X.SX32 R9, R21, R68.reuse, 0x1, P5 ;  /* 0x0000004415097211 */ /* 0x081fe400028f0eff */
[----:B------:R-:W-:Y:S02]  /*10800*/  LEA R10, P5, R19, R69, 0x1 ;  /* 0x00000045130a7211 */ /* 0x000fe400078a08ff */
[----:B-1----:R-:W-:Y:S01]  /*10810*/  LEA.HI.X.SX32 R8, R20, R68, 0x1, P4 ;  /* 0x0000004414087211 */ /* 0x002fe200020f0eff */
[----:B------:R0:W-:Y:S01]  /*10820*/  STL [R1+0x474], R9 ;  /* 0x0004740901007387 */ /* 0x0001e20000100800 */
[----:B------:R-:W-:-:S03]  /*10830*/  IMAD R16, R101, UR61, RZ ;  /* 0x0000003d65107c24 */ /* 0x000fc6000f8e02ff */
[----:B------:R-:W-:Y:S01]  /*10840*/  STL [R1+0x488], R10 ;  /* 0x0004880a01007387 */ /* 0x000fe20000100800 */
[----:B0-----:R-:W-:-:S03]  /*10850*/  LEA R9, P4, R18, R69, 0x1 ;  /* 0x0000004512097211 */ /* 0x001fc600078808ff */
[----:B------:R0:W-:Y:S01]  /*10860*/  STL [R1+0x47c], R8 ;  /* 0x00047c0801007387 */ /* 0x0001e20000100800 */
[----:B------:R-:W-:-:S03]  /*10870*/  IMAD R7, R102, UR74, RZ ;  /* 0x0000004a66077c24 */ /* 0x000fc6000f8e02ff */
[----:B------:R1:W-:Y:S01]  /*10880*/  STL [R1+0x490], R9 ;  /* 0x0004900901007387 */ /* 0x0003e20000100800 */
[-C--:B------:R-:W-:Y:S02]  /*10890*/  LEA.HI.X.SX32 R11, R18, R68.reuse, 0x1, P4 ;  /* 0x00000044120b7211 */ /* 0x080fe400020f0eff */
[----:B0-----:R-:W-:Y:S02]  /*108a0*/  LEA.HI.X.SX32 R8, R19, R68, 0x1, P5 ;  /* 0x0000004413087211 */ /* 0x001fe400028f0eff */
[----:B-1----:R-:W-:-:S03]  /*108b0*/  LEA R9, P5, R17, R69, 0x1 ;  /* 0x0000004511097211 */ /* 0x002fc600078a08ff */
[----:B------:R0:W-:Y:S01]  /*108c0*/  STL [R1+0x484], R8 ;  /* 0x0004840801007387 */ /* 0x0001e20000100800 */
[----:B---3--:R-:W-:Y:S01]  /*108d0*/  IMAD R6, R103, UR73, RZ ;  /* 0x0000004967067c24 */ /* 0x008fe2000f8e02ff */
[----:B------:R-:W-:Y:S02]  /*108e0*/  LEA.HI.X.SX32 R12, R17, R68, 0x1, P5 ;  /* 0x00000044110c7211 */ /* 0x000fe400028f0eff */
[----:B------:R-:W-:Y:S04]  /*108f0*/  STL [R1+0x498], R9 ;  /* 0x0004980901007387 */ /* 0x000fe80000100800 */
[----:B------:R1:W-:Y:S01]  /*10900*/  STL [R1+0x48c], R11 ;  /* 0x00048c0b01007387 */ /* 0x0003e20000100800 */
[----:B0-----:R-:W-:Y:S01]  /*10910*/  LEA R8, P4, R16, R69, 0x1 ;  /* 0x0000004510087211 */ /* 0x001fe200078808ff */
[----:B------:R-:W-:-:S04]  /*10920*/  IMAD R5, R104, UR72, RZ ;  /* 0x0000004868057c24 */ /* 0x000fc8000f8e02ff */
[----:B------:R0:W-:Y:S01]  /*10930*/  STL [R1+0x4a0], R8 ;  /* 0x0004a00801007387 */ /* 0x0001e20000100800 */
[----:B-1----:R-:W-:-:S03]  /*10940*/  LEA R11, P5, R7, R69, 0x1 ;  /* 0x00000045070b7211 */ /* 0x002fc600078a08ff */
[----:B------:R-:W-:Y:S01]  /*10950*/  STL [R1+0x494], R12 ;  /* 0x0004940c01007387 */ /* 0x000fe20000100800 */
[----:B------:R-:W-:-:S03]  /*10960*/  IMAD R4, R105, UR71, RZ ;  /* 0x0000004769047c24 */ /* 0x000fc6000f8e02ff */
[----:B------:R1:W-:Y:S01]  /*10970*/  STL [R1+0x4a8], R11 ;  /* 0x0004a80b01007387 */ /* 0x0003e20000100800 */
[-C--:B0-----:R-:W-:Y:S02]  /*10980*/  LEA.HI.X.SX32 R8, R16, R68.reuse, 0x1, P4 ;  /* 0x0000004410087211 */ /* 0x081fe400020f0eff */
[-C--:B------:R-:W-:Y:S02]  /*10990*/  LEA.HI.X.SX32 R7, R7, R68.reuse, 0x1, P5 ;  /* 0x0000004407077211 */ /* 0x080fe400028f0eff */
[-C--:B-1----:R-:W-:Y:S01]  /*109a0*/  LEA R11, P4, R6, R69.reuse, 0x1 ;  /* 0x00000045060b7211 */ /* 0x082fe200078808ff */
[----:B------:R-:W-:Y:S01]  /*109b0*/  STL [R1+0x49c], R8 ;  /* 0x00049c0801007387 */ /* 0x000fe20000100800 */
[C---:B------:R-:W-:Y:S01]  /*109c0*/  LEA R12, P5, R5.reuse, R69, 0x1 ;  /* 0x00000045050c7211 */ /* 0x040fe200078a08ff */
[----:B------:R-:W-:Y:S02]  /*109d0*/  IMAD R10, R108, UR70, RZ ;  /* 0x000000466c0a7c24 */ /* 0x000fe4000f8e02ff */
[----:B------:R0:W-:Y:S04]  /*109e0*/  STL [R1+0x4b0], R11 ;  /* 0x0004b00b01007387 */ /* 0x0001e80000100800 */
[----:B------:R1:W-:Y:S01]  /*109f0*/  STL [R1+0x4a4], R7 ;  /* 0x0004a40701007387 */ /* 0x0003e20000100800 */
[----:B------:R-:W-:-:S02]  /*10a00*/  LEA.HI.X.SX32 R5, R5, R68, 0x1, P5 ;  /* 0x0000004405057211 */ /* 0x000fc400028f0eff */
[----:B0-----:R-:W-:Y:S01]  /*10a10*/  LEA.HI.X.SX32 R11, R6, R68, 0x1, P4 ;  /* 0x00000044060b7211 */ /* 0x001fe200020f0eff */
[----:B------:R-:W-:Y:S01]  /*10a20*/  STL [R1+0x4b8], R12 ;  /* 0x0004b80c01007387 */ /* 0x000fe20000100800 */
[----:B-1----:R-:W-:-:S03]  /*10a30*/  LEA R7, P4, R4, R69, 0x1 ;  /* 0x0000004504077211 */ /* 0x002fc600078808ff */
[----:B------:R0:W-:Y:S01]  /*10a40*/  STL [R1+0x4ac], R11 ;  /* 0x0004ac0b01007387 */ /* 0x0001e20000100800 */
[----:B------:R-:W-:-:S03]  /*10a50*/  IMAD R9, R109, UR69, RZ ;  /* 0x000000456d097c24 */ /* 0x000fc6000f8e02ff */
[----:B------:R1:W-:Y:S01]  /*10a60*/  STL [R1+0x4c0], R7 ;  /* 0x0004c00701007387 */ /* 0x0003e20000100800 */
[----:B0-----:R-:W-:-:S03]  /*10a70*/  LEA R11, P5, R10, R69, 0x1 ;  /* 0x000000450a0b7211 */ /* 0x001fc600078a08ff */
[----:B------:R0:W-:Y:S01]  /*10a80*/  STL [R1+0x4b4], R5 ;  /* 0x0004b40501007387 */ /* 0x0001e20000100800 */
[----:B-1----:R-:W-:-:S03]  /*10a90*/  LEA.HI.X.SX32 R7, R4, R68, 0x1, P4 ;  /* 0x0000004404077211 */ /* 0x002fc600020f0eff */
[----:B------:R-:W-:Y:S01]  /*10aa0*/  STL [R1+0x4c8], R11 ;  /* 0x0004c80b01007387 */ /* 0x000fe20000100800 */
[----:B----4-:R-:W-:-:S03]  /*10ab0*/  IMAD R8, R110, UR68, RZ ;  /* 0x000000446e087c24 */ /* 0x010fc6000f8e02ff */
[----:B------:R1:W-:Y:S01]  /*10ac0*/  STL [R1+0x4bc], R7 ;  /* 0x0004bc0701007387 */ /* 0x0003e20000100800 */
[----:B0-----:R-:W-:Y:S01]  /*10ad0*/  LEA R5, P4, R9, R69, 0x1 ;  /* 0x0000004509057211 */ /* 0x001fe200078808ff */
[----:B------:R-:W-:-:S04]  /*10ae0*/  IMAD R6, R111, UR76, RZ ;  /* 0x0000004c6f067c24 */ /* 0x000fc8000f8e02ff */
[----:B------:R0:W-:Y:S01]  /*10af0*/  STL [R1+0x4d0], R5 ;  /* 0x0004d00501007387 */ /* 0x0001e20000100800 */
[-C--:B-1----:R-:W-:Y:S02]  /*10b00*/  LEA.HI.X.SX32 R7, R10, R68.reuse, 0x1, P5 ;  /* 0x000000440a077211 */ /* 0x082fe400028f0eff */
[----:B------:R-:W-:Y:S01]  /*10b10*/  LEA.HI.X.SX32 R9, R9, R68, 0x1, P4 ;  /* 0x0000004409097211 */ /* 0x000fe200020f0eff */
[----:B------:R-:W-:Y:S02]  /*10b20*/  IMAD R4, R112, UR75, RZ ;  /* 0x0000004b70047c24 */ /* 0x000fe4000f8e02ff */
[----:B------:R1:W-:Y:S01]  /*10b30*/  STL [R1+0x4c4], R7 ;  /* 0x0004c40701007387 */ /* 0x0003e20000100800 */
[----:B0-----:R-:W-:Y:S02]  /*10b40*/  LEA R5, P5, R8, R69, 0x1 ;  /* 0x0000004508057211 */ /* 0x001fe400078a08ff */
[----:B------:R-:W-:-:S03]  /*10b50*/  SEL R117, R72, R117, !P2 ;  /* 0x0000007548757207 */ /* 0x000fc60005000000 */
[----:B------:R0:W-:Y:S01]  /*10b60*/  STL [R1+0x4d8], R5 ;  /* 0x0004d80501007387 */ /* 0x0001e20000100800 */
[----:B-1----:R-:W-:-:S03]  /*10b70*/  LEA R7, P4, R6, R69, 0x1 ;  /* 0x0000004506077211 */ /* 0x002fc600078808ff */
[----:B------:R-:W-:Y:S01]  /*10b80*/  STL [R1+0x4cc], R9 ;  /* 0x0004cc0901007387 */ /* 0x000fe20000100800 */
[----:B------:R-:W-:-:S03]  /*10b90*/  LEA.HI.X.SX32 R8, R8, R68, 0x1, P5 ;  /* 0x0000004408087211 */ /* 0x000fc600028f0eff */
[----:B------:R1:W-:Y:S01]  /*10ba0*/  STL [R1+0x4e0], R7 ;  /* 0x0004e00701007387 */ /* 0x0003e20000100800 */
[----:B------:R-:W-:Y:S01]  /*10bb0*/  LEA.HI.X.SX32 R6, R6, R68, 0x1, P4 ;  /* 0x0000004406067211 */ /* 0x000fe200020f0eff */
[----:B0-----:R-:W-:Y:S01]  /*10bc0*/  IMAD R5, R117, UR67, RZ ;  /* 0x0000004375057c24 */ /* 0x001fe2000f8e02ff */
[----:B------:R-:W-:Y:S01]  /*10bd0*/  SEL R116, R72, R116, !P2 ;  /* 0x0000007448747207 */ /* 0x000fe20005000000 */
[----:B------:R-:W-:Y:S01]  /*10be0*/  STL [R1+0x4d4], R8 ;  /* 0x0004d40801007387 */ /* 0x000fe20000100800 */
[----:B-1----:R-:W-:-:S05]  /*10bf0*/  LEA R7, P5, R4, R69, 0x1 ;  /* 0x0000004504077211 */ /* 0x002fca00078a08ff */
[----:B------:R0:W-:Y:S01]  /*10c00*/  STL [R1+0x4e8], R7 ;  /* 0x0004e80701007387 */ /* 0x0001e20000100800 */
[----:B------:R-:W-:-:S03]  /*10c10*/  SEL R115, R72, R115, !P2 ;  /* 0x0000007348737207 */ /* 0x000fc60005000000 */
[----:B------:R1:W-:Y:S01]  /*10c20*/  STL [R1+0x4dc], R6 ;  /* 0x0004dc0601007387 */ /* 0x0003e20000100800 */
[-C--:B0-----:R-:W-:Y:S02]  /*10c30*/  LEA.HI.X.SX32 R7, R4, R68.reuse, 0x1, P5 ;  /* 0x0000004404077211 */ /* 0x081fe400028f0eff */
[C---:B------:R-:W-:Y:S01]  /*10c40*/  LEA R4, P5, R5.reuse, R69, 0x1 ;  /* 0x0000004505047211 */ /* 0x040fe200078a08ff */
[----:B-1----:R-:W-:Y:S02]  /*10c50*/  IMAD R6, R116, UR66, RZ ;  /* 0x0000004274067c24 */ /* 0x002fe4000f8e02ff */
[----:B------:R-:W-:Y:S01]  /*10c60*/  STL [R1+0x4e4], R7 ;  /* 0x0004e40701007387 */ /* 0x000fe20000100800 */
[----:B------:R-:W-:Y:S01]  /*10c70*/  LEA.HI.X.SX32 R5, R5, R68, 0x1, P5 ;  /* 0x0000004405057211 */ /* 0x000fe200028f0eff */
[----:B------:R-:W-:Y:S02]  /*10c80*/  IMAD R115, R115, UR65, RZ ;  /* 0x0000004173737c24 */ /* 0x000fe4000f8e02ff */
[----:B------:R0:W-:Y:S01]  /*10c90*/  STL [R1+0x4f0], R4 ;  /* 0x0004f00401007387 */ /* 0x0001e20000100800 */
[----:B------:R-:W-:-:S03]  /*10ca0*/  SEL R114, R72, R114, !P2 ;  /* 0x0000007248727207 */ /* 0x000fc60005000000 */
[----:B------:R1:W-:Y:S01]  /*10cb0*/  STL [R1+0x4ec], R5 ;  /* 0x0004ec0501007387 */ /* 0x0003e20000100800 */
[----:B0-----:R-:W-:Y:S01]  /*10cc0*/  LEA R4, P5, R6, R69, 0x1 ;  /* 0x0000004506047211 */ /* 0x001fe200078a08ff */
[----:B------:R-:W-:-:S03]  /*10cd0*/  IMAD R114, R114, UR64, RZ ;  /* 0x0000004072727c24 */ /* 0x000fc6000f8e02ff */
[----:B-1----:R-:W-:Y:S01]  /*10ce0*/  LEA.HI.X.SX32 R5, R6, R68, 0x1, P5 ;  /* 0x0000004406057211 */ /* 0x002fe200028f0eff */
[----:B------:R0:W-:Y:S01]  /*10cf0*/  STL [R1+0x4f8], R4 ;  /* 0x0004f80401007387 */ /* 0x0001e20000100800 */
[----:B------:R-:W-:-:S03]  /*10d00*/  SEL R113, R72, R113, !P2 ;  /* 0x0000007148717207 */ /* 0x000fc60005000000 */
[----:B------:R-:W-:Y:S01]  /*10d10*/  STL [R1+0x4f4], R5 ;  /* 0x0004f40501007387 */ /* 0x000fe20000100800 */
[----:B0-----:R-:W-:Y:S01]  /*10d20*/  LEA R4, P5, R115, R69, 0x1 ;  /* 0x0000004573047211 */ /* 0x001fe200078a08ff */
[----:B------:R-:W-:Y:S01]  /*10d30*/  IMAD R113, R113, UR63, RZ ;  /* 0x0000003f71717c24 */ /* 0x000fe2000f8e02ff */
[----:B------:R-:W-:-:S03]  /*10d40*/  IABS R76, R121 ;  /* 0x00000079004c7213 */ /* 0x000fc60000000000 */
[----:B------:R0:W-:Y:S01]  /*10d50*/  STL [R1+0x500], R4 ;  /* 0x0005000401007387 */ /* 0x0001e20000100800 */
[----:B------:R-:W1:Y:S01]  /*10d60*/  S2R R121, SR_TID.X ;  /* 0x0000000000797919 */ /* 0x000e620000002100 */
[----:B0-----:R-:W-:Y:S02]  /*10d70*/  LEA.HI.X.SX32 R4, R115, R68, 0x1, P5 ;  /* 0x0000004473047211 */ /* 0x001fe400028f0eff */
[----:B------:R-:W-:-:S04]  /*10d80*/  LEA R6, P5, R114, R69, 0x1 ;  /* 0x0000004572067211 */ /* 0x000fc800078a08ff */
[-C--:B------:R-:W-:Y:S02]  /*10d90*/  LEA.HI.X.SX32 R8, R114, R68.reuse, 0x1, P5 ;  /* 0x0000004472087211 */ /* 0x080fe400028f0eff */
[C---:B------:R-:W-:Y:S01]  /*10da0*/  LEA R7, P5, R113.reuse, R69, 0x1 ;  /* 0x0000004571077211 */ /* 0x040fe200078a08ff */
[----:B------:R-:W-:Y:S04]  /*10db0*/  STL [R1+0x4fc], R4 ;  /* 0x0004fc0401007387 */ /* 0x000fe80000100800 */
[----:B------:R0:W-:Y:S04]  /*10dc0*/  STL [R1+0x508], R6 ;  /* 0x0005080601007387 */ /* 0x0001e80000100800 */
[----:B------:R-:W-:Y:S04]  /*10dd0*/  STL [R1+0x504], R8 ;  /* 0x0005040801007387 */ /* 0x000fe80000100800 */
[----:B------:R2:W-:Y:S01]  /*10de0*/  STL [R1+0x510], R7 ;  /* 0x0005100701007387 */ /* 0x0005e20000100800 */
[----:B0-----:R-:W-:Y:S01]  /*10df0*/  VIADD R6, R124, 0x7f ;  /* 0x0000007f7c067836 */ /* 0x001fe20000000000 */
[----:B--2---:R-:W-:-:S02]  /*10e00*/  LEA.HI.X.SX32 R7, R113, R68, 0x1, P5 ;  /* 0x0000004471077211 */ /* 0x004fc400028f0eff */
[----:B------:R-:W-:-:S03]  /*10e10*/  LOP3.LUT R37, R3, 0x7e, R120, 0xfe, !PT ;  /* 0x0000007e03257812 */ /* 0x000fc600078efe78 */
[----:B------:R0:W-:Y:S01]  /*10e20*/  STL [R1+0x50c], R7 ;  /* 0x00050c0701007387 */ /* 0x0001e20000100800 */
[----:B------:R-:W-:-:S04]  /*10e30*/  @!UP1 UIADD3 UR22, UPT, UPT, -UR9, 0x100000, URZ ;  /* 0x0010000009169890 */ /* 0x000fc8000fffe1ff */
[----:B------:R-:W-:Y:S02]  /*10e40*/  @!UP1 USHF.L.U32 UR23, UR22, 0xb, URZ ;  /* 0x0000000b16179899 */ /* 0x000fe400080006ff */
[----:B------:R-:W-:Y:S01]  /*10e50*/  @!UP1 USHF.L.U32 UR22, UR22, 0x1, URZ ;  /* 0x0000000116169899 */ /* 0x000fe200080006ff */
[----:B------:R-:W-:Y:S02]  /*10e60*/  ISETP.GT.AND P6, PT, R6, 0x7f, PT ;  /* 0x0000007f0600780c */ /* 0x000fe40003fc4270 */
[----:B------:R-:W-:Y:S01]  /*10e70*/  IABS R75, R37 ;  /* 0x00000025004b7213 */ /* 0x000fe20000000000 */
[----:B------:R-:W-:Y:S01]  /*10e80*/  IMAD.HI.U32 R5, R74, R76, RZ ;  /* 0x0000004c4a057227 */ /* 0x000fe200078e00ff */
[----:B------:R-:W-:-:S03]  /*10e90*/  VOTEU.ALL UP1, P0 ;  /* 0x0000000000ff7886 */ /* 0x000fc60000020000 */
[----:B------:R-:W-:Y:S01]  /*10ea0*/  IMAD.HI.U32 R4, R74, R75, RZ ;  /* 0x0000004b4a047227 */ /* 0x000fe200078e00ff */
[----:B-1----:R-:W-:-:S03]  /*10eb0*/  LOP3.LUT R121, R121, 0x7f, RZ, 0xc0, !PT ;  /* 0x0000007f79797812 */ /* 0x002fc600078ec0ff */
[----:B------:R0:W1:Y:S01]  /*10ec0*/  @!UP1 SYNCS.EXCH.64 URZ, [UR4+0x10008], UR22 ;  /* 0x0100081604ff95b2 */ /* 0x0000620008000100 */
[----:B------:R-:W-:Y:S02]  /*10ed0*/  IMAD.MOV R5, RZ, RZ, -R5 ;  /* 0x000000ffff057224 */ /* 0x000fe400078e0a05 */
[----:B------:R-:W-:Y:S01]  /*10ee0*/  IMAD.MOV R4, RZ, RZ, -R4 ;  /* 0x000000ffff047224 */ /* 0x000fe200078e0a04 */
[----:B------:R-:W-:Y:S01]  /*10ef0*/  ISETP.GE.AND P4, PT, R37, RZ, PT ;  /* 0x000000ff2500720c */ /* 0x000fe20003f86270 */
[----:B------:R-:W-:Y:S01]  /*10f00*/  IMAD R76, R73, R5, R76 ;  /* 0x00000005494c7224 */ /* 0x000fe200078e024c */
[----:B------:R-:W-:Y:S01]  /*10f10*/  ISETP.LT.AND P5, PT, R121, R124, P6 ;  /* 0x0000007c7900720c */ /* 0x000fe200037a1270 */
[----:B------:R-:W-:Y:S01]  /*10f20*/  IMAD R75, R73, R4, R75 ;  /* 0x00000004494b7224 */ /* 0x000fe200078e024b */
[----:B0-----:R-:W-:Y:S11]  /*10f30*/  @!P6 BRA `(.L_x_12) ;  /* 0x0000000800cce947 */ /* 0x001ff60003800000 */
[----:B------:R-:W2:Y:S04]  /*10f40*/  LDL.LU R94, [R1+0xc] ;  /* 0x00000c00015e7983 */ /* 0x000ea80000300800 */
[----:B------:R-:W2:Y:S04]  /*10f50*/  LDL.LU R65, [R1+0x8] ;  /* 0x0000080001417983 */ /* 0x000ea80000300800 */
[----:B------:R-:W3:Y:S04]  /*10f60*/  LDL.LU R64, [R1+0x1c] ;  /* 0x00001c0001407983 */ /* 0x000ee80000300800 */
[----:B------:R-:W3:Y:S04]  /*10f70*/  LDL.LU R91, [R1+0x18] ;  /* 0x00001800015b7983 */ /* 0x000ee80000300800 */
[----:B------:R-:W4:Y:S04]  /*10f80*/  LDL.LU R63, [R1+0x28] ;  /* 0x00002800013f7983 */ /* 0x000f280000300800 */
        /* <DEDUP_REMOVED lines=46> */
[----:B------:R-:W4:Y:S01]  /*11270*/  LDL.LU R121, [R1+0x890] ;  /* 0x0008900001797983 */ /* 0x000f220000300800 */
[----:B-----5:R-:W-:-:S02]  /*11280*/  PRMT R5, R57, 0x5410, R61 ;  /* 0x0000541039057816 */ /* 0x020fc4000000003d */
[----:B------:R-:W-:Y:S01]  /*11290*/  PRMT R4, R48, 0x5410, R49 ;  /* 0x0000541030047816 */ /* 0x000fe20000000031 */
[----:B------:R-:W4:Y:S01]  /*112a0*/  LDL.LU R113, [R1+0x8a0] ;  /* 0x0008a00001717983 */ /* 0x000f220000300800 */
[----:B------:R-:W-:Y:S02]  /*112b0*/  PRMT R6, R79, 0x5410, R85 ;  /* 0x000054104f067816 */ /* 0x000fe40000000055 */
[----:B------:R-:W-:Y:S01]  /*112c0*/  PRMT R7, R86, 0x5410, R92 ;  /* 0x0000541056077816 */ /* 0x000fe2000000005c */
[----:B------:R-:W4:Y:S01]  /*112d0*/  LDL.LU R37, [R1+0x89c] ;  /* 0x00089c0001257983 */ /* 0x000f220000300800 */
[----:B------:R-:W-:Y:S02]  /*112e0*/  PRMT R8, R93, 0x5410, R99 ;  /* 0x000054105d087816 */ /* 0x000fe40000000063 */
[----:B------:R-:W-:Y:S01]  /*112f0*/  PRMT R9, R100, 0x5410, R122 ;  /* 0x0000541064097816 */ /* 0x000fe2000000007a */
[----:B------:R-:W4:Y:S01]  /*11300*/  LDL.LU R114, [R1+0x8a8] ;  /* 0x0008a80001727983 */ /* 0x000f220000300800 */
[----:B------:R-:W-:-:S02]  /*11310*/  PRMT R10, R123, 0x5410, R125 ;  /* 0x000054107b0a7816 */ /* 0x000fc4000000007d */
[----:B--2---:R-:W-:Y:S02]  /*11320*/  PRMT R11, R65, 0x5410, R94 ;  /* 0x00005410410b7816 */ /* 0x004fe4000000005e */
[----:B---3--:R-:W-:Y:S02]  /*11330*/  PRMT R12, R91, 0x5410, R64 ;  /* 0x000054105b0c7816 */ /* 0x008fe40000000040 */
[----:B----4-:R-:W-:Y:S02]  /*11340*/  PRMT R13, R62, 0x5410, R63 ;  /* 0x000054103e0d7816 */ /* 0x010fe4000000003f */
[----:B------:R-:W-:Y:S02]  /*11350*/  PRMT R14, R60, 0x5410, R90 ;  /* 0x000054103c0e7816 */ /* 0x000fe4000000005a */
[----:B------:R-:W-:Y:S02]  /*11360*/  PRMT R15, R89, 0x5410, R25 ;  /* 0x00005410590f7816 */ /* 0x000fe40000000019 */
[----:B------:R-:W-:-:S02]  /*11370*/  PRMT R16, R87, 0x5410, R88 ;  /* 0x0000541057107816 */ /* 0x000fc40000000058 */
[----:B------:R-:W-:Y:S02]  /*11380*/  PRMT R17, R22, 0x5410, R84 ;  /* 0x0000541016117816 */ /* 0x000fe40000000054 */
[----:B------:R-:W-:Y:S02]  /*11390*/  PRMT R18, R83, 0x5410, R23 ;  /* 0x0000541053127816 */ /* 0x000fe40000000017 */
[----:B------:R-:W-:Y:S02]  /*113a0*/  PRMT R19, R26, 0x5410, R24 ;  /* 0x000054101a137816 */ /* 0x000fe40000000018 */
        /* <DEDUP_REMOVED lines=10> */
[----:B------:R-:W2:Y:S04]  /*11450*/  LDL.LU R38, [R1+0x8a4] ;  /* 0x0008a40001267983 */ /* 0x000ea80000300800 */
[----:B------:R-:W3:Y:S01]  /*11460*/  LDL.LU R115, [R1+0x8b0] ;  /* 0x0008b00001737983 */ /* 0x000ee20000300800 */
[----:B------:R-:W-:-:S03]  /*11470*/  PRMT R30, R107, 0x5410, R47 ;  /* 0x000054106b1e7816 */ /* 0x000fc6000000002f */
[----:B------:R-:W3:Y:S04]  /*11480*/  LDL.LU R39, [R1+0x8ac] ;  /* 0x0008ac0001277983 */ /* 0x000ee80000300800 */
[----:B------:R-:W4:Y:S01]  /*11490*/  LDL.LU R116, [R1+0x8b8] ;  /* 0x0008b80001747983 */ /* 0x000f220000300800 */
[----:B------:R-:W-:-:S03]  /*114a0*/  PRMT R31, R51, 0x5410, R50 ;  /* 0x00005410331f7816 */ /* 0x000fc60000000032 */
[----:B------:R-:W4:Y:S04]  /*114b0*/  LDL.LU R40, [R1+0x8b4] ;  /* 0x0008b40001287983 */ /* 0x000f280000300800 */
        /* <DEDUP_REMOVED lines=89> */
[----:B------:R-:W-:-:S04]  /*11a50*/  PRMT R67, R121, 0x5410, R124 ;  /* 0x0000541079437816 */ /* 0x000fc8000000007c */
[----:B------:R0:W-:Y:S03]  /*11a60*/  STTM.x64 tmem[UR6+0x100], R4 ;  /* 0x00010004000079ed */ /* 0x0001e60008340006 */
.L_x_12:
[----:B------:R2:W-:Y:S01]  /*11a70*/  STL [R1+0x9f4], R76 ;  /* 0x0009f44c01007387 */ /* 0x0005e20000100800 */
[----:B------:R-:W3:Y:S02]  /*11a80*/  FENCE.VIEW.ASYNC.T ;  /* 0x00000000000073c6 */ /* 0x000ee40000000200 */
[----:B-1-3--:R-:W-:Y:S01]  /*11a90*/  BAR.SYNC.DEFER_BLOCKING 0x0 ;  /* 0x0000000000007b1d */ /* 0x00afe20000010000 */
[----:B0-----:R-:W-:Y:S02]  /*11aa0*/  PRMT R11, RZ, 0x7610, R11 ;  /* 0x00007610ff0b7816 */ /* 0x001fe4000000000b */
[----:B------:R-:W-:Y:S02]  /*11ab0*/  PRMT R50, RZ, 0x7610, R50 ;  /* 0x00007610ff327816 */ /* 0x000fe40000000032 */
[----:B------:R-:W-:Y:S01]  /*11ac0*/  PRMT R6, RZ, 0x7610, R6 ;  /* 0x00007610ff067816 */ /* 0x000fe20000000006 */
[----:B------:R-:W0:Y:S01]  /*11ad0*/  LDCU UR9, c[0x0][0x3b0] ;  /* 0x00007600ff0977ac */ /* 0x000e220008000800 */
[----:B--2---:R-:W2:Y:S01]  /*11ae0*/  LDL.LU R76, [R1+0xcc] ;  /* 0x0000cc00014c7983 */ /* 0x004ea20000300800 */
[----:B------:R-:W-:Y:S01]  /*11af0*/  PRMT R9, RZ, 0x7610, R9 ;  /* 0x00007610ff097816 */ /* 0x000fe20000000009 */
[----:B------:R-:W1:Y:S02]  /*11b00*/  LDCU UR10, c[0x0][0x3b0] ;  /* 0x00007600ff0a77ac */ /* 0x000e640008000800 */
[----:B------:R-:W3:Y:S01]  /*11b10*/  LDL R5, [R1+0x244] ;  /* 0x0002440001057983 */ /* 0x000ee20000100800 */
[----:B------:R-:W-:Y:S01]  /*11b20*/  PRMT R10, RZ, 0x7610, R10 ;  /* 0x00007610ff0a7816 */ /* 0x000fe2000000000a */
[----:B------:R-:W4:Y:S02]  /*11b30*/  LDCU UR11, c[0x0][0x3b0] ;  /* 0x00007600ff0b77ac */ /* 0x000f240008000800 */
[----:B------:R-:W3:Y:S01]  /*11b40*/  LDL R4, [R1+0x248] ;  /* 0x0002480001047983 */ /* 0x000ee20000100800 */
[----:B------:R-:W-:Y:S01]  /*11b50*/  PRMT R51, RZ, 0x7610, R51 ;  /* 0x00007610ff337816 */ /* 0x000fe20000000033 */
[----:B------:R-:W0:Y:S02]  /*11b60*/  LDCU UR12, c[0x0][0x3b0] ;  /* 0x00007600ff0c77ac */ /* 0x000e240008000800 */
[----:B------:R0:W-:Y:S01]  /*11b70*/  STL [R1+0x9f0], R3 ;  /* 0x0009f00301007387 */ /* 0x0001e20000100800 */
[----:B------:R-:W-:Y:S01]  /*11b80*/  PRMT R120, RZ, 0x7610, R120 ;  /* 0x00007610ff787816 */ /* 0x000fe20000000078 */
[----:B------:R-:W0:Y:S02]  /*11b90*/  LDCU UR13, c[0x0][0x3b0] ;  /* 0x00007600ff0d77ac */ /* 0x000e240008000800 */
[----:B------:R-:W4:Y:S04]  /*11ba0*/  LDL R7, [R1+0x2d8] ;  /* 0x0002d80001077983 */ /* 0x000f280000100800 */
[----:B------:R-:W-:Y:S04]  /*11bb0*/  STL [R1+0x9ec], R74 ;  /* 0x0009ec4a01007387 */ /* 0x000fe80000100800 */
[----:B------:R-:W-:Y:S04]  /*11bc0*/  STL [R1+0x9e8], R21 ;  /* 0x0009e81501007387 */ /* 0x000fe80000100800 */
[----:B-----5:R-:W4:Y:S04]  /*11bd0*/  LDL R49, [R1+0x368] ;  /* 0x0003680001317983 */ /* 0x020f280000100800 */
[----:B------:R-:W-:Y:S04]  /*11be0*/  STL [R1+0x9e4], R20 ;  /* 0x0009e41401007387 */ /* 0x000fe80000100800 */
        /* <DEDUP_REMOVED lines=11> */
[----:B------:R-:W-:Y:S01]  /*11ca0*/  STL [R1+0x998], R0 ;  /* 0x0009980001007387 */ /* 0x000fe20000100800 */
[----:B--2---:R-:W-:-:S03]  /*11cb0*/  ISETP.NE.AND P6, PT, R76, RZ, PT ;  /* 0x000000ff4c00720c */ /* 0x004fc60003fc5270 */
[----:B------:R-:W2:Y:S01]  /*11cc0*/  LDL.LU R76, [R1+0x9f4] ;  /* 0x0009f400014c7983 */ /* 0x000ea20000300800 */
[----:B0-----:R-:W-:-:S03]  /*11cd0*/  PRMT R3, RZ, 0x7610, R3 ;  /* 0x00007610ff037816 */ /* 0x001fc60000000003 */
[----:B---3--:R-:W3:Y:S04]  /*11ce0*/  @P5 LDG.E.U16 R11, desc[UR40][R4.64] ;  /* 0x00000028040b5981 */ /* 0x008ee8000c1e1500 */
[----:B------:R-:W2:Y:S04]  /*11cf0*/  LDL R4, [R1+0x274] ;  /* 0x0002740001047983 */ /* 0x000ea80000100800 */
[----:B------:R-:W2:Y:S04]  /*11d00*/  LDL R5, [R1+0x278] ;  /* 0x0002780001057983 */ /* 0x000ea80000100800 */
[----:B---3--:R0:W-:Y:S04]  /*11d10*/  STL [R1+0x870], R11 ;  /* 0x0008700b01007387 */ /* 0x0081e80000100800 */
[----:B0-----:R-:W3:Y:S01]  /*11d20*/  LDL R11, [R1+0x3f8] ;  /* 0x0003f800010b7983 */ /* 0x001ee20000100800 */
[----:B--2---:R-:W-:-:S04]  /*11d30*/  @P5 LOP3.LUT R5, R5, R4, RZ, 0x3c, !PT ;  /* 0x0000000405055212 */ /* 0x004fc800078e3cff */
[----:B------:R-:W-:-:S04]  /*11d40*/  @P5 LOP3.LUT R4, R5, R4, RZ, 0x3c, !PT ;  /* 0x0000000405045212 */ /* 0x000fc800078e3cff */
[----:B------:R-:W-:-:S05]  /*11d50*/  @P5 LOP3.LUT R5, R5, R4, RZ, 0x3c, !PT ;  /* 0x0000000405055212 */ /* 0x000fca00078e3cff */
[----:B------:R-:W2:Y:S04]  /*11d60*/  @P5 LDG.E.U16 R3, desc[UR40][R4.64] ;  /* 0x0000002804035981 */ /* 0x000ea8000c1e1500 */
[----:B--2---:R0:W-:Y:S04]  /*11d70*/  STL [R1+0x86c], R3 ;  /* 0x00086c0301007387 */ /* 0x0041e80000100800 */
[----:B0-----:R-:W2:Y:S04]  /*11d80*/  LDL.LU R3, [R1+0x9f0] ;  /* 0x0009f00001037983 */ /* 0x001ea80000300800 */
[----:B------:R-:W2:Y:S04]  /*11d90*/  LDL R4, [R1+0x2a4] ;  /* 0x0002a40001047983 */ /* 0x000ea80000100800 */
[----:B------:R-:W2:Y:S02]  /*11da0*/  LDL R5, [R1+0x2a8] ;  /* 0x0002a80001057983 */ /* 0x000ea40000100800 */
[----:B--2---:R-:W-:-:S04]  /*11db0*/  @P5 LOP3.LUT R5, R5, R4, RZ, 0x3c, !PT ;  /* 0x0000000405055212 */ /* 0x004fc800078e3cff */
[----:B------:R-:W-:-:S04]  /*11dc0*/  @P5 LOP3.LUT R4, R5, R4, RZ, 0x3c, !PT ;  /* 0x0000000405045212 */ /* 0x000fc800078e3cff */
[----:B------:R-:W-:-:S05]  /*11dd0*/  @P5 LOP3.LUT R5, R5, R4, RZ, 0x3c, !PT ;  /* 0x0000000405055212 */ /* 0x000fca00078e3cff */
[----:B------:R4:W2:Y:S04]  /*11de0*/  @P5 LDG.E.U16 R50, desc[UR40][R4.64] ;  /* 0x0000002804325981 */ /* 0x0008a8000c1e1500 */
[----:B------:R-:W3:Y:S01]  /*11df0*/  LDL R5, [R1+0x2d4] ;  /* 0x0002d40001057983 */ /* 0x000ee20000100800 */
[----:B----4-:R-:W-:-:S03]  /*11e00*/  @P5 IMAD.MOV.U32 R4, RZ, RZ, R7 ;  /* 0x000000ffff045224 */ /* 0x010fc600078e0007 */
[----:B--2---:R0:W-:Y:S01]  /*11e10*/  STL [R1+0x868], R50 ;  /* 0x0008683201007387 */ /* 0x0041e20000100800 */
[----:B------:R-:W-:-:S03]  /*11e20*/  PRMT R74, RZ, 0x7610, R74 ;  /* 0x00007610ff4a7816 */ /* 0x000fc6000000004a */
[----:B------:R-:W2:Y:S04]  /*11e30*/  LDL R7, [R1+0x474] ;  /* 0x0004740001077983 */ /* 0x000ea80000100800 */
[----:B---3--:R3:W4:Y:S04]  /*11e40*/  @P5 LDG.E.U16 R6, desc[UR40][R4.64] ;  /* 0x0000002804065981 */ /* 0x008728000c1e1500 */
[----:B0-----:R-:W2:Y:S04]  /*11e50*/  LDL R50, [R1+0x450] ;  /* 0x0004500001327983 */ /* 0x001ea80000100800 */
[----:B------:R-:W3:Y:S04]  /*11e60*/  LDL R4, [R1+0x304] ;  /* 0x0003040001047983 */ /* 0x000ee80000100800 */
[----:B------:R-:W3:Y:S02]  /*11e70*/  LDL R5, [R1+0x308] ;  /* 0x0003080001057983 */ /* 0x000ee40000100800 */
[----:B---3--:R-:W-:-:S04]  /*11e80*/  @P5 LOP3.LUT R5, R5, R4, RZ, 0x3c, !PT ;  /* 0x0000000405055212 */ /* 0x008fc800078e3cff */
[----:B------:R-:W-:-:S04]  /*11e90*/  @P5 LOP3.LUT R4, R5, R4, RZ, 0x3c, !PT ;  /* 0x0000000405045212 */ /* 0x000fc800078e3cff */
[----:B------:R-:W-:-:S05]  /*11ea0*/  @P5 LOP3.LUT R5, R5, R4, RZ, 0x3c, !PT ;  /* 0x0000000405055212 */ /* 0x000fca00078e3cff */
[----:B------:R-:W3:Y:S04]  /*11eb0*/  @P5 LDG.E.U16 R74, desc[UR40][R4.64] ;  /* 0x00000028044a5981 */ /* 0x000ee8000c1e1500 */
[----:B----4-:R0:W-:Y:S04]  /*11ec0*/  STL [R1+0x864], R6 ;  /* 0x0008640601007387 */ /* 0x0101e80000100800 */
[----:B0-----:R-:W4:Y:S04]  /*11ed0*/  LDL R6, [R1+0x478] ;  /* 0x0004780001067983 */ /* 0x001f280000100800 */
[----:B---3--:R0:W-:Y:S04]  /*11ee0*/  STL [R1+0x860], R74 ;  /* 0x0008604a01007387 */ /* 0x0081e80000100800 */
[----:B0-----:R-:W3:Y:S04]  /*11ef0*/  LDL.LU R74, [R1+0x9ec] ;  /* 0x0009ec00014a7983 */ /* 0x001ee80000300800 */
[----:B------:R-:W2:Y:S04]  /*11f00*/  LDL R4, [R1+0x334] ;  /* 0x0003340001047983 */ /* 0x000ea80000100800 */
[----:B------:R-:W2:Y:S01]  /*11f10*/  LDL R5, [R1+0x338] ;  /* 0x0003380001057983 */ /* 0x000ea20000100800 */
[----:B------:R-:W-:-:S02]  /*11f20*/  PRMT R21, RZ, 0x7610, R21 ;  /* 0x00007610ff157816 */ /* 0x000fc40000000015 */
[----:B--2---:R-:W-:-:S04]  /*11f30*/  @P5 LOP3.LUT R5, R5, R4, RZ, 0x3c, !PT ;  /* 0x0000000405055212 */ /* 0x004fc800078e3cff */
[----:B------:R-:W-:-:S04]  /*11f40*/  @P5 LOP3.LUT R4, R5, R4, RZ, 0x3c, !PT ;  /* 0x0000000405045212 */ /* 0x000fc800078e3cff */
[----:B------:R-:W-:-:S05]  /*11f50*/  @P5 LOP3.LUT R5, R5, R4, RZ, 0x3c, !PT ;  /* 0x0000000405055212 */ /* 0x000fca00078e3cff */
[----:B------:R-:W2:Y:S04]  /*11f60*/  @P5 LDG.E.U16 R21, desc[UR40][R4.64] ;  /* 0x0000002804155981 */ /* 0x000ea8000c1e1500 */
[----:B--2---:R0:W-:Y:S04]  /*11f70*/  STL [R1+0x858], R21 ;  /* 0x0008581501007387 */ /* 0x0041e80000100800 */
[----:B0-----:R-:W2:Y:S04]  /*11f80*/  LDL.LU R21, [R1+0x9e8] ;  /* 0x0009e80001157983 */ /* 0x001ea80000300800 */
[----:B------:R-:W2:Y:S01]  /*11f90*/  LDL R5, [R1+0x364] ;  /* 0x0003640001057983 */ /* 0x000ea20000100800 */
[----:B------:R-:W-:Y:S01]  /*11fa0*/  @P5 IMAD.MOV.U32 R4, RZ, RZ, R49 ;  /* 0x000000ffff045224 */ /* 0x000fe200078e0031 */
[----:B------:R-:W-:-:S02]  /*11fb0*/  PRMT R20, RZ, 0x7610, R20 ;  /* 0x00007610ff147816 */ /* 0x000fc40000000014 */
[----:B------:R-:W3:Y:S04]  /*11fc0*/  LDL R49, [R1+0x4ec] ;  /* 0x0004ec0001317983 */ /* 0x000ee80000100800 */
[----:B--2---:R0:W2:Y:S04]  /*11fd0*/  @P5 LDG.E.U16 R9, desc[UR40][R4.64] ;  /* 0x0000002804095981 */ /* 0x0040a8000c1e1500 */
[----:B------:R-:W0:Y:S04]  /*11fe0*/  LDL R4, [R1+0x394] ;  /* 0x0003940001047983 */ /* 0x000e280000100800 */
[----:B------:R-:W0:Y:S02]  /*11ff0*/  LDL R5, [R1+0x398] ;  /* 0x0003980001057983 */ /* 0x000e240000100800 */
[----:B0-----:R-:W-:-:S04]  /*12000*/  @P5 LOP3.LUT R5, R5, R4, RZ, 0x3c, !PT ;  /* 0x0000000405055212 */ /* 0x001fc800078e3cff */
[----:B------:R-:W-:-:S04]  /*12010*/  @P5 LOP3.LUT R4, R5, R4, RZ, 0x3c, !PT ;  /* 0x0000000405045212 */ /* 0x000fc800078e3cff */
[----:B------:R-:W-:-:S05]  /*12020*/  @P5 LOP3.LUT R5, R5, R4, RZ, 0x3c, !PT ;  /* 0x0000000405055212 */ /* 0x000fca00078e3cff */
[----:B------:R-:W3:Y:S04]  /*12030*/  @P5 LDG.E.U16 R20, desc[UR40][R4.64] ;  /* 0x0000002804145981 */ /* 0x000ee8000c1e1500 */
[----:B--2---:R0:W-:Y:S04]  /*12040*/  STL [R1+0x854], R9 ;  /* 0x0008540901007387 */ /* 0x0041e80000100800 */
[----:B0-----:R-:W2:Y:S04]  /*12050*/  LDL R9, [R1+0x4f0] ;  /* 0x0004f00001097983 */ /* 0x001ea80000100800 */
        /* <DEDUP_REMOVED lines=26> */
[----:B------:R-:W2:Y:S01]  /*12200*/  LDL R5, [R1+0x44c] ;  /* 0x00044c0001057983 */ /* 0x000ea20000100800 */
[----:B------:R-:W-:Y:S01]  /*12210*/  PRMT R17, RZ, 0x7610, R17 ;  /* 0x00007610ff117816 */ /* 0x000fe20000000011 */
[----:B------:R-:W-:Y:S01]  /*12220*/  @P5 IMAD.MOV.U32 R4, RZ, RZ, R50 ;  /* 0x000000ffff045224 */ /* 0x000fe200078e0032 */
[----:B------:R-:W-:Y:S01]  /*12230*/  PRMT R16, RZ, 0x7610, R16 ;  /* 0x00007610ff107816 */ /* 0x000fe20000000010 */
[----:B------:R-:W3:Y:S04]  /*12240*/  LDL R50, [R1+0x2e0] ;  /* 0x0002e00001327983 */ /* 0x000ee80000100800 */
[----:B--2---:R4:W2:Y:S02]  /*12250*/  @P5 LDG.E.U16 R17, desc[UR40][R4.64] ;  /* 0x0000002804115981 */ /* 0x0048a4000c1e1500 */
[----:B----4-:R-:W-:-:S02]  /*12260*/  @P5 IMAD.MOV.U32 R4, RZ, RZ, R6 ;  /* 0x000000ffff045224 */ /* 0x010fc400078e0006 */
[----:B------:R-:W-:-:S05]  /*12270*/  @P5 IMAD.MOV.U32 R5, RZ, RZ, R7 ;  /* 0x000000ffff055224 */ /* 0x000fca00078e0007 */
[----:B------:R-:W4:Y:S04]  /*12280*/  @P5 LDG.E.U16 R16, desc[UR40][R4.64] ;  /* 0x0000002804105981 */ /* 0x000f28000c1e1500 */
[----:B--2---:R0:W-:Y:S04]  /*12290*/  STL [R1+0x83c], R17 ;  /* 0x00083c1101007387 */ /* 0x0041e80000100800 */
[----:B0-----:R-:W2:Y:S04]  /*122a0*/  LDL.LU R17, [R1+0x9d8] ;  /* 0x0009d80001117983 */ /* 0x001ea80000300800 */
[----:B------:R-:W2:Y:S04]  /*122b0*/  LDL R7, [R1+0x30c] ;  /* 0x00030c0001077983 */ /* 0x000ea80000100800 */
[----:B------:R-:W2:Y:S04]  /*122c0*/  LDL R6, [R1+0x310] ;  /* 0x0003100001067983 */ /* 0x000ea80000100800 */
[----:B----4-:R0:W-:Y:S04]  /*122d0*/  STL [R1+0x838], R16 ;  /* 0x0008381001007387 */ /* 0x0101e80000100800 */
[----:B0-----:R-:W4:Y:S04]  /*122e0*/  LDL.LU R16, [R1+0x9d4] ;  /* 0x0009d40001107983 */ /* 0x001f280000300800 */
        /* <DEDUP_REMOVED lines=9> */
[----:B------:R-:W2:Y:S04]  /*12380*/  LDL R4, [R1+0x4c4] ;  /* 0x0004c40001047983 */ /* 0x000ea80000100800 */
[----:B------:R-:W2:Y:S01]  /*12390*/  LDL R5, [R1+0x4c8] ;  /* 0x0004c80001057983 */ /* 0x000ea20000100800 */
[----:B------:R-:W-:-:S02]  /*123a0*/  PRMT R14, RZ, 0x7610, R14 ;  /* 0x00007610ff0e7816 */ /* 0x000fc4000000000e */
[----:B------:R-:W-:Y:S02]  /*123b0*/  PRMT R13, RZ, 0x7610, R13 ;  /* 0x00007610ff0d7816 */ /* 0x000fe4000000000d */
[----:B--2---:R-:W-:-:S04]  /*123c0*/  @P5 LOP3.LUT R5, R5, R4, RZ, 0x3c, !PT ;  /* 0x0000000405055212 */ /* 0x004fc800078e3cff */
[----:B------:R-:W-:-:S04]  /*123d0*/  @P5 LOP3.LUT R4, R5, R4, RZ, 0x3c, !PT ;  /* 0x0000000405045212 */ /* 0x000fc800078e3cff */
[----:B------:R-:W-:-:S05]  /*123e0*/  @P5 LOP3.LUT R5, R5, R4, RZ, 0x3c, !PT ;  /* 0x0000000405055212 */ /* 0x000fca00078e3cff */
[----:B------:R0:W2:Y:S02]  /*123f0*/  @P5 LDG.E.U16 R14, desc[UR40][R4.64] ;  /* 0x00000028040e5981 */ /* 0x0000a4000c1e1500 */
[----:B0-----:R-:W-:Y:S02]  /*12400*/  @P5 IMAD.MOV.U32 R4, RZ, RZ, R9 ;  /* 0x000000ffff045224 */ /* 0x001fe400078e0009 */
[----:B------:R-:W-:-:S05]  /*12410*/  @P5 IMAD.MOV.U32 R5, RZ, RZ, R49 ;  /* 0x000000ffff055224 */ /* 0x000fca00078e0031 */
[----:B------:R-:W3:Y:S04]  /*12420*/  @P5 LDG.E.U16 R13, desc[UR40][R4.64] ;  /* 0x00000028040d5981 */ /* 0x000ee8000c1e1500 */
[----:B--2---:R0:W-:Y:S04]  /*12430*/  STL [R1+0x38], R14 ;  /* 0x0000380e01007387 */ /* 0x0041e80000100800 */
[----:B0-----:R-:W2:Y:S04]  /*12440*/  LDL.LU R14, [R1+0x9cc] ;  /* 0x0009cc00010e7983 */ /* 0x001ea80000300800 */
[----:B------:R-:W2:Y:S04]  /*12450*/  LDL R49, [R1+0x36c] ;  /* 0x00036c0001317983 */ /* 0x000ea80000100800 */
[----:B------:R-:W2:Y:S04]  /*12460*/  LDL R9, [R1+0x370] ;  /* 0x0003700001097983 */ /* 0x000ea80000100800 */
[----:B---3--:R0:W-:Y:S04]  /*12470*/  STL [R1+0x34], R13 ;  /* 0x0000340d01007387 */ /* 0x0081e80000100800 */
[----:B0-----:R-:W3:Y:S04]  /*12480*/  LDL.LU R13, [R1+0x9c8] ;  /* 0x0009c800010d7983 */ /* 0x001ee80000300800 */
[----:B------:R-:W2:Y:S04]  /*12490*/  LDL R4, [R1+0x24c] ;  /* 0x00024c0001047983 */ /* 0x000ea80000100800 */
[----:B------:R-:W2:Y:S02]  /*124a0*/  LDL R5, [R1+0x250] ;  /* 0x0002500001057983 */ /* 0x000ea40000100800 */
[----:B--2---:R-:W-:-:S04]  /*124b0*/  @P5 LOP3.LUT R5, R5, R4, RZ, 0x3c, !PT ;  /* 0x0000000405055212 */ /* 0x004fc800078e3cff */
[----:B------:R-:W-:-:S04]  /*124c0*/  @P5 LOP3.LUT R4, R5, R4, RZ, 0x3c, !PT ;  /* 0x0000000405045212 */ /* 0x000fc800078e3cff */
[----:B------:R-:W-:-:S05]  /*124d0*/  @P5 LOP3.LUT R5, R5, R4, RZ, 0x3c, !PT ;  /* 0x0000000405055212 */ /* 0x000fca00078e3cff */
[----:B------:R0:W2:Y:S04]  /*124e0*/  @P5 LDG.E.U16 R51, desc[UR40][R4.64] ;  /* 0x0000002804335981 */ /* 0x0000a8000c1e1500 */
[----:B------:R-:W0:Y:S04]  /*124f0*/  LDL R4, [R1+0x27c] ;  /* 0x00027c0001047983 */ /* 0x000e280000100800 */
[----:B------:R-:W0:Y:S01]  /*12500*/  LDL R5, [R1+0x280] ;  /* 0x0002800001057983 */ /* 0x000e220000100800 */
[----:B------:R-:W-:Y:S02]  /*12510*/  PRMT R12, RZ, 0x7610, R12 ;  /* 0x00007610ff0c7816 */ /* 0x000fe4000000000c */
[----:B0-----:R-:W-:-:S04]  /*12520*/  @P5 LOP3.LUT R5, R5, R4, RZ, 0x3c, !PT ;  /* 0x0000000405055212 */ /* 0x001fc800078e3cff */
[----:B------:R-:W-:-:S04]  /*12530*/  @P5 LOP3.LUT R4, R5, R4, RZ, 0x3c, !PT ;  /* 0x0000000405045212 */ /* 0x000fc800078e3cff */
[----:B------:R-:W-:-:S05]  /*12540*/  @P5 LOP3.LUT R5, R5, R4, RZ, 0x3c, !PT ;  /* 0x0000000405055212 */ /* 0x000fca00078e3cff */
[----:B------:R0:W3:Y:S02]  /*12550*/  @P5 LDG.E.U16 R12, desc[UR40][R4.64] ;  /* 0x00000028040c5981 */ /* 0x0000e4000c1e1500 */
[----:B0-----:R-:W-:Y:S02]  /*12560*/  @P5 IMAD.MOV.U32 R4, RZ, RZ, R10 ;  /* 0x000000ffff045224 */ /* 0x001fe400078e000a */
[----:B------:R-:W-:-:S05]  /*12570*/  @P5 IMAD.MOV.U32 R5, RZ, RZ, R11 ;  /* 0x000000ffff055224 */ /* 0x000fca00078e000b */
[----:B------:R-:W4:Y:S04]  /*12580*/  @P5 LDG.E.U16 R120, desc[UR40][R4.64] ;  /* 0x0000002804785981 */ /* 0x000f28000c1e1500 */
[----:B--2---:R0:W-:Y:S04]  /*12590*/  STL [R1+0x30], R51 ;  /* 0x0000303301007387 */ /* 0x0041e80000100800 */
[----:B0-----:R-:W2:Y:S04]  /*125a0*/  LDL R51, [R1+0x3a0] ;  /* 0x0003a00001337983 */ /* 0x001ea80000100800 */
[----:B---3--:R0:W-:Y:S04]  /*125b0*/  STL [R1+0x2c], R12 ;  /* 0x00002c0c01007387 */ /* 0x0081e80000100800 */
[----:B0-----:R-:W3:Y:S04]  /*125c0*/  LDL.LU R12, [R1+0x9c4] ;  /* 0x0009c400010c7983 */ /* 0x001ee80000300800 */
[----:B------:R-:W2:Y:S04]  /*125d0*/  LDL R11, [R1+0x3cc] ;  /* 0x0003cc00010b7983 */ /* 0x000ea80000100800 */
[----:B------:R-:W2:Y:S04]  /*125e0*/  LDL R10, [R1+0x3d0] ;  /* 0x0003d000010a7983 */ /* 0x000ea80000100800 */
[----:B----4-:R-:W-:Y:S04]  /*125f0*/  STL [R1+0x28], R120 ;  /* 0x0000287801007387 */ /* 0x010fe80000100800 */
[----:B------:R-:W4:Y:S01]  /*12600*/  LDL R5, [R1+0x2dc] ;  /* 0x0002dc0001057983 */ /* 0x000f220000100800 */
[----:B------:R-:W-:Y:S01]  /*12610*/  PRMT R8, RZ, 0x7610, R8 ;  /* 0x00007610ff087816 */ /* 0x000fe20000000008 */
[----:B------:R-:W-:Y:S01]  /*12620*/  @P5 IMAD.MOV.U32 R4, RZ, RZ, R50 ;  /* 0x000000ffff045224 */ /* 0x000fe200078e0032 */
[----:B------:R-:W-:Y:S01]  /*12630*/  PRMT R71, RZ, 0x7610, R71 ;  /* 0x00007610ff477816 */ /* 0x000fe20000000047 */
[----:B------:R-:W2:Y:S04]  /*12640*/  LDL R50, [R1+0x3fc] ;  /* 0x0003fc0001327983 */ /* 0x000ea80000100800 */
[----:B----4-:R0:W4:Y:S02]  /*12650*/  @P5 LDG.E.U16 R8, desc[UR40][R4.64] ;  /* 0x0000002804085981 */ /* 0x010124000c1e1500 */
[----:B0-----:R-:W-:-:S02]  /*12660*/  @P5 IMAD.MOV.U32 R4, RZ, RZ, R6 ;  /* 0x000000ffff045224 */ /* 0x001fc400078e0006 */
[----:B------:R-:W-:-:S05]  /*12670*/  @P5 IMAD.MOV.U32 R5, RZ, RZ, R7 ;  /* 0x000000ffff055224 */ /* 0x000fca00078e0007 */
[----:B------:R-:W2:Y:S04]  /*12680*/  @P5 LDG.E.U16 R71, desc[UR40][R4.64] ;  /* 0x0000002804475981 */ /* 0x000ea8000c1e1500 */
[----:B----4-:R0:W-:Y:S04]  /*12690*/  STL [R1+0x24], R8 ;  /* 0x0000240801007387 */ /* 0x0101e80000100800 */
[----:B------:R-:W4:Y:S04]  /*126a0*/  LDL R4, [R1+0x33c] ;  /* 0x00033c0001047983 */ /* 0x000f280000100800 */
[----:B------:R-:W4:Y:S04]  /*126b0*/  LDL R5, [R1+0x340] ;  /* 0x0003400001057983 */ /* 0x000f280000100800 */
[----:B0-----:R-:W3:Y:S04]  /*126c0*/  LDL R8, [R1+0x400] ;  /* 0x0004000001087983 */ /* 0x001ee80000100800 */
[----:B------:R-:W3:Y:S04]  /*126d0*/  LDL R7, [R1+0x42c] ;  /* 0x00042c0001077983 */ /* 0x000ee80000100800 */
[----:B------:R-:W3:Y:S04]  /*126e0*/  LDL R6, [R1+0x430] ;  /* 0x0004300001067983 */ /* 0x000ee80000100800 */
[----:B--2---:R0:W-:Y:S04]  /*126f0*/  STL [R1+0x9a8], R71 ;  /* 0x0009a84701007387 */ /* 0x0041e80000100800 */
[----:B0-----:R-:W2:Y:S01]  /*12700*/  LDL R71, [R1+0x39c] ;  /* 0x00039c0001477983 */ /* 0x001ea20000100800 */
[----:B------:R-:W-:-:S02]  /*12710*/  PRMT R70, RZ, 0x7610, R70 ;  /* 0x00007610ff467816 */ /* 0x000fc40000000046 */
[----:B------:R-:W-:Y:S02]  /*12720*/  PRMT R2, RZ, 0x7610, R2 ;  /* 0x00007610ff027816 */ /* 0x000fe40000000002 */
[----:B------:R-:W-:Y:S02]  /*12730*/  PRMT R0, RZ, 0x7610, R0 ;  /* 0x00007610ff007816 */ /* 0x000fe40000000000 */
[----:B------:R-:W-:Y:S02]  /*12740*/  PRMT R125, RZ, 0x7610, R125 ;  /* 0x00007610ff7d7816 */ /* 0x000fe4000000007d */
[----:B------:R-:W-:Y:S02]  /*12750*/  PRMT R124, RZ, 0x7610, R124 ;  /* 0x00007610ff7c7816 */ /* 0x000fe4000000007c */
[----:B----4-:R-:W-:-:S04]  /*12760*/  @P5 LOP3.LUT R5, R5, R4, RZ, 0x3c, !PT ;  /* 0x0000000405055212 */ /* 0x010fc800078e3cff */
[----:B------:R-:W-:-:S04]  /*12770*/  @P5 LOP3.LUT R4, R5, R4, RZ, 0x3c, !PT ;  /* 0x0000000405045212 */ /* 0x000fc800078e3cff */
[----:B------:R-:W-:-:S05]  /*12780*/  @P5 LOP3.LUT R5, R5, R4, RZ, 0x3c, !PT ;  /* 0x0000000405055212 */ /* 0x000fca00078e3cff */
[----:B------:R0:W4:Y:S02]  /*12790*/  @P5 LDG.E.U16 R70, desc[UR40][R4.64] ;  /* 0x0000002804465981 */ /* 0x000124000c1e1500 */
[----:B0-----:R-:W-:Y:S02]  /*127a0*/  @P5 IMAD.MOV.U32 R4, RZ, RZ, R9 ;  /* 0x000000ffff045224 */ /* 0x001fe400078e0009 */
[----:B------:R-:W-:-:S05]  /*127b0*/  @P5 IMAD.MOV.U32 R5, RZ, RZ, R49 ;  /* 0x000000ffff055224 */ /* 0x000fca00078e0031 */
[----:B------:R0:W4:Y:S02]  /*127c0*/  @P5 LDG.E.U16 R2, desc[UR40][R4.64] ;  /* 0x0000002804025981 */ /* 0x000124000c1e1500 */
[----:B0-----:R-:W-:Y:S02]  /*127d0*/  @P5 IMAD.MOV.U32 R4, RZ, RZ, R51 ;  /* 0x000000ffff045224 */ /* 0x001fe400078e0033 */
[----:B--2---:R-:W-:-:S05]  /*127e0*/  @P5 IMAD.MOV.U32 R5, RZ, RZ, R71 ;  /* 0x000000ffff055224 */ /* 0x004fca00078e0047 */
[----:B------:R0:W2:Y:S02]  /*127f0*/  @P5 LDG.E.U16 R0, desc[UR40][R4.64] ;  /* 0x0000002804005981 */ /* 0x0000a4000c1e1500 */
[----:B0-----:R-:W-:Y:S02]  /*12800*/  @P5 IMAD.MOV.U32 R4, RZ, RZ, R10 ;  /* 0x000000ffff045224 */ /* 0x001fe400078e000a */
[----:B------:R-:W-:-:S05]  /*12810*/  @P5 IMAD.MOV.U32 R5, RZ, RZ, R11 ;  /* 0x000000ffff055224 */ /* 0x000fca00078e000b */
[----:B------:R3:W2:Y:S02]  /*12820*/  @P5 LDG.E.U16 R125, desc[UR40][R4.64] ;  /* 0x00000028047d5981 */ /* 0x0006a4000c1e1500 */
[----:B---3--:R-:W-:Y:S02]  /*12830*/  @P5 IMAD.MOV.U32 R4, RZ, RZ, R8 ;  /* 0x000000ffff045224 */ /* 0x008fe400078e0008 */
[----:B------:R-:W-:-:S05]  /*12840*/  @P5 IMAD.MOV.U32 R5, RZ, RZ, R50 ;  /* 0x000000ffff055224 */ /* 0x000fca00078e0032 */
[----:B------:R0:W3:Y:S01]  /*12850*/  @P5 LDG.E.U16 R124, desc[UR40][R4.64] ;  /* 0x00000028047c5981 */ /* 0x0000e2000c1e1500 */
[----:B------:R-:W-:Y:S01]  /*12860*/  PRMT R123, RZ, 0x7610, R123 ;  /* 0x00007610ff7b7816 */ /* 0x000fe2000000007b */
[----:B0-----:R-:W-:Y:S02]  /*12870*/  @P5 IMAD.MOV.U32 R4, RZ, RZ, R6 ;  /* 0x000000ffff045224 */ /* 0x001fe400078e0006 */
[----:B------:R-:W-:-:S05]  /*12880*/  @P5 IMAD.MOV.U32 R5, RZ, RZ, R7 ;  /* 0x000000ffff055224 */ /* 0x000fca00078e0007 */
[----:B------:R-:W3:Y:S04]  /*12890*/  @P5 LDG.E.U16 R123, desc[UR40][R4.64] ;  /* 0x00000028047b5981 */ /* 0x000ee8000c1e1500 */
[----:B----4-:R-:W-:Y:S04]  /*128a0*/  STL [R1+0x9ac], R70 ;  /* 0x0009ac4601007387 */ /* 0x010fe80000100800 */
[----:B------:R-:W4:Y:S04]  /*128b0*/  LDL R49, [R1+0x454] ;  /* 0x0004540001317983 */ /* 0x000f280000100800 */
[----:B------:R-:W4:Y:S04]  /*128c0*/  LDL R9, [R1+0x458] ;  /* 0x0004580001097983 */ /* 0x000f280000100800 */
[----:B------:R-:W-:Y:S04]  /*128d0*/  STL [R1+0x9b0], R2 ;  /* 0x0009b00201007387 */ /* 0x000fe80000100800 */
[----:B------:R-:W4:Y:S04]  /*128e0*/  LDL R71, [R1+0x4a4] ;  /* 0x0004a40001477983 */ /* 0x000f280000100800 */
[----:B------:R-:W4:Y:S04]  /*128f0*/  LDL R51, [R1+0x4a8] ;  /* 0x0004a80001337983 */ /* 0x000f280000100800 */
[----:B--2---:R0:W-:Y:S04]  /*12900*/  STL [R1+0x9b4], R0 ;  /* 0x0009b40001007387 */ /* 0x0041e80000100800 */
[----:B------:R-:W2:Y:S04]  /*12910*/  LDL R11, [R1+0x4cc] ;  /* 0x0004cc00010b7983 */ /* 0x000ea80000100800 */
[----:B------:R-:W2:Y:S04]  /*12920*/  LDL R10, [R1+0x4d0] ;  /* 0x0004d000010a7983 */ /* 0x000ea80000100800 */
[----:B0-----:R-:W2:Y:S04]  /*12930*/  LDL R0, [R1+0x480] ;  /* 0x0004800001007983 */ /* 0x001ea80000100800 */
[----:B------:R0:W-:Y:S04]  /*12940*/  STL [R1+0x9b8], R125 ;  /* 0x0009b87d01007387 */ /* 0x0001e80000100800 */
[----:B------:R-:W2:Y:S04]  /*12950*/  LDL R2, [R1+0x4f4] ;  /* 0x0004f40001027983 */ /* 0x000ea80000100800 */
[----:B------:R-:W2:Y:S04]  /*12960*/  LDL R70, [R1+0x4f8] ;  /* 0x0004f80001467983 */ /* 0x000ea80000100800 */
[----:B0-----:R-:W2:Y:S04]  /*12970*/  LDL R125, [R1+0x47c] ;  /* 0x00047c00017d7983 */ /* 0x001ea80000100800 */
[----:B---3--:R0:W-:Y:S04]  /*12980*/  STL [R1+0x9bc], R124 ;  /* 0x0009bc7c01007387 */ /* 0x0081e80000100800 */
[----:B------:R-:W3:Y:S04]  /*12990*/  LDL R8, [R1+0x254] ;  /* 0x0002540001087983 */ /* 0x000ee80000100800 */
[----:B------:R-:W3:Y:S04]  /*129a0*/  LDL R6, [R1+0x258] ;  /* 0x0002580001067983 */ /* 0x000ee80000100800 */
[----:B------:R-:W3:Y:S04]  /*129b0*/  LDL R50, [R1+0x284] ;  /* 0x0002840001327983 */ /* 0x000ee80000100800 */
[----:B------:R-:W3:Y:S01]  /*129c0*/  LDL R7, [R1+0x288] ;  /* 0x0002880001077983 */ /* 0x000ee20000100800 */
[----:B------:R-:W-:-:S03]  /*129d0*/  PRMT R122, RZ, 0x7610, R122 ;  /* 0x00007610ff7a7816 */ /* 0x000fc6000000007a */
[----:B------:R1:W-:Y:S01]  /*129e0*/  STL [R1+0x9c0], R123 ;  /* 0x0009c07b01007387 */ /* 0x0003e20000100800 */
[----:B------:R-:W-:Y:S02]  /*129f0*/  PRMT R121, RZ, 0x7610, R121 ;  /* 0x00007610ff797816 */ /* 0x000fe40000000079 */
[----:B------:R-:W-:Y:S01]  /*12a00*/  PRMT R119, RZ, 0x7610, R119 ;  /* 0x00007610ff777816 */ /* 0x000fe20000000077 */
[----:B0-----:R-:W3:Y:S01]  /*12a10*/  LDL R124, [R1+0x3e8] ;  /* 0x0003e800017c7983 */ /* 0x001ee20000100800 */
[----:B------:R-:W-:Y:S02]  /*12a20*/  PRMT R117, RZ, 0x7610, R117 ;  /* 0x00007610ff757816 */ /* 0x000fe40000000075 */
[----:B------:R-:W-:Y:S02]  /*12a30*/  PRMT R116, RZ, 0x7610, R116 ;  /* 0x00007610ff747816 */ /* 0x000fe40000000074 */
[----:B------:R-:W-:Y:S01]  /*12a40*/  PRMT R115, RZ, 0x7610, R115 ;  /* 0x00007610ff737816 */ /* 0x000fe20000000073 */
[----:B-1----:R-:W3:Y:S01]  /*12a50*/  LDL R123, [R1+0x3e4] ;  /* 0x0003e400017b7983 */ /* 0x002ee20000100800 */
[----:B----4-:R-:W-:-:S03]  /*12a60*/  @P5 IMAD.MOV.U32 R5, RZ, RZ, R49 ;  /* 0x000000ffff055224 */ /* 0x010fc600078e0031 */
[----:B------:R-:W4:Y:S01]  /*12a70*/  LDL R49, [R1+0x2b4] ;  /* 0x0002b40001317983 */ /* 0x000f220000100800 */
[----:B------:R-:W-:-:S03]  /*12a80*/  @P5 IMAD.MOV.U32 R4, RZ, RZ, R9 ;  /* 0x000000ffff045224 */ /* 0x000fc600078e0009 */
[----:B------:R-:W4:Y:S04]  /*12a90*/  LDL R9, [R1+0x2b8] ;  /* 0x0002b80001097983 */ /* 0x000f280000100800 */
[----:B------:R2:W4:Y:S02]  /*12aa0*/  @P5 LDG.E.U16 R122, desc[UR40][R4.64] ;  /* 0x00000028047a5981 */ /* 0x000524000c1e1500 */
[----:B--2---:R-:W-:Y:S02]  /*12ab0*/  @P5 IMAD.MOV.U32 R4, RZ, RZ, R0 ;  /* 0x000000ffff045224 */ /* 0x004fe400078e0000 */
[----:B------:R-:W2:Y:S01]  /*12ac0*/  LDL R0, [R1+0x2e8] ;  /* 0x0002e80001007983 */ /* 0x000ea20000100800 */
[----:B------:R-:W-:-:S03]  /*12ad0*/  @P5 IMAD.MOV.U32 R5, RZ, RZ, R125 ;  /* 0x000000ffff055224 */ /* 0x000fc600078e007d */
[----:B------:R-:W2:Y:S04]  /*12ae0*/  LDL R125, [R1+0x2e4] ;  /* 0x0002e400017d7983 */ /* 0x000ea80000100800 */
[----:B------:R0:W2:Y:S02]  /*12af0*/  @P5 LDG.E.U16 R121, desc[UR40][R4.64] ;  /* 0x0000002804795981 */ /* 0x0000a4000c1e1500 */
[----:B0-----:R-:W-:Y:S02]  /*12b00*/  @P5 IMAD.MOV.U32 R4, RZ, RZ, R51 ;  /* 0x000000ffff045224 */ /* 0x001fe400078e0033 */
[----:B------:R-:W-:Y:S01]  /*12b10*/  @P5 IMAD.MOV.U32 R5, RZ, RZ, R71 ;  /* 0x000000ffff055224 */ /* 0x000fe200078e0047 */
[----:B------:R-:W2:Y:S04]  /*12b20*/  LDL R51, [R1+0x318] ;  /* 0x0003180001337983 */ /* 0x000ea80000100800 */
[----:B------:R-:W2:Y:S04]  /*12b30*/  LDL R71, [R1+0x314] ;  /* 0x0003140001477983 */ /* 0x000ea80000100800 */
[----:B------:R0:W2:Y:S02]  /*12b40*/  @P5 LDG.E.U16 R119, desc[UR40][R4.64] ;  /* 0x0000002804775981 */ /* 0x0000a4000c1e1500 */
[----:B0-----:R-:W-:-:S02]  /*12b50*/  @P5 IMAD.MOV.U32 R4, RZ, RZ, R10 ;  /* 0x000000ffff045224 */ /* 0x001fc400078e000a */
        /* <DEDUP_REMOVED lines=9> */
[----:B---3--:R-:W-:-:S02]  /*12bf0*/  @P5 IMAD.MOV.U32 R4, RZ, RZ, R6 ;  /* 0x000000ffff045224 */ /* 0x008fc400078e0006 */
[----:B------:R-:W-:Y:S01]  /*12c00*/  @P5 IMAD.MOV.U32 R5, RZ, RZ, R8 ;  /* 0x000000ffff055224 */ /* 0x000fe200078e0008 */
[----:B------:R-:W3:Y:S04]  /*12c10*/  LDL R6, [R1+0x3a8] ;  /* 0x0003a80001067983 */ /* 0x000ee80000100800 */
[----:B------:R-:W3:Y:S04]  /*12c20*/  LDL R8, [R1+0x3a4] ;  /* 0x0003a40001087983 */ /* 0x000ee80000100800 */
[----:B------:R0:W3:Y:S02]  /*12c30*/  @P5 LDG.E.U16 R115, desc[UR40][R4.64] ;  /* 0x0000002804735981 */ /* 0x0000e4000c1e1500 */
[----:B0-----:R-:W-:-:S02]  /*12c40*/  @P5 IMAD.MOV.U32 R4, RZ, RZ, R7 ;  /* 0x000000ffff045224 */ /* 0x001fc400078e0007 */
[----:B------:R-:W-:Y:S01]  /*12c50*/  @P5 IMAD.MOV.U32 R5, RZ, RZ, R50 ;  /* 0x000000ffff055224 */ /* 0x000fe200078e0032 */
[----:B------:R-:W3:Y:S04]  /*12c60*/  LDL R7, [R1+0x3d8] ;  /* 0x0003d80001077983 */ /* 0x000ee80000100800 */
[----:B------:R-:W3:Y:S01]  /*12c70*/  LDL R50, [R1+0x3d4] ;  /* 0x0003d40001327983 */ /* 0x000ee20000100800 */
[----:B------:R-:W-:Y:S02]  /*12c80*/  PRMT R114, RZ, 0x7610, R114 ;  /* 0x00007610ff727816 */ /* 0x000fe40000000072 */
[----:B------:R-:W-:-:S04]  /*12c90*/  PRMT R113, RZ, 0x7610, R113 ;  /* 0x00007610ff717816 */ /* 0x000fc80000000071 */
[----:B------:R4:W3:Y:S01]  /*12ca0*/  @P5 LDG.E.U16 R114, desc[UR40][R4.64] ;  /* 0x0000002804725981 */ /* 0x0008e2000c1e1500 */
[----:B------:R-:W-:Y:S02]  /*12cb0*/  PRMT R112, RZ, 0x7610, R112 ;  /* 0x00007610ff707816 */ /* 0x000fe40000000070 */
[----:B------:R-:W-:Y:S02]  /*12cc0*/  PRMT R111, RZ, 0x7610, R111 ;  /* 0x00007610ff6f7816 */ /* 0x000fe4000000006f */
[----:B------:R-:W-:Y:S02]  /*12cd0*/  PRMT R110, RZ, 0x7610, R110 ;  /* 0x00007610ff6e7816 */ /* 0x000fe4000000006e */
[----:B------:R-:W-:Y:S02]  /*12ce0*/  PRMT R109, RZ, 0x7610, R109 ;  /* 0x00007610ff6d7816 */ /* 0x000fe4000000006d */
[----:B------:R-:W-:Y:S01]  /*12cf0*/  PRMT R108, RZ, 0x7610, R108 ;  /* 0x00007610ff6c7816 */ /* 0x000fe2000000006c */
[----:B----4-:R-:W-:-:S02]  /*12d00*/  @P5 IMAD.MOV.U32 R5, RZ, RZ, R49 ;  /* 0x000000ffff055224 */ /* 0x010fc400078e0031 */
        /* <DEDUP_REMOVED lines=24> */
[----:B---3--:R-:W-:Y:S02]  /*12e90*/  @P5 IMAD.MOV.U32 R4, RZ, RZ, R6 ;  /* 0x000000ffff045224 */ /* 0x008fe400078e0006 */
[----:B------:R-:W3:Y:S01]  /*12ea0*/  LDL R6, [R1+0x4d8] ;  /* 0x0004d80001067983 */ /* 0x000ee20000100800 */
[----:B------:R-:W-:-:S03]  /*12eb0*/  @P5 IMAD.MOV.U32 R5, RZ, RZ, R8 ;  /* 0x000000ffff055224 */ /* 0x000fc600078e0008 */
[----:B------:R-:W3:Y:S04]  /*12ec0*/  LDL R8, [R1+0x4d4] ;  /* 0x0004d40001087983 */ /* 0x000ee80000100800 */
[----:B------:R0:W3:Y:S02]  /*12ed0*/  @P5 LDG.E.U16 R108, desc[UR40][R4.64] ;  /* 0x00000028046c5981 */ /* 0x0000e4000c1e1500 */
[----:B0-----:R-:W-:Y:S02]  /*12ee0*/  @P5 IMAD.MOV.U32 R4, RZ, RZ, R7 ;  /* 0x000000ffff045224 */ /* 0x001fe400078e0007 */
[----:B------:R-:W3:Y:S01]  /*12ef0*/  LDL R7, [R1+0x500] ;  /* 0x0005000001077983 */ /* 0x000ee20000100800 */
[----:B------:R-:W-:-:S03]  /*12f00*/  @P5 IMAD.MOV.U32 R5, RZ, RZ, R50 ;  /* 0x000000ffff055224 */ /* 0x000fc600078e0032 */
        /* <DEDUP_REMOVED lines=155> */
[----:B0-----:R-:W-:Y:S01]  /*138c0*/  @P5 IMAD.MOV.U32 R4, RZ, RZ, R70 ;  /* 0x000000ffff045224 */ /* 0x001fe200078e0046 */
[----:B------:R-:W-:Y:S01]  /*138d0*/  PRMT R78, RZ, 0x7610, R78 ;  /* 0x00007610ff4e7816 */ /* 0x000fe2000000004e */
[----:B------:R-:W2:Y:S01]  /*138e0*/  LDL R70, [R1+0x4bc] ;  /* 0x0004bc0001467983 */ /* 0x000ea20000100800 */
[----:B------:R-:W-:Y:S01]  /*138f0*/  @P5 IMAD.MOV.U32 R5, RZ, RZ, R2 ;  /* 0x000000ffff055224 */ /* 0x000fe200078e0002 */
[----:B------:R-:W-:-:S02]  /*13900*/  PRMT R67, RZ, 0x7610, R67 ;  /* 0x00007610ff437816 */ /* 0x000fc40000000043 */
        /* <DEDUP_REMOVED lines=10> */
[----:B------:R-:W3:Y:S04]  /*139b0*/  LDL R50, [R1+0x46c] ;  /* 0x00046c0001327983 */ /* 0x000ee80000100800 */
[----:B------:R4:W3:Y:S01]  /*139c0*/  @P5 LDG.E.U16 R78, desc[UR40][R4.64] ;  /* 0x00000028044e5981 */ /* 0x0008e2000c1e1500 */
[----:B------:R-:W-:Y:S02]  /*139d0*/  PRMT R66, RZ, 0x7610, R66 ;  /* 0x00007610ff427816 */ /* 0x000fe40000000042 */
[----:B------:R-:W-:Y:S02]  /*139e0*/  PRMT R65, RZ, 0x7610, R65 ;  /* 0x00007610ff417816 */ /* 0x000fe40000000041 */
[----:B------:R-:W-:Y:S02]  /*139f0*/  PRMT R64, RZ, 0x7610, R64 ;  /* 0x00007610ff407816 */ /* 0x000fe40000000040 */
[----:B------:R-:W-:-:S02]  /*13a00*/  PRMT R63, RZ, 0x7610, R63 ;  /* 0x00007610ff3f7816 */ /* 0x000fc4000000003f */
[----:B------:R-:W-:Y:S01]  /*13a10*/  PRMT R62, RZ, 0x7610, R62 ;  /* 0x00007610ff3e7816 */ /* 0x000fe2000000003e */
[----:B----4-:R-:W-:Y:S02]  /*13a20*/  @P5 IMAD.MOV.U32 R5, RZ, RZ, R49 ;  /* 0x000000ffff055224 */ /* 0x010fe400078e0031 */
        /* <DEDUP_REMOVED lines=15> */
[----:B------:R-:W-:Y:S01]  /*13b20*/  @P5 IMAD.MOV.U32 R5, RZ, RZ, R123 ;  /* 0x000000ffff055224 */ /* 0x000fe200078e007b */
[----:B------:R-:W-:Y:S01]  /*13b30*/  PRMT R61, RZ, 0x7610, R61 ;  /* 0x00007610ff3d7816 */ /* 0x000fe2000000003d */
[----:B------:R-:W2:Y:S04]  /*13b40*/  LDL R123, [R1+0x2fc] ;  /* 0x0002fc00017b7983 */ /* 0x000ea80000100800 */
[----:B------:R0:W2:Y:S01]  /*13b50*/  @P5 LDG.E.U16 R64, desc[UR40][R4.64] ;  /* 0x0000002804405981 */ /* 0x0000a2000c1e1500 */
[----:B------:R-:W-:-:S02]  /*13b60*/  PRMT R60, RZ, 0x7610, R60 ;  /* 0x00007610ff3c7816 */ /* 0x000fc4000000003c */
[----:B------:R-:W-:Y:S01]  /*13b70*/  PRMT R59, RZ, 0x7610, R59 ;  /* 0x00007610ff3b7816 */ /* 0x000fe2000000003b */
[----:B------:R-:W2:Y:S01]  /*13b80*/  LDL R124, [R1+0x32c] ;  /* 0x00032c00017c7983 */ /* 0x000ea20000100800 */
        /* <DEDUP_REMOVED lines=8> */
[----:B---3--:R-:W-:Y:S02]  /*13c10*/  @P5 IMAD.MOV.U32 R4, RZ, RZ, R6 ;  /* 0x000000ffff045224 */ /* 0x008fe400078e0006 */
[----:B------:R-:W-:Y:S01]  /*13c20*/  @P5 IMAD.MOV.U32 R5, RZ, RZ, R8 ;  /* 0x000000ffff055224 */ /* 0x000fe200078e0008 */
[----:B------:R-:W3:Y:S04]  /*13c30*/  LDL R6, [R1+0x270] ;  /* 0x0002700001067983 */ /* 0x000ee80000100800 */
[----:B------:R-:W3:Y:S04]  /*13c40*/  LDL R8, [R1+0x26c] ;  /* 0x00026c0001087983 */ /* 0x000ee80000100800 */
[----:B------:R0:W3:Y:S02]  /*13c50*/  @P5 LDG.E.U16 R62, desc[UR40][R4.64] ;  /* 0x00000028043e5981 */ /* 0x0000e4000c1e1500 */
[----:B0-----:R-:W-:-:S02]  /*13c60*/  @P5 IMAD.MOV.U32 R4, RZ, RZ, R7 ;  /* 0x000000ffff045224 */ /* 0x001fc400078e0007 */
[----:B------:R-:W-:Y:S01]  /*13c70*/  @P5 IMAD.MOV.U32 R5, RZ, RZ, R50 ;  /* 0x000000ffff055224 */ /* 0x000fe200078e0032 */
[----:B------:R-:W3:Y:S04]  /*13c80*/  LDL R7, [R1+0x2a0] ;  /* 0x0002a00001077983 */ /* 0x000ee80000100800 */
[----:B------:R-:W3:Y:S04]  /*13c90*/  LDL R50, [R1+0x29c] ;  /* 0x00029c0001327983 */ /* 0x000ee80000100800 */
[----:B------:R0:W3:Y:S02]  /*13ca0*/  @P5 LDG.E.U16 R61, desc[UR40][R4.64] ;  /* 0x00000028043d5981 */ /* 0x0000e4000c1e1500 */
[----:B0-----:R-:W-:Y:S01]  /*13cb0*/  @P5 IMAD.MOV.U32 R5, RZ, RZ, R2 ;  /* 0x000000ffff055224 */ /* 0x001fe200078e0002 */
[----:B------:R-:W-:Y:S01]  /*13cc0*/  PRMT R55, RZ, 0x7610, R55 ;  /* 0x00007610ff377816 */ /* 0x000fe20000000037 */
[----:B------:R-:W3:Y:S01]  /*13cd0*/  LDL R2, [R1+0x360] ;  /* 0x0003600001027983 */ /* 0x000ee20000100800 */
[----:B----4-:R-:W-:-:S03]  /*13ce0*/  @P5 IMAD.MOV.U32 R4, RZ, RZ, R49 ;  /* 0x000000ffff045224 */ /* 0x010fc600078e0031 */
[----:B------:R-:W4:Y:S04]  /*13cf0*/  LDL R49, [R1+0x2d0] ;  /* 0x0002d00001317983 */ /* 0x000f280000100800 */
[----:B------:R0:W4:Y:S02]  /*13d00*/  @P5 LDG.E.U16 R60, desc[UR40][R4.64] ;  /* 0x00000028043c5981 */ /* 0x000124000c1e1500 */
[----:B0-----:R-:W-:Y:S02]  /*13d10*/  @P5 IMAD.MOV.U32 R4, RZ, RZ, R9 ;  /* 0x000000ffff045224 */ /* 0x001fe400078e0009 */
[----:B------:R-:W-:Y:S01]  /*13d20*/  @P5 IMAD.MOV.U32 R5, RZ, RZ, R70 ;  /* 0x000000ffff055224 */ /* 0x000fe200078e0046 */
[----:B------:R-:W4:Y:S04]  /*13d30*/  LDL R9, [R1+0x300] ;  /* 0x0003000001097983 */ /* 0x000f280000100800 */
[----:B------:R2:W4:Y:S04]  /*13d40*/  @P5 LDG.E.U16 R59, desc[UR40][R4.64] ;  /* 0x00000028043b5981 */ /* 0x000528000c1e1500 */
[----:B------:R-:W4:Y:S01]  /*13d50*/  LDL R70, [R1+0x38c] ;  /* 0x00038c0001467983 */ /* 0x000f220000100800 */
[----:B--2---:R-:W-:-:S02]  /*13d60*/  @P5 IMAD.MOV.U32 R4, RZ, RZ, R51 ;  /* 0x000000ffff045224 */ /* 0x004fc400078e0033 */
[----:B------:R-:W-:Y:S02]  /*13d70*/  @P5 IMAD.MOV.U32 R5, RZ, RZ, R71 ;  /* 0x000000ffff055224 */ /* 0x000fe400078e0047 */
        /* <DEDUP_REMOVED lines=8> */
[----:B------:R-:W3:Y:S01]  /*13e00*/  LDL.LU R6, [R1+0x20] ;  /* 0x0000200001067983 */ /* 0x000ee20000300800 */
[----:B------:R-:W-:-:S03]  /*13e10*/  @P5 IMAD.MOV.U32 R5, RZ, RZ, R8 ;  /* 0x000000ffff055224 */ /* 0x000fc600078e0008 */
[----:B------:R-:W2:Y:S04]  /*13e20*/  LDL R51, [R1+0x3ec] ;  /* 0x0003ec0001337983 */ /* 0x000ea80000100800 */
[----:B------:R0:W2:Y:S04]  /*13e30*/  @P5 LDG.E.U16 R56, desc[UR40][R4.64] ;  /* 0x0000002804385981 */ /* 0x0000a8000c1e1500 */
[----:B------:R-:W2:Y:S01]  /*13e40*/  LDL R8, [R1+0x3f0] ;  /* 0x0003f00001087983 */ /* 0x000ea20000100800 */
[----:B0-----:R-:W-:Y:S01]  /*13e50*/  @P5 IMAD.MOV.U32 R4, RZ, RZ, R7 ;  /* 0x000000ffff045224 */ /* 0x001fe200078e0007 */
[----:B------:R-:W-:-:S02]  /*13e60*/  PRMT R54, RZ, 0x7610, R54 ;  /* 0x00007610ff367816 */ /* 0x000fc40000000036 */
[----:B------:R-:W2:Y:S01]  /*13e70*/  LDL R7, [R1+0x420] ;  /* 0x0004200001077983 */ /* 0x000ea20000100800 */
[----:B------:R-:W-:Y:S01]  /*13e80*/  @P5 IMAD.MOV.U32 R5, RZ, RZ, R50 ;  /* 0x000000ffff055224 */ /* 0x000fe200078e0032 */
[----:B------:R-:W-:Y:S02]  /*13e90*/  PRMT R53, RZ, 0x7610, R53 ;  /* 0x00007610ff357816 */ /* 0x000fe40000000035 */
[----:B------:R-:W2:Y:S04]  /*13ea0*/  LDL R50, [R1+0x41c] ;  /* 0x00041c0001327983 */ /* 0x000ea80000100800 */
[----:B------:R4:W2:Y:S04]  /*13eb0*/  @P5 LDG.E.U16 R55, desc[UR40][R4.64] ;  /* 0x0000002804375981 */ /* 0x0008a8000c1e1500 */
[----:B------:R-:W2:Y:S01]  /*13ec0*/  LDL R5, [R1+0x2cc] ;  /* 0x0002cc0001057983 */ /* 0x000ea20000100800 */
[----:B------:R-:W-:-:S02]  /*13ed0*/  PRMT R52, RZ, 0x7610, R52 ;  /* 0x00007610ff347816 */ /* 0x000fc40000000034 */
[----:B------:R-:W-:Y:S02]  /*13ee0*/  PRMT R48, RZ, 0x7610, R48 ;  /* 0x00007610ff307816 */ /* 0x000fe40000000030 */
[----:B------:R-:W-:Y:S02]  /*13ef0*/  PRMT R47, RZ, 0x7610, R47 ;  /* 0x00007610ff2f7816 */ /* 0x000fe4000000002f */
[----:B------:R-:W-:Y:S02]  /*13f00*/  PRMT R46, RZ, 0x7610, R46 ;  /* 0x00007610ff2e7816 */ /* 0x000fe4000000002e */
[----:B------:R-:W-:Y:S01]  /*13f10*/  PRMT R45, RZ, 0x7610, R45 ;  /* 0x00007610ff2d7816 */ /* 0x000fe2000000002d */
[----:B----4-:R-:W-:Y:S02]  /*13f20*/  @P5 IMAD.MOV.U32 R4, RZ, RZ, R49 ;  /* 0x000000ffff045224 */ /* 0x010fe400078e0031 */
[----:B------:R-:W4:Y:S04]  /*13f30*/  LDL.LU R49, [R1+0x894] ;  /* 0x0008940001317983 */ /* 0x000f280000300800 */
[----:B--2---:R0:W2:Y:S02]  /*13f40*/  @P5 LDG.E.U16 R54, desc[UR40][R4.64] ;  /* 0x0000002804365981 */ /* 0x0040a4000c1e1500 */
[----:B0-----:R-:W-:-:S02]  /*13f50*/  @P5 IMAD.MOV.U32 R4, RZ, RZ, R9 ;  /* 0x000000ffff045224 */ /* 0x001fc400078e0009 */
[----:B------:R-:W-:Y:S01]  /*13f60*/  @P5 IMAD.MOV.U32 R5, RZ, RZ, R123 ;  /* 0x000000ffff055224 */ /* 0x000fe200078e007b */
[----:B------:R-:W2:Y:S04]  /*13f70*/  LDL.LU R9, [R1+0x14] ;  /* 0x0000140001097983 */ /* 0x000ea80000300800 */
[----:B------:R0:W2:Y:S02]  /*13f80*/  @P5 LDG.E.U16 R53, desc[UR40][R4.64] ;  /* 0x0000002804355981 */ /* 0x0000a4000c1e1500 */
[----:B0-----:R-:W-:Y:S02]  /*13f90*/  @P5 IMAD.MOV.U32 R4, RZ, RZ, R125 ;  /* 0x000000ffff045224 */ /* 0x001fe400078e007d */
[----:B------:R-:W-:-:S05]  /*13fa0*/  @P5 IMAD.MOV.U32 R5, RZ, RZ, R124 ;  /* 0x000000ffff055224 */ /* 0x000fca00078e007c */
[----:B------:R0:W2:Y:S02]  /*13fb0*/  @P5 LDG.E.U16 R52, desc[UR40][R4.64] ;  /* 0x0000002804345981 */ /* 0x0000a4000c1e1500 */
[----:B0-----:R-:W-:Y:S02]  /*13fc0*/  @P5 IMAD.MOV.U32 R4, RZ, RZ, R2 ;  /* 0x000000ffff045224 */ /* 0x001fe400078e0002 */
[----:B------:R-:W-:-:S05]  /*13fd0*/  @P5 IMAD.MOV.U32 R5, RZ, RZ, R0 ;  /* 0x000000ffff055224 */ /* 0x000fca00078e0000 */
[----:B------:R0:W2:Y:S02]  /*13fe0*/  @P5 LDG.E.U16 R48, desc[UR40][R4.64] ;  /* 0x0000002804305981 */ /* 0x0000a4000c1e1500 */
[----:B0-----:R-:W-:Y:S02]  /*13ff0*/  @P5 IMAD.MOV.U32 R4, RZ, RZ, R11 ;  /* 0x000000ffff045224 */ /* 0x001fe400078e000b */
[----:B------:R-:W-:Y:S01]  /*14000*/  @P5 IMAD.MOV.U32 R5, RZ, RZ, R70 ;  /* 0x000000ffff055224 */ /* 0x000fe200078e0046 */
[----:B------:R-:W2:Y:S04]  /*14010*/  LDL.LU R11, [R1+0x880] ;  /* 0x00088000010b7983 */ /* 0x000ea80000300800 */
[----:B------:R0:W2:Y:S02]  /*14020*/  @P5 LDG.E.U16 R47, desc[UR40][R4.64] ;  /* 0x00000028042f5981 */ /* 0x0000a4000c1e1500 */
[----:B0-----:R-:W-:-:S02]  /*14030*/  @P5 IMAD.MOV.U32 R4, RZ, RZ, R10 ;  /* 0x000000ffff045224 */ /* 0x001fc400078e000a */
[----:B------:R-:W-:Y:S01]  /*14040*/  @P5 IMAD.MOV.U32 R5, RZ, RZ, R71 ;  /* 0x000000ffff055224 */ /* 0x000fe200078e0047 */
[----:B------:R-:W2:Y:S04]  /*14050*/  LDL.LU R10, [R1+0x4] ;  /* 0x00000400010a7983 */ /* 0x000ea80000300800 */
[----:B------:R0:W2:Y:S02]  /*14060*/  @P5 LDG.E.U16 R46, desc[UR40][R4.64] ;  /* 0x00000028042e5981 */ /* 0x0000a4000c1e1500 */
[----:B0-----:R-:W-:Y:S02]  /*14070*/  @P5 IMAD.MOV.U32 R4, RZ, RZ, R8 ;  /* 0x000000ffff045224 */ /* 0x001fe400078e0008 */
[----:B------:R-:W-:-:S05]  /*14080*/  @P5 IMAD.MOV.U32 R5, RZ, RZ, R51 ;  /* 0x000000ffff055224 */ /* 0x000fca00078e0033 */
[----:B------:R4:W2:Y:S04]  /*14090*/  @P5 LDG.E.U16 R45, desc[UR40][R4.64] ;  /* 0x00000028042d5981 */ /* 0x0008a8000c1e1500 */
[----:B------:R-:W2:Y:S01]  /*140a0*/  LDL.LU R4, [R1] ;  /* 0x0000000001047983 */ /* 0x000ea20000300800 */
[----:B---3--:R-:W-:Y:S02]  /*140b0*/  SEL R6, R72, R6, !P2 ;  /* 0x0000000648067207 */ /* 0x008fe40005000000 */
[----:B------:R-:W-:-:S03]  /*140c0*/  PRMT R44, RZ, 0x7610, R44 ;  /* 0x00007610ff2c7816 */ /* 0x000fc6000000002c */
[----:B------:R-:W-:Y:S01]  /*140d0*/  IMAD R8, R6, UR9, RZ ;  /* 0x0000000906087c24 */ /* 0x000fe2000f8e02ff */
[C---:B----4-:R-:W-:Y:S01]  /*140e0*/  SEL R5, R72.reuse, R49, !P2 ;  /* 0x0000003148057207 */ /* 0x050fe20005000000 */
[----:B------:R-:W-:Y:S01]  /*140f0*/  @P5 IMAD.MOV.U32 R6, RZ, RZ, R7 ;  /* 0x000000ffff065224 */ /* 0x000fe200078e0007 */
[----:B------:R-:W-:Y:S01]  /*14100*/  PRMT R31, RZ, 0x7610, R31 ;  /* 0x00007610ff1f7816 */ /* 0x000fe2000000001f */
[----:B------:R-:W-:Y:S01]  /*14110*/  @P5 IMAD.MOV.U32 R7, RZ, RZ, R50 ;  /* 0x000000ffff075224 */ /* 0x000fe200078e0032 */
[----:B------:R-:W0:Y:S04]  /*14120*/  LDCU UR9, c[0x0][0x3b0] ;  /* 0x00007600ff0977ac */ /* 0x000e280008000800 */
[----:B------:R2:W3:Y:S02]  /*14130*/  @P5 LDG.E.U16 R44, desc[UR40][R6.64] ;  /* 0x00000028062c5981 */ /* 0x0004e4000c1e1500 */
[----:B--2---:R-:W-:Y:S01]  /*14140*/  SEL R6, R72, R9, !P2 ;  /* 0x0000000948067207 */ /* 0x004fe20005000000 */
[----:B------:R-:W-:-:S02]  /*14150*/  IMAD R9, R5, UR8, RZ ;  /* 0x0000000805097c24 */ /* 0x000fc4000f8e02ff */
[----:B------:R-:W-:Y:S01]  /*14160*/  @!P3 IMAD.MOV R4, RZ, RZ, -R4 ;  /* 0x000000ffff04b224 */ /* 0x000fe200078e0a04 */
[----:B------:R-:W-:-:S04]  /*14170*/  LEA R0, P3, R8, R69, 0x1 ;  /* 0x0000004508007211 */ /* 0x000fc800078608ff */
[----:B------:R-:W-:Y:S01]  /*14180*/  LEA.HI.X.SX32 R2, R8, R68, 0x1, P3 ;  /* 0x0000004408027211 */ /* 0x000fe200018f0eff */
[----:B------:R-:W-:Y:S01]  /*14190*/  IMAD R8, R6, UR10, RZ ;  /* 0x0000000a06087c24 */ /* 0x000fe2000f8e02ff */
[----:B------:R-:W-:Y:S01]  /*141a0*/  LEA R50, P3, R9, R69, 0x1 ;  /* 0x0000004509327211 */ /* 0x000fe200078608ff */
[----:B------:R-:W-:Y:S01]  /*141b0*/  @P5 IMAD.MOV.U32 R6, RZ, RZ, R0 ;  /* 0x000000ffff065224 */ /* 0x000fe200078e0000 */
[----:B------:R1:W-:Y:S01]  /*141c0*/  STL [R1+0xe0], R0 ;  /* 0x0000e00001007387 */ /* 0x0003e20000100800 */
[----:B------:R-:W-:Y:S01]  /*141d0*/  @P5 IMAD.MOV.U32 R7, RZ, RZ, R2 ;  /* 0x000000ffff075224 */ /* 0x000fe200078e0002 */
[C---:B------:R-:W-:Y:S01]  /*141e0*/  SEL R5, R72.reuse, R11, !P2 ;  /* 0x0000000b48057207 */ /* 0x040fe20005000000 */
[----:B------:R-:W2:Y:S01]  /*141f0*/  LDCU UR10, c[0x0][0x3b0] ;  /* 0x00007600ff0a77ac */ /* 0x000ea20008000800 */
[----:B------:R4:W-:Y:S04]  /*14200*/  STL [R1+0xdc], R2 ;  /* 0x0000dc0201007387 */ /* 0x0009e80000100800 */
[----:B------:R0:W3:Y:S04]  /*14210*/  @P5 LDG.E.U16 R31, desc[UR40][R6.64] ;  /* 0x00000028061f5981 */ /* 0x0000e8000c1e1500 */
[----:B------:R-:W-:Y:S01]  /*14220*/  STL [R1+0x40], R50 ;  /* 0x0000403201007387 */ /* 0x000fe20000100800 */
[----:B0-----:R-:W-:-:S03]  /*14230*/  SEL R6, R72, R10, !P2 ;  /* 0x0000000a48067207 */ /* 0x001fc60005000000 */
[----:B------:R-:W3:Y:S01]  /*14240*/  LDL.LU R10, [R1+0x87c] ;  /* 0x00087c00010a7983 */ /* 0x000ee20000300800 */
[----:B------:R-:W-:Y:S02]  /*14250*/  LEA.HI.X.SX32 R70, R9, R68, 0x1, P3 ;  /* 0x0000004409467211 */ /* 0x000fe400018f0eff */
[----:B-1----:R-:W-:Y:S01]  /*14260*/  LEA R0, P3, R8, R69, 0x1 ;  /* 0x0000004508007211 */ /* 0x002fe200078608ff */
[----:B------:R-:W-:-:S03]  /*14270*/  IMAD R9, R5, UR9, RZ ;  /* 0x0000000905097c24 */ /* 0x000fc6000f8e02ff */
[----:B----4-:R-:W-:Y:S01]  /*14280*/  LEA.HI.X.SX32 R2, R8, R68, 0x1, P3 ;  /* 0x0000004408027211 */ /* 0x010fe200018f0eff */
[----:B------:R-:W-:Y:S01]  /*14290*/  IMAD R8, R6, UR11, RZ ;  /* 0x0000000b06087c24 */ /* 0x000fe2000f8e02ff */
[----:B------:R-:W-:Y:S01]  /*142a0*/  PRMT R30, RZ, 0x7610, R30 ;  /* 0x00007610ff1e7816 */ /* 0x000fe2000000001e */
[----:B------:R-:W-:Y:S01]  /*142b0*/  @P5 IMAD.MOV.U32 R6, RZ, RZ, R0 ;  /* 0x000000ffff065224 */ /* 0x000fe200078e0000 */
[CC--:B------:R-:W-:Y:S01]  /*142c0*/  LEA R49, P3, R9.reuse, R69.reuse, 0x1 ;  /* 0x0000004509317211 */ /* 0x0c0fe200078608ff */
[----:B------:R-:W-:Y:S01]  /*142d0*/  @P5 IMAD.MOV.U32 R7, RZ, RZ, R2 ;  /* 0x000000ffff075224 */ /* 0x000fe200078e0002 */
[----:B------:R-:W-:Y:S01]  /*142e0*/  SEL R5, R72, R106, !P2 ;  /* 0x0000006a48057207 */ /* 0x000fe20005000000 */
[----:B------:R0:W-:Y:S01]  /*142f0*/  STL [R1+0xf8], R0 ;  /* 0x0000f80001007387 */ /* 0x0001e20000100800 */
[----:B------:R-:W-:Y:S01]  /*14300*/  LEA.HI.X.SX32 R9, R9, R68, 0x1, P3 ;  /* 0x0000004409097211 */ /* 0x000fe200018f0eff */
[----:B------:R-:W1:Y:S02]  /*14310*/  LDCU UR9, c[0x0][0x3b0] ;  /* 0x00007600ff0977ac */ /* 0x000e640008000800 */
[----:B------:R4:W3:Y:S01]  /*14320*/  @P5 LDG.E.U16 R30, desc[UR40][R6.64] ;  /* 0x00000028061e5981 */ /* 0x0008e2000c1e1500 */
[----:B------:R-:W-:Y:S01]  /*14330*/  PRMT R43, RZ, 0x7610, R43 ;  /* 0x00007610ff2b7816 */ /* 0x000fe2000000002b */
[----:B------:R-:W1:Y:S01]  /*14340*/  LDCU UR11, c[0x0][0x3b0] ;  /* 0x00007600ff0b77ac */ /* 0x000e620008000800 */
[----:B0-----:R-:W-:Y:S01]  /*14350*/  LEA R0, P3, R8, R69, 0x1 ;  /* 0x0000004508007211 */ /* 0x001fe200078608ff */
[----:B------:R-:W-:Y:S01]  /*14360*/  STL [R1+0x3c], R70 ;  /* 0x00003c4601007387 */ /* 0x000fe20000100800 */
[----:B----4-:R-:W-:Y:S01]  /*14370*/  IMAD R7, R5, UR12, RZ ;  /* 0x0000000c05077c24 */ /* 0x010fe2000f8e02ff */
[----:B------:R-:W-:-:S02]  /*14380*/  SEL R5, R72, R118, !P2 ;  /* 0x0000007648057207 */ /* 0x000fc40005000000 */
[----:B------:R0:W-:Y:S01]  /*14390*/  STL [R1+0xf4], R2 ;  /* 0x0000f40201007387 */ /* 0x0001e20000100800 */
[----:B------:R-:W-:Y:S01]  /*143a0*/  LEA.HI.X.SX32 R71, R8, R68, 0x1, P3 ;  /* 0x0000004408477211 */ /* 0x000fe200018f0eff */
[----:B------:R-:W4:Y:S01]  /*143b0*/  LDCU UR12, c[0x0][0x3b0] ;  /* 0x00007600ff0c77ac */ /* 0x000f220008000800 */
[----:B------:R-:W-:Y:S01]  /*143c0*/  SEL R6, R72, R4, !P2 ;  /* 0x0000000448067207 */ /* 0x000fe20005000000 */
[----:B--2---:R-:W-:Y:S01]  /*143d0*/  IMAD R8, R5, UR10, RZ ;  /* 0x0000000a05087c24 */ /* 0x004fe2000f8e02ff */
[----:B------:R-:W2:Y:S01]  /*143e0*/  LDL.LU R125, [R1+0x878] ;  /* 0x00087800017d7983 */ /* 0x000ea20000300800 */
[----:B------:R-:W-:Y:S01]  /*143f0*/  @P5 IMAD.MOV.U32 R4, RZ, RZ, R0 ;  /* 0x000000ffff045224 */ /* 0x000fe200078e0000 */
[----:B------:R-:W-:Y:S02]  /*14400*/  PRMT R42, RZ, 0x7610, R42 ;  /* 0x00007610ff2a7816 */ /* 0x000fe4000000002a */
[C---:B0-----:R-:W-:Y:S01]  /*14410*/  LEA R2, P3, R7.reuse, R69, 0x1 ;  /* 0x0000004507027211 */ /* 0x041fe200078608ff */
[----:B------:R-:W-:Y:S01]  /*14420*/  @P5 IMAD.MOV.U32 R5, RZ, RZ, R71 ;  /* 0x000000ffff055224 */ /* 0x000fe200078e0047 */
[----:B------:R-:W2:Y:S01]  /*14430*/  LDL.LU R11, [R1+0x10] ;  /* 0x00001000010b7983 */ /* 0x000ea20000300800 */
[----:B------:R-:W-:Y:S01]  /*14440*/  IMAD R6, R6, UR13, RZ ;  /* 0x0000000d06067c24 */ /* 0x000fe2000f8e02ff */
[----:B------:R-:W-:Y:S01]  /*14450*/  LEA.HI.X.SX32 R51, R7, R68, 0x1, P3 ;  /* 0x0000004407337211 */ /* 0x000fe200018f0eff */
[----:B------:R-:W0:Y:S01]  /*14460*/  LDCU UR10, c[0x0][0x3b0] ;  /* 0x00007600ff0a77ac */ /* 0x000e220008000800 */
[----:B------:R-:W-:Y:S04]  /*14470*/  STL [R1+0x50], R49 ;  /* 0x0000503101007387 */ /* 0x000fe80000100800 */
[----:B------:R-:W-:Y:S04]  /*14480*/  STL [R1+0x4c], R9 ;  /* 0x00004c0901007387 */ /* 0x000fe80000100800 */
[----:B------:R0:W2:Y:S04]  /*14490*/  @P5 LDG.E.U16 R43, desc[UR40][R4.64] ;  /* 0x00000028042b5981 */ /* 0x0000a8000c1e1500 */
[----:B------:R1:W-:Y:S01]  /*144a0*/  STL [R1+0x130], R0 ;  /* 0x0001300001007387 */ /* 0x0003e20000100800 */
[----:B0-----:R-:W-:-:S02]  /*144b0*/  @P5 IMAD.MOV.U32 R4, RZ, RZ, R2 ;  /* 0x000000ffff045224 */ /* 0x001fc400078e0002 */
[----:B------:R-:W-:Y:S01]  /*144c0*/  @P5 IMAD.MOV.U32 R5, RZ, RZ, R51 ;  /* 0x000000ffff055224 */ /* 0x000fe200078e0033 */
[----:B-1----:R-:W-:Y:S01]  /*144d0*/  LEA R0, P3, R8, R69, 0x1 ;  /* 0x0000004508007211 */ /* 0x002fe200078608ff */
[----:B------:R-:W-:Y:S04]  /*144e0*/  STL [R1+0x124], R71 ;  /* 0x0001244701007387 */ /* 0x000fe80000100800 */
[----:B------:R0:W-:Y:S04]  /*144f0*/  STL [R1+0x140], R2 ;  /* 0x0001400201007387 */ /* 0x0001e80000100800 */
[----:B------:R1:W-:Y:S04]  /*14500*/  STL [R1+0x13c], R51 ;  /* 0x00013c3301007387 */ /* 0x0003e80000100800 */
[----:B------:R3:W2:Y:S04]  /*14510*/  @P5 LDG.E.U16 R42, desc[UR40][R4.64] ;  /* 0x00000028042a5981 */ /* 0x0006a8000c1e1500 */
[----:B------:R-:W-:Y:S01]  /*14520*/  STL [R1+0x150], R0 ;  /* 0x0001500001007387 */ /* 0x000fe20000100800 */
[----:B---3--:R-:W-:-:S03]  /*14530*/  SEL R4, R72, R10, !P2 ;  /* 0x0000000a48047207 */ /* 0x008fc60005000000 */
[----:B------:R-:W3:Y:S01]  /*14540*/  LDL.LU R10, [R1+0x874] ;  /* 0x00087400010a7983 */ /* 0x000ee20000300800 */
[-C--:B------:R-:W-:Y:S02]  /*14550*/  LEA.HI.X.SX32 R5, R8, R68.reuse, 0x1, P3 ;  /* 0x0000004408057211 */ /* 0x080fe400018f0eff */
[----:B0-----:R-:W-:Y:S01]  /*14560*/  LEA R2, P3, R6, R69, 0x1 ;  /* 0x0000004506027211 */ /* 0x001fe200078608ff */
[----:B------:R-:W4:Y:S01]  /*14570*/  LDL.LU R71, [R1+0x85c] ;  /* 0x00085c0001477983 */ /* 0x000f220000300800 */
[----:B------:R-:W-:Y:S01]  /*14580*/  PRMT R28, RZ, 0x7610, R28 ;  /* 0x00007610ff1c7816 */ /* 0x000fe2000000001c */
[----:B------:R-:W-:Y:S01]  /*14590*/  IMAD R7, R4, UR9, RZ ;  /* 0x0000000904077c24 */ /* 0x000fe2000f8e02ff */
[----:B-1----:R-:W-:Y:S01]  /*145a0*/  LEA.HI.X.SX32 R51, R6, R68, 0x1, P3 ;  /* 0x0000004406337211 */ /* 0x002fe200018f0eff */
[----:B------:R-:W-:Y:S01]  /*145b0*/  @P5 IMAD.MOV.U32 R4, RZ, RZ, R0 ;  /* 0x000000ffff045224 */ /* 0x000fe200078e0000 */
[----:B------:R-:W-:Y:S01]  /*145c0*/  PRMT R27, RZ, 0x7610, R27 ;  /* 0x00007610ff1b7816 */ /* 0x000fe2000000001b */
[----:B------:R0:W-:Y:S01]  /*145d0*/  STL [R1+0x14c], R5 ;  /* 0x00014c0501007387 */ /* 0x0001e20000100800 */
[----:B------:R-:W-:Y:S01]  /*145e0*/  PRMT R41, RZ, 0x7610, R41 ;  /* 0x00007610ff297816 */ /* 0x000fe20000000029 */
[----:B------:R-:W1:Y:S02]  /*145f0*/  LDCU UR9, c[0x0][0x3b0] ;  /* 0x00007600ff0977ac */ /* 0x000e640008000800 */
[----:B------:R0:W4:Y:S04]  /*14600*/  @P5 LDG.E.U16 R28, desc[UR40][R4.64] ;  /* 0x00000028041c5981 */ /* 0x000128000c1e1500 */
[----:B------:R-:W-:Y:S04]  /*14610*/  STL [R1+0x160], R2 ;  /* 0x0001600201007387 */ /* 0x000fe80000100800 */
[----:B------:R1:W-:Y:S01]  /*14620*/  STL [R1+0x15c], R51 ;  /* 0x00015c3301007387 */ /* 0x0003e20000100800 */
[----:B0-----:R-:W-:-:S02]  /*14630*/  @P5 IMAD.MOV.U32 R4, RZ, RZ, R2 ;  /* 0x000000ffff045224 */ /* 0x001fc400078e0002 */
[----:B------:R-:W-:Y:S01]  /*14640*/  @P5 IMAD.MOV.U32 R5, RZ, RZ, R51 ;  /* 0x000000ffff055224 */ /* 0x000fe200078e0033 */
[----:B------:R-:W-:-:S04]  /*14650*/  LEA R0, P3, R7, R69, 0x1 ;  /* 0x0000004507007211 */ /* 0x000fc800078608ff */
[----:B------:R0:W4:Y:S04]  /*14660*/  @P5 LDG.E.U16 R27, desc[UR40][R4.64] ;  /* 0x00000028041b5981 */ /* 0x000128000c1e1500 */
[----:B-1----:R-:W4:Y:S01]  /*14670*/  LDL R51, [R1+0x844] ;  /* 0x0008440001337983 */ /* 0x002f220000100800 */
[----:B------:R-:W-:Y:S01]  /*14680*/  LEA.HI.X.SX32 R2, R7, R68, 0x1, P3 ;  /* 0x0000004407027211 */ /* 0x000fe200018f0eff */
[----:B0-----:R-:W-:Y:S02]  /*14690*/  @P5 IMAD.MOV.U32 R4, RZ, RZ, R50 ;  /* 0x000000ffff045224 */ /* 0x001fe400078e0032 */
[----:B------:R-:W-:Y:S01]  /*146a0*/  @P5 IMAD.MOV.U32 R5, RZ, RZ, R70 ;  /* 0x000000ffff055224 */ /* 0x000fe200078e0046 */
[----:B------:R-:W-:Y:S01]  /*146b0*/  PRMT R40, RZ, 0x7610, R40 ;  /* 0x00007610ff287816 */ /* 0x000fe20000000028 */
[----:B------:R-:W-:Y:S04]  /*146c0*/  STL [R1+0x60], R0 ;  /* 0x0000600001007387 */ /* 0x000fe80000100800 */
[----:B------:R0:W4:Y:S01]  /*146d0*/  @P5 LDG.E.U16 R41, desc[UR40][R4.64] ;  /* 0x0000002804295981 */ /* 0x000122000c1e1500 */
[----:B------:R-:W-:-:S03]  /*146e0*/  PRMT R39, RZ, 0x7610, R39 ;  /* 0x00007610ff277816 */ /* 0x000fc60000000027 */
[----:B------:R1:W-:Y:S04]  /*146f0*/  STL [R1+0x5c], R2 ;  /* 0x00005c0201007387 */ /* 0x0003e80000100800 */
[----:B------:R-:W4:Y:S01]  /*14700*/  LDL.LU R50, [R1+0xc8] ;  /* 0x0000c80001327983 */ /* 0x000f220000300800 */
[----:B0-----:R-:W-:Y:S02]  /*14710*/  @P5 IMAD.MOV.U32 R4, RZ, RZ, R49 ;  /* 0x000000ffff045224 */ /* 0x001fe400078e0031 */
[----:B------:R-:W-:Y:S01]  /*14720*/  @P5 IMAD.MOV.U32 R5, RZ, RZ, R9 ;  /* 0x000000ffff055224 */ /* 0x000fe200078e0009 */
[----:B------:R-:W4:Y:S04]  /*14730*/  LDL.LU R49, [R1+0xb8] ;  /* 0x0000b80001317983 */ /* 0x000f280000300800 */
[----:B------:R0:W4:Y:S02]  /*14740*/  @P5 LDG.E.U16 R40, desc[UR40][R4.64] ;  /* 0x0000002804285981 */ /* 0x000124000c1e1500 */
[----:B0-----:R-:W-:-:S02]  /*14750*/  @P5 IMAD.MOV.U32 R4, RZ, RZ, R0 ;  /* 0x000000ffff045224 */ /* 0x001fc400078e0000 */
[----:B------:R-:W-:-:S05]  /*14760*/  @P5 IMAD.MOV.U32 R5, RZ, RZ, R2 ;  /* 0x000000ffff055224 */ /* 0x000fca00078e0002 */
[----:B------:R3:W4:Y:S02]  /*14770*/  @P5 LDG.E.U16 R39, desc[UR40][R4.64] ;  /* 0x0000002804275981 */ /* 0x000724000c1e1500 */
[C---:B---3--:R-:W-:Y:S02]  /*14780*/  SEL R4, R72.reuse, R10, !P2 ;  /* 0x0000000a48047207 */ /* 0x048fe40005000000 */
[----:B------:R-:W3:Y:S01]  /*14790*/  LDL.LU R10, [R1+0xa8] ;  /* 0x0000a800010a7983 */ /* 0x000ee20000300800 */
[----:B--2---:R-:W-:Y:S02]  /*147a0*/  ISETP.GT.U32.AND P3, PT, R73, R11, PT ;  /* 0x0000000b4900720c */ /* 0x004fe40003f64070 */
[----:B------:R-:W-:-:S05]  /*147b0*/  SEL R6, R72, R125, !P2 ;  /* 0x0000007d48067207 */ /* 0x000fca0005000000 */
[----:B------:R-:W-:Y:S01]  /*147c0*/  IMAD R6, R6, UR10, RZ ;  /* 0x0000000a06067c24 */ /* 0x000fe2000f8e02ff */
[----:B------:R-:W0:Y:S05]  /*147d0*/  LDCU UR10, c[0x0][0x3b0] ;  /* 0x00007600ff0a77ac */ /* 0x000e2a0008000800 */
[----:B------:R-:W-:Y:S01]  /*147e0*/  @!P3 IMAD.IADD R11, R11, 0x1, -R73 ;  /* 0x000000010b0bb824 */ /* 0x000fe200078e0a49 */
[----:B----4-:R-:W-:-:S04]  /*147f0*/  SEL R5, R72, R71, !P2 ;  /* 0x0000004748057207 */ /* 0x010fc80005000000 */
[----:B------:R-:W-:Y:S01]  /*14800*/  @!P3 STL [R1+0x10], R11 ;  /* 0x0000100b0100b387 */ /* 0x000fe20000100800 */
[-C--:B-1----:R-:W-:Y:S01]  /*14810*/  LEA R2, P3, R6, R69.reuse, 0x1 ;  /* 0x0000004506027211 */ /* 0x082fe200078608ff */
[----:B------:R-:W-:Y:S01]  /*14820*/  IMAD R7, R4, UR9, RZ ;  /* 0x0000000904077c24 */ /* 0x000fe2000f8e02ff */
[----:B------:R-:W-:Y:S01]  /*14830*/  PRMT R38, RZ, 0x7610, R38 ;  /* 0x00007610ff267816 */ /* 0x000fe20000000026 */
[----:B------:R-:W1:Y:S01]  /*14840*/  LDCU UR9, c[0x0][0x3b0] ;  /* 0x00007600ff0977ac */ /* 0x000e620008000800 */
[----:B------:R-:W-:Y:S01]  /*14850*/  LEA.HI.X.SX32 R8, R6, R68, 0x1, P3 ;  /* 0x0000004406087211 */ /* 0x000fe200018f0eff */
[----:B------:R-:W-:Y:S02]  /*14860*/  IMAD R6, R5, UR11, RZ ;  /* 0x0000000b05067c24 */ /* 0x000fe4000f8e02ff */
[----:B------:R-:W-:Y:S01]  /*14870*/  @P5 IMAD.MOV.U32 R4, RZ, RZ, R2 ;  /* 0x000000ffff045224 */ /* 0x000fe200078e0002 */
[----:B------:R-:W-:Y:S01]  /*14880*/  LEA R0, P3, R7, R69, 0x1 ;  /* 0x0000004507007211 */ /* 0x000fe200078608ff */
[----:B------:R-:W-:Y:S01]  /*14890*/  @P5 IMAD.MOV.U32 R5, RZ, RZ, R8 ;  /* 0x000000ffff055224 */ /* 0x000fe200078e0008 */
[----:B------:R2:W-:Y:S01]  /*148a0*/  STL [R1+0x70], R2 ;  /* 0x0000700201007387 */ /* 0x0005e20000100800 */
[----:B------:R-:W-:Y:S01]  /*148b0*/  PRMT R37, RZ, 0x7610, R37 ;  /* 0x00007610ff257816 */ /* 0x000fe20000000025 */
[----:B------:R-:W4:Y:S02]  /*148c0*/  LDCU UR11, c[0x0][0x3b0] ;  /* 0x00007600ff0b77ac */ /* 0x000f240008000800 */
[----:B------:R0:W4:Y:S04]  /*148d0*/  @P5 LDG.E.U16 R38, desc[UR40][R4.64] ;  /* 0x0000002804265981 */ /* 0x000128000c1e1500 */
[----:B------:R1:W-:Y:S01]  /*148e0*/  STL [R1+0x6c], R8 ;  /* 0x00006c0801007387 */ /* 0x0003e20000100800 */
[----:B0-----:R-:W-:-:S02]  /*148f0*/  SEL R4, R72, R51, !P2 ;  /* 0x0000003348047207 */ /* 0x001fc40005000000 */
[-C--:B------:R-:W-:Y:S02]  /*14900*/  LEA.HI.X.SX32 R5, R7, R68.reuse, 0x1, P3 ;  /* 0x0000004407057211 */ /* 0x080fe400018f0eff */
[----:B--2---:R-:W-:Y:S01]  /*14910*/  LEA R2, P3, R6, R69, 0x1 ;  /* 0x0000004506027211 */ /* 0x004fe200078608ff */
[----:B-1----:R-:W-:Y:S01]  /*14920*/  IMAD R8, R4, UR10, RZ ;  /* 0x0000000a04087c24 */ /* 0x002fe2000f8e02ff */
[----:B------:R0:W-:Y:S01]  /*14930*/  STL [R1+0x80], R0 ;  /* 0x0000800001007387 */ /* 0x0001e20000100800 */
[----:B------:R-:W-:Y:S01]  /*14940*/  @P5 IMAD.MOV.U32 R4, RZ, RZ, R0 ;  /* 0x000000ffff045224 */ /* 0x000fe200078e0000 */
[----:B------:R-:W-:Y:S01]  /*14950*/  LEA.HI.X.SX32 R9, R6, R68, 0x1, P3 ;  /* 0x0000004406097211 */ /* 0x000fe200018f0eff */
[----:B------:R-:W1:Y:S01]  /*14960*/  LDCU UR10, c[0x0][0x3b0] ;  /* 0x00007600ff0a77ac */ /* 0x000e620008000800 */
[----:B------:R2:W-:Y:S01]  /*14970*/  STL [R1+0x7c], R5 ;  /* 0x00007c0501007387 */ /* 0x0005e20000100800 */
[----:B------:R-:W-:-:S03]  /*14980*/  PRMT R36, RZ, 0x7610, R36 ;  /* 0x00007610ff247816 */ /* 0x000fc60000000024 */
[----:B------:R1:W-:Y:S01]  /*14990*/  STL [R1+0x90], R2 ;  /* 0x0000900201007387 */ /* 0x0003e20000100800 */
[----:B------:R-:W-:Y:S02]  /*149a0*/  SEL R6, R72, R50, !P2 ;  /* 0x0000003248067207 */ /* 0x000fe40005000000 */
[----:B0-----:R-:W-:Y:S01]  /*149b0*/  LEA R0, P3, R8, R69, 0x1 ;  /* 0x0000004508007211 */ /* 0x001fe200078608ff */
[----:B------:R0:W4:Y:S04]  /*149c0*/  @P5 LDG.E.U16 R37, desc[UR40][R4.64] ;  /* 0x0000002804255981 */ /* 0x000128000c1e1500 */
[----:B------:R-:W-:Y:S04]  /*149d0*/  STL [R1+0x8c], R9 ;  /* 0x00008c0901007387 */ /* 0x000fe80000100800 */
[----:B------:R-:W4:Y:S01]  /*149e0*/  LDL.LU R51, [R1+0xa4] ;  /* 0x0000a40001337983 */ /* 0x000f220000300800 */
[----:B0-----:R-:W-:-:S02]  /*149f0*/  @P5 IMAD.MOV.U32 R4, RZ, RZ, R2 ;  /* 0x000000ffff045224 */ /* 0x001fc400078e0002 */
[----:B--2---:R-:W-:Y:S01]  /*14a00*/  @P5 IMAD.MOV.U32 R5, RZ, RZ, R9 ;  /* 0x000000ffff055224 */ /* 0x004fe200078e0009 */
[----:B------:R-:W-:Y:S01]  /*14a10*/  STL [R1+0xa0], R0 ;  /* 0x0000a00001007387 */ /* 0x000fe20000100800 */
[----:B------:R-:W-:Y:S01]  /*14a20*/  IMAD R7, R6, UR12, RZ ;  /* 0x0000000c06077c24 */ /* 0x000fe2000f8e02ff */
[----:B-1----:R-:W-:Y:S01]  /*14a30*/  LEA.HI.X.SX32 R2, R8, R68, 0x1, P3 ;  /* 0x0000004408027211 */ /* 0x002fe200018f0eff */
[----:B------:R-:W0:Y:S01]  /*14a40*/  LDCU UR12, c[0x0][0x3b0] ;  /* 0x00007600ff0c77ac */ /* 0x000e220008000800 */
[----:B------:R1:W2:Y:S04]  /*14a50*/  @P5 LDG.E.U16 R36, desc[UR40][R4.64] ;  /* 0x0000002804245981 */ /* 0x0002a8000c1e1500 */
[----:B------:R-:W2:Y:S01]  /*14a60*/  LDL.LU R50, [R1+0x94] ;  /* 0x0000940001327983 */ /* 0x000ea20000300800 */
[----:B-1----:R-:W-:-:S03]  /*14a70*/  SEL R4, R72, R49, !P2 ;  /* 0x0000003148047207 */ /* 0x002fc60005000000 */
[----:B------:R1:W-:Y:S02]  /*14a80*/  STL [R1+0x9c], R2 ;  /* 0x00009c0201007387 */ /* 0x0003e40000100800 */
[----:B------:R-:W-:Y:S01]  /*14a90*/  IMAD R8, R4, UR9, RZ ;  /* 0x0000000904087c24 */ /* 0x000fe2000f8e02ff */
[----:B------:R-:W-:Y:S01]  /*14aa0*/  PRMT R35, RZ, 0x7610, R35 ;  /* 0x00007610ff237816 */ /* 0x000fe20000000023 */
[----:B------:R-:W-:Y:S01]  /*14ab0*/  @P5 IMAD.MOV.U32 R5, RZ, RZ, R2 ;  /* 0x000000ffff055224 */ /* 0x000fe200078e0002 */
[----:B------:R-:W0:Y:S01]  /*14ac0*/  LDCU UR9, c[0x0][0x3b0] ;  /* 0x00007600ff0977ac */ /* 0x000e220008000800 */
[----:B------:R-:W-:-:S05]  /*14ad0*/  @P5 IMAD.MOV.U32 R4, RZ, RZ, R0 ;  /* 0x000000ffff045224 */ /* 0x000fca00078e0000 */
[----:B------:R0:W2:Y:S01]  /*14ae0*/  @P5 LDG.E.U16 R35, desc[UR40][R4.64] ;  /* 0x0000002804235981 */ /* 0x0000a2000c1e1500 */
[----:B---3--:R-:W-:Y:S02]  /*14af0*/  SEL R6, R72, R10, !P2 ;  /* 0x0000000a48067207 */ /* 0x008fe40005000000 */
[----:B------:R-:W-:-:S04]  /*14b00*/  LEA R10, P3, R7, R69, 0x1 ;  /* 0x00000045070a7211 */ /* 0x000fc800078608ff */
[-C--:B------:R-:W-:Y:S02]  /*14b10*/  LEA.HI.X.SX32 R7, R7, R68.reuse, 0x1, P3 ;  /* 0x0000004407077211 */ /* 0x080fe400018f0eff */
[-C--:B-1----:R-:W-:Y:S01]  /*14b20*/  LEA R2, P3, R8, R69.reuse, 0x1 ;  /* 0x0000004508027211 */ /* 0x082fe200078608ff */
[----:B----4-:R-:W-:Y:S01]  /*14b30*/  IMAD R6, R6, UR11, RZ ;  /* 0x0000000b06067c24 */ /* 0x010fe2000f8e02ff */
[----:B------:R1:W-:Y:S01]  /*14b40*/  STL [R1+0xb0], R10 ;  /* 0x0000b00a01007387 */ /* 0x0003e20000100800 */
[----:B0-----:R-:W-:Y:S01]  /*14b50*/  @P5 IMAD.MOV.U32 R4, RZ, RZ, R10 ;  /* 0x000000ffff045224 */ /* 0x001fe200078e000a */
[----:B------:R-:W-:Y:S01]  /*14b60*/  LEA.HI.X.SX32 R9, R8, R68, 0x1, P3 ;  /* 0x0000004408097211 */ /* 0x000fe200018f0eff */
[----:B------:R-:W-:Y:S01]  /*14b70*/  @P5 IMAD.MOV.U32 R5, RZ, RZ, R7 ;  /* 0x000000ffff055224 */ /* 0x000fe200078e0007 */
[----:B------:R-:W-:Y:S01]  /*14b80*/  STL [R1+0xac], R7 ;  /* 0x0000ac0701007387 */ /* 0x000fe20000100800 */
[----:B------:R-:W-:Y:S01]  /*14b90*/  LEA R0, P3, R6, R69, 0x1 ;  /* 0x0000004506007211 */ /* 0x000fe200078608ff */
[----:B------:R-:W0:Y:S02]  /*14ba0*/  LDCU UR11, c[0x0][0x3b0] ;  /* 0x00007600ff0b77ac */ /* 0x000e240008000800 */
[----:B------:R3:W-:Y:S04]  /*14bb0*/  STL [R1+0xc0], R2 ;  /* 0x0000c00201007387 */ /* 0x0007e80000100800 */
[----:B------:R4:W-:Y:S04]  /*14bc0*/  STL [R1+0xbc], R9 ;  /* 0x0000bc0901007387 */ /* 0x0009e80000100800 */
[----:B------:R-:W2:Y:S04]  /*14bd0*/  LDL.LU R49, [R1+0x84] ;  /* 0x0000840001317983 */ /* 0x000ea80000300800 */
[----:B------:R0:W-:Y:S04]  /*14be0*/  STL [R1+0xd0], R0 ;  /* 0x0000d00001007387 */ /* 0x0001e80000100800 */
[----:B-1----:R-:W2:Y:S01]  /*14bf0*/  LDL.LU R10, [R1+0x78] ;  /* 0x00007800010a7983 */ /* 0x002ea20000300800 */
[----:B------:R-:W-:-:S02]  /*14c00*/  PRMT R34, RZ, 0x7610, R34 ;  /* 0x00007610ff227816 */ /* 0x000fc40000000022 */
[----:B------:R-:W-:-:S04]  /*14c10*/  PRMT R33, RZ, 0x7610, R33 ;  /* 0x00007610ff217816 */ /* 0x000fc80000000021 */
[----:B------:R1:W2:Y:S02]  /*14c20*/  @P5 LDG.E.U16 R34, desc[UR40][R4.64] ;  /* 0x0000002804225981 */ /* 0x0002a4000c1e1500 */
[----:B-1----:R-:W-:Y:S02]  /*14c30*/  @P5 IMAD.MOV.U32 R4, RZ, RZ, R2 ;  /* 0x000000ffff045224 */ /* 0x002fe400078e0002 */
[----:B------:R-:W-:Y:S01]  /*14c40*/  @P5 IMAD.MOV.U32 R5, RZ, RZ, R9 ;  /* 0x000000ffff055224 */ /* 0x000fe200078e0009 */
[----:B---3--:R-:W-:-:S04]  /*14c50*/  LEA.HI.X.SX32 R2, R6, R68, 0x1, P3 ;  /* 0x0000004406027211 */ /* 0x008fc800018f0eff */
[----:B------:R1:W3:Y:S01]  /*14c60*/  @P5 LDG.E.U16 R33, desc[UR40][R4.64] ;  /* 0x0000002804215981 */ /* 0x0002e2000c1e1500 */
[----:B------:R-:W-:Y:S02]  /*14c70*/  ISETP.GT.U32.AND P3, PT, R73, R75, PT ;  /* 0x0000004b4900720c */ /* 0x000fe40003f64070 */
[----:B-1----:R-:W-:Y:S01]  /*14c80*/  SEL R5, R72, R51, !P2 ;  /* 0x0000003348057207 */ /* 0x002fe20005000000 */
[----:B------:R-:W-:-:S04]  /*14c90*/  IMAD.MOV.U32 R4, RZ, RZ, R11 ;  /* 0x000000ffff047224 */ /* 0x000fc800078e000b */
[----:B------:R-:W-:Y:S01]  /*14ca0*/  IMAD R5, R5, UR9, RZ ;  /* 0x0000000905057c24 */ /* 0x000fe2000f8e02ff */
[----:B------:R-:W-:Y:S01]  /*14cb0*/  PRMT R32, RZ, 0x7610, R32 ;  /* 0x00007610ff207816 */ /* 0x000fe20000000020 */
[----:B------:R-:W-:Y:S01]  /*14cc0*/  @!P1 IMAD.MOV R4, RZ, RZ, -R4 ;  /* 0x000000ffff049224 */ /* 0x000fe200078e0a04 */
[----:B--2---:R-:W-:Y:S01]  /*14cd0*/  SEL R8, R72, R50, !P2 ;  /* 0x0000003248087207 */ /* 0x004fe20005000000 */
[----:B------:R-:W-:Y:S01]  /*14ce0*/  @P5 IMAD.MOV.U32 R6, RZ, RZ, R0 ;  /* 0x000000ffff065224 */ /* 0x000fe200078e0000 */
[CC--:B----4-:R-:W-:Y:S01]  /*14cf0*/  LEA R9, P1, R5.reuse, R69.reuse, 0x1 ;  /* 0x0000004505097211 */ /* 0x0d0fe200078208ff */
[----:B------:R-:W-:Y:S01]  /*14d00*/  @P5 IMAD.MOV.U32 R7, RZ, RZ, R2 ;  /* 0x000000ffff075224 */ /* 0x000fe200078e0002 */
[----:B------:R-:W-:Y:S01]  /*14d10*/  PRMT R26, RZ, 0x7610, R26 ;  /* 0x00007610ff1a7816 */ /* 0x000fe2000000001a */
[----:B------:R-:W-:Y:S01]  /*14d20*/  IMAD R8, R8, UR10, RZ ;  /* 0x0000000a08087c24 */ /* 0x000fe2000f8e02ff */
[----:B------:R-:W-:Y:S01]  /*14d30*/  LEA.HI.X.SX32 R11, R5, R68, 0x1, P1 ;  /* 0x00000044050b7211 */ /* 0x000fe200008f0eff */
[----:B------:R-:W-:Y:S01]  /*14d40*/  @!P3 IMAD.IADD R75, R75, 0x1, -R73 ;  /* 0x000000014b4bb824 */ /* 0x000fe200078e0a49 */
[----:B------:R1:W2:Y:S01]  /*14d50*/  @P5 LDG.E.U16 R32, desc[UR40][R6.64] ;  /* 0x0000002806205981 */ /* 0x0002a2000c1e1500 */
[----:B------:R-:W-:Y:S01]  /*14d60*/  PRMT R25, RZ, 0x7610, R25 ;  /* 0x00007610ff197816 */ /* 0x000fe20000000019 */
[----:B------:R-:W4:Y:S01]  /*14d70*/  LDCU UR9, c[0x0][0x3b0] ;  /* 0x00007600ff0977ac */ /* 0x000f220008000800 */
[----:B0-----:R-:W-:Y:S01]  /*14d80*/  LEA R0, P3, R8, R69, 0x1 ;  /* 0x0000004508007211 */ /* 0x001fe200078608ff */
[----:B------:R0:W-:Y:S01]  /*14d90*/  STL [R1+0xcc], R2 ;  /* 0x0000cc0201007387 */ /* 0x0001e20000100800 */
[----:B------:R-:W3:Y:S01]  /*14da0*/  LDCU UR10, c[0x0][0x3b0] ;  /* 0x00007600ff0a77ac */ /* 0x000ee20008000800 */
[----:B-1----:R-:W-:-:S02]  /*14db0*/  @P5 IMAD.MOV.U32 R6, RZ, RZ, R9 ;  /* 0x000000ffff065224 */ /* 0x002fc400078e0009 */
[----:B------:R-:W-:Y:S01]  /*14dc0*/  @P5 IMAD.MOV.U32 R7, RZ, RZ, R11 ;  /* 0x000000ffff075224 */ /* 0x000fe200078e000b */
[----:B0-----:R-:W-:-:S04]  /*14dd0*/  LEA.HI.X.SX32 R2, R8, R68, 0x1, P3 ;  /* 0x0000004408027211 */ /* 0x001fc800018f0eff */
[----:B------:R0:W2:Y:S04]  /*14de0*/  @P5 LDG.E.U16 R26, desc[UR40][R6.64] ;  /* 0x00000028061a5981 */ /* 0x0000a8000c1e1500 */
[----:B------:R-:W-:Y:S01]  /*14df0*/  STL [R1+0xe8], R9 ;  /* 0x0000e80901007387 */ /* 0x000fe20000100800 */
[----:B0-----:R-:W-:Y:S02]  /*14e00*/  @P5 IMAD.MOV.U32 R6, RZ, RZ, R0 ;  /* 0x000000ffff065224 */ /* 0x001fe400078e0000 */
[----:B------:R-:W-:Y:S01]  /*14e10*/  @P5 IMAD.MOV.U32 R7, RZ, RZ, R2 ;  /* 0x000000ffff075224 */ /* 0x000fe200078e0002 */
[----:B------:R-:W-:Y:S04]  /*14e20*/  STL [R1+0x100], R0 ;  /* 0x0001000001007387 */ /* 0x000fe80000100800 */
[----:B------:R0:W2:Y:S04]  /*14e30*/  @P5 LDG.E.U16 R25, desc[UR40][R6.64] ;  /* 0x0000002806195981 */ /* 0x0000a8000c1e1500 */
[----:B------:R-:W-:Y:S04]  /*14e40*/  STL [R1+0xe4], R11 ;  /* 0x0000e40b01007387 */ /* 0x000fe80000100800 */
[----:B------:R1:W-:Y:S01]  /*14e50*/  STL [R1+0xfc], R2 ;  /* 0x0000fc0201007387 */ /* 0x0003e20000100800 */
[----:B------:R-:W-:-:S05]  /*14e60*/  SEL R5, R72, R49, !P2 ;  /* 0x0000003148057207 */ /* 0x000fca0005000000 */
[----:B0-----:R-:W-:Y:S01]  /*14e70*/  IMAD R6, R5, UR11, RZ ;  /* 0x0000000b05067c24 */ /* 0x001fe2000f8e02ff */
[C---:B------:R-:W-:Y:S02]  /*14e80*/  SEL R5, R72.reuse, R10, !P2 ;  /* 0x0000000a48057207 */ /* 0x040fe40005000000 */
[----:B------:R-:W2:Y:S01]  /*14e90*/  LDL.LU R10, [R1+0xd4] ;  /* 0x0000d400010a7983 */ /* 0x000ea20000300800 */
[C---:B------:R-:W-:Y:S02]  /*14ea0*/  ISETP.GT.U32.AND P1, PT, R73.reuse, R75, PT ;  /* 0x0000004b4900720c */ /* 0x040fe40003f24070 */
[----:B------:R-:W-:Y:S01]  /*14eb0*/  ISETP.GT.U32.AND P3, PT, R73, R77, PT ;  /* 0x0000004d4900720c */ /* 0x000fe20003f64070 */
[----:B------:R-:W0:Y:S01]  /*14ec0*/  S2R R120, SR_CgaCtaId ;  /* 0x0000000000787919 */ /* 0x000e220000008800 */
[----:B----4-:R-:W-:Y:S01]  /*14ed0*/  IMAD R7, R5, UR9, RZ ;  /* 0x0000000905077c24 */ /* 0x010fe2000f8e02ff */
[----:B------:R-:W-:Y:S01]  /*14ee0*/  SEL R4, R72, R4, !P2 ;  /* 0x0000000448047207 */ /* 0x000fe20005000000 */
[----:B------:R-:W4:Y:S07]  /*14ef0*/  LDCU UR9, c[0x0][0x3b0] ;  /* 0x00007600ff0977ac */ /* 0x000f2e0008000800 */
[--C-:B------:R-:W-:Y:S01]  /*14f00*/  @!P1 IMAD.IADD R75, R75, 0x1, -R73.reuse ;  /* 0x000000014b4b9824 */ /* 0x100fe200078e0a49 */
[----:B-1----:R-:W-:Y:S01]  /*14f10*/  LEA R2, P1, R6, R69, 0x1 ;  /* 0x0000004506027211 */ /* 0x002fe200078208ff */
[----:B------:R-:W-:-:S02]  /*14f20*/  @!P3 IMAD.IADD R77, R77, 0x1, -R73 ;  /* 0x000000014d4db824 */ /* 0x000fc400078e0a49 */
[----:B------:R-:W-:Y:S01]  /*14f30*/  @!P4 IMAD.MOV R75, RZ, RZ, -R75 ;  /* 0x000000ffff4bc224 */ /* 0x000fe200078e0a4b */
[-C--:B------:R-:W-:Y:S02]  /*14f40*/  LEA.HI.X.SX32 R8, R6, R68.reuse, 0x1, P1 ;  /* 0x0000004406087211 */ /* 0x080fe400008f0eff */
[----:B------:R-:W-:Y:S02]  /*14f50*/  ISETP.GT.U32.AND P1, PT, R73, R77, PT ;  /* 0x0000004d4900720c */ /* 0x000fe40003f24070 */
[C---:B------:R-:W-:Y:S01]  /*14f60*/  LEA R0, P3, R7.reuse, R69, 0x1 ;  /* 0x0000004507007211 */ /* 0x040fe200078608ff */
[----:B---3--:R-:W-:Y:S01]  /*14f70*/  IMAD R6, R4, UR10, RZ ;  /* 0x0000000a04067c24 */ /* 0x008fe2000f8e02ff */
[----:B------:R-:W-:Y:S01]  /*14f80*/  PRMT R29, RZ, 0x7610, R29 ;  /* 0x00007610ff1d7816 */ /* 0x000fe2000000001d */
[----:B------:R-:W-:Y:S01]  /*14f90*/  @P5 IMAD.MOV.U32 R4, RZ, RZ, R2 ;  /* 0x000000ffff045224 */ /* 0x000fe200078e0002 */
[----:B------:R-:W-:Y:S01]  /*14fa0*/  SEL R75, R72, R75, !P2 ;  /* 0x0000004b484b7207 */ /* 0x000fe20005000000 */
[----:B------:R-:W-:Y:S01]  /*14fb0*/  @P5 IMAD.MOV.U32 R5, RZ, RZ, R8 ;  /* 0x000000ffff055224 */ /* 0x000fe200078e0008 */
[----:B------:R-:W-:Y:S01]  /*14fc0*/  LEA.HI.X.SX32 R7, R7, R68, 0x1, P3 ;  /* 0x0000004407077211 */ /* 0x000fe200018f0eff */
[----:B------:R1:W-:Y:S01]  /*14fd0*/  STL [R1+0x138], R2 ;  /* 0x0001380201007387 */ /* 0x0003e20000100800 */
[----:B------:R-:W-:Y:S01]  /*14fe0*/  PRMT R24, RZ, 0x7610, R24 ;  /* 0x00007610ff187816 */ /* 0x000fe20000000018 */
[----:B------:R-:W-:-:S02]  /*14ff0*/  IMAD R75, R75, UR12, RZ ;  /* 0x0000000c4b4b7c24 */ /* 0x000fc4000f8e02ff */
[----:B------:R3:W4:Y:S01]  /*15000*/  @P5 LDG.E.U16 R29, desc[UR40][R4.64] ;  /* 0x00000028041d5981 */ /* 0x000722000c1e1500 */
[----:B------:R-:W-:-:S03]  /*15010*/  @!P1 IMAD.IADD R77, R77, 0x1, -R73 ;  /* 0x000000014d4d9824 */ /* 0x000fc600078e0a49 */
[----:B------:R0:W-:Y:S01]  /*15020*/  STL [R1+0x134], R8 ;  /* 0x0001340801007387 */ /* 0x0001e20000100800 */
[----:B-1----:R-:W-:-:S03]  /*15030*/  LEA R2, P4, R6, R69, 0x1 ;  /* 0x0000004506027211 */ /* 0x002fc600078808ff */
[----:B------:R1:W-:Y:S01]  /*15040*/  STL [R1+0x148], R0 ;  /* 0x0001480001007387 */ /* 0x0003e20000100800 */
[----:B---3--:R-:W-:Y:S02]  /*15050*/  @P5 IMAD.MOV.U32 R4, RZ, RZ, R0 ;  /* 0x000000ffff045224 */ /* 0x008fe400078e0000 */
[----:B------:R-:W-:Y:S01]  /*15060*/  @P5 IMAD.MOV.U32 R5, RZ, RZ, R7 ;  /* 0x000000ffff055224 */ /* 0x000fe200078e0007 */
[----:B------:R3:W-:Y:S01]  /*15070*/  STL [R1+0x158], R2 ;  /* 0x0001580201007387 */ /* 0x0007e20000100800 */
[----:B0-----:R-:W-:-:S03]  /*15080*/  LEA.HI.X.SX32 R8, R6, R68, 0x1, P4 ;  /* 0x0000004406087211 */ /* 0x001fc600020f0eff */
[----:B------:R0:W4:Y:S01]  /*15090*/  @P5 LDG.E.U16 R24, desc[UR40][R4.64] ;  /* 0x0000002804185981 */ /* 0x000122000c1e1500 */
[C---:B-1----:R-:W-:Y:S01]  /*150a0*/  LEA R0, P1, R75.reuse, R69, 0x1 ;  /* 0x000000454b007211 */ /* 0x042fe200078208ff */
[----:B------:R-:W-:Y:S01]  /*150b0*/  IMAD.SHL.U32 R120, R120, 0x80, RZ ;  /* 0x0000008078787824 */ /* 0x000fe200078e00ff */
[----:B------:R-:W-:Y:S01]  /*150c0*/  PRMT R23, RZ, 0x7610, R23 ;  /* 0x00007610ff177816 */ /* 0x000fe20000000017 */
[----:B0-----:R-:W-:Y:S01]  /*150d0*/  @P5 IMAD.MOV.U32 R4, RZ, RZ, R2 ;  /* 0x000000ffff045224 */ /* 0x001fe200078e0002 */
[----:B---3--:R-:W-:Y:S02]  /*150e0*/  LEA.HI.X.SX32 R2, R75, R68, 0x1, P1 ;  /* 0x000000444b027211 */ /* 0x008fe400008f0eff */
[----:B------:R-:W-:Y:S01]  /*150f0*/  ISETP.GT.U32.AND P1, PT, R73, R76, PT ;  /* 0x0000004c4900720c */ /* 0x000fe20003f24070 */
[----:B------:R-:W-:Y:S01]  /*15100*/  @P5 IMAD.MOV.U32 R5, RZ, RZ, R8 ;  /* 0x000000ffff055224 */ /* 0x000fe200078e0008 */
[----:B------:R-:W-:Y:S01]  /*15110*/  LOP3.LUT R120, R120, 0x80, RZ, 0xc0, !PT ;  /* 0x0000008078787812 */ /* 0x000fe200078ec0ff */
[----:B------:R0:W-:Y:S01]  /*15120*/  STL [R1+0x144], R7 ;  /* 0x0001440701007387 */ /* 0x0001e20000100800 */
[----:B------:R-:W-:-:S03]  /*15130*/  PRMT R22, RZ, 0x7610, R22 ;  /* 0x00007610ff167816 */ /* 0x000fc60000000016 */
[----:B------:R1:W3:Y:S01]  /*15140*/  @P5 LDG.E.U16 R23, desc[UR40][R4.64] ;  /* 0x0000002804175981 */ /* 0x0002e2000c1e1500 */
[----:B------:R-:W-:Y:S02]  /*15150*/  @!P6 IMAD.MOV R77, RZ, RZ, -R77 ;  /* 0x000000ffff4de224 */ /* 0x000fe400078e0a4d */
[----:B------:R-:W-:Y:S02]  /*15160*/  @P5 IMAD.MOV.U32 R6, RZ, RZ, R0 ;  /* 0x000000ffff065224 */ /* 0x000fe400078e0000 */
[----:B0-----:R-:W-:Y:S01]  /*15170*/  @P5 IMAD.MOV.U32 R7, RZ, RZ, R2 ;  /* 0x000000ffff075224 */ /* 0x001fe200078e0002 */
[----:B-1----:R-:W-:Y:S01]  /*15180*/  LOP3.LUT R5, R3, 0x17, R120, 0xfe, !PT ;  /* 0x0000001703057812 */ /* 0x002fe200078efe78 */
[----:B------:R-:W-:Y:S01]  /*15190*/  @!P1 IMAD.IADD R76, R76, 0x1, -R73 ;  /* 0x000000014c4c9824 */ /* 0x000fe200078e0a49 */
[----:B------:R-:W-:Y:S02]  /*151a0*/  SEL R77, R72, R77, !P2 ;  /* 0x0000004d484d7207 */ /* 0x000fe40005000000 */
[----:B------:R0:W3:Y:S01]  /*151b0*/  @P5 LDG.E.U16 R22, desc[UR40][R6.64] ;  /* 0x0000002806165981 */ /* 0x0000e2000c1e1500 */
[----:B------:R-:W-:-:S02]  /*151c0*/  IABS R4, R5 ;  /* 0x0000000500047213 */ /* 0x000fc40000000000 */
[----:B------:R-:W-:Y:S01]  /*151d0*/  ISETP.GT.U32.AND P4, PT, R73, R76, PT ;  /* 0x0000004c4900720c */ /* 0x000fe20003f84070 */
[----:B------:R1:W-:Y:S01]  /*151e0*/  STL [R1+0x154], R8 ;  /* 0x0001540801007387 */ /* 0x0003e20000100800 */
[----:B------:R-:W-:Y:S01]  /*151f0*/  IMAD R77, R77, UR8, RZ ;  /* 0x000000084d4d7c24 */ /* 0x000fe2000f8e02ff */
[----:B------:R-:W-:Y:S01]  /*15200*/  PRMT R21, RZ, 0x7610, R21 ;  /* 0x00007610ff157816 */ /* 0x000fe20000000015 */
[----:B------:R-:W2:Y:S01]  /*15210*/  LDCU UR8, c[0x0][0x3b0] ;  /* 0x00007600ff0877ac */ /* 0x000ea20008000800 */
[----:B0-----:R-:W-:Y:S01]  /*15220*/  IMAD.HI.U32 R6, R74, R4, RZ ;  /* 0x000000044a067227 */ /* 0x001fe200078e00ff */
[----:B------:R0:W-:Y:S03]  /*15230*/  STL [R1+0x168], R0 ;  /* 0x0001680001007387 */ /* 0x0001e60000100800 */
[----:B-1----:R-:W-:Y:S01]  /*15240*/  IMAD.MOV R8, RZ, RZ, -R6 ;  /* 0x000000ffff087224 */ /* 0x002fe200078e0a06 */
[----:B------:R1:W-:Y:S03]  /*15250*/  STL [R1+0x164], R2 ;  /* 0x0001640201007387 */ /* 0x0003e60000100800 */
[----:B------:R-:W-:Y:S01]  /*15260*/  IMAD R4, R73, R8, R4 ;  /* 0x0000000849047224 */ /* 0x000fe200078e0204 */
[----:B0-----:R-:W-:Y:S01]  /*15270*/  LEA R0, P1, R77, R69, 0x1 ;  /* 0x000000454d007211 */ /* 0x001fe200078208ff */
[----:B------:R-:W-:-:S03]  /*15280*/  @!P4 IMAD.IADD R76, R76, 0x1, -R73 ;  /* 0x000000014c4cc824 */ /* 0x000fc600078e0a49 */
[----:B------:R-:W-:Y:S02]  /*15290*/  ISETP.GT.U32.AND P4, PT, R73, R4, PT ;  /* 0x000000044900720c */ /* 0x000fe40003f84070 */
[----:B-1----:R-:W-:Y:S01]  /*152a0*/  LEA.HI.X.SX32 R2, R77, R68, 0x1, P1 ;  /* 0x000000444d027211 */ /* 0x002fe200008f0eff */
[----:B------:R-:W-:-:S04]  /*152b0*/  @P5 IMAD.MOV.U32 R6, RZ, RZ, R0 ;  /* 0x000000ffff065224 */ /* 0x000fc800078e0000 */
[----:B------:R-:W-:Y:S01]  /*152c0*/  @P5 IMAD.MOV.U32 R7, RZ, RZ, R2 ;  /* 0x000000ffff075224 */ /* 0x000fe200078e0002 */
[----:B------:R-:W-:-:S04]  /*152d0*/  ISETP.GE.AND P1, PT, R5, RZ, PT ;  /* 0x000000ff0500720c */ /* 0x000fc80003f26270 */
[----:B------:R0:W3:Y:S01]  /*152e0*/  @P5 LDG.E.U16 R21, desc[UR40][R6.64] ;  /* 0x0000002806155981 */ /* 0x0000e2000c1e1500 */
[----:B------:R-:W-:Y:S01]  /*152f0*/  @!P4 IMAD.IADD R4, R4, 0x1, -R73 ;  /* 0x000000010404c824 */ /* 0x000fe200078e0a49 */
[----:B0-----:R-:W-:-:S04]  /*15300*/  LOP3.LUT R6, R3, 0x1f, R120, 0xfe, !PT ;  /* 0x0000001f03067812 */ /* 0x001fc800078efe78 */
[----:B------:R-:W-:Y:S02]  /*15310*/  IABS R5, R6 ;  /* 0x0000000600057213 */ /* 0x000fe40000000000 */
[----:B------:R-:W-:-:S03]  /*15320*/  ISETP.GT.U32.AND P4, PT, R73, R4, PT ;  /* 0x000000044900720c */ /* 0x000fc60003f84070 */
[----:B------:R-:W-:-:S04]  /*15330*/  IMAD.HI.U32 R7, R74, R5, RZ ;  /* 0x000000054a077227 */ /* 0x000fc800078e00ff */
[----:B------:R-:W-:Y:S01]  /*15340*/  IMAD.MOV R7, RZ, RZ, -R7 ;  /* 0x000000ffff077224 */ /* 0x000fe200078e0a07 */
[----:B------:R0:W-:Y:S03]  /*15350*/  STL [R1+0x48], R0 ;  /* 0x0000480001007387 */ /* 0x0001e60000100800 */
[C---:B------:R-:W-:Y:S02]  /*15360*/  IMAD R5, R73.reuse, R7, R5 ;  /* 0x0000000749057224 */ /* 0x040fe400078e0205 */
[----:B------:R-:W-:Y:S01]  /*15370*/  @!P4 IMAD.IADD R4, R4, 0x1, -R73 ;  /* 0x000000010404c824 */ /* 0x000fe200078e0a49 */
[----:B------:R1:W-:Y:S02]  /*15380*/  STL [R1+0x44], R2 ;  /* 0x0000440201007387 */ /* 0x0003e40000100800 */
[----:B------:R-:W-:Y:S02]  /*15390*/  ISETP.GT.U32.AND P4, PT, R73, R5, PT ;  /* 0x000000054900720c */ /* 0x000fe40003f84070 */
[----:B------:R-:W-:Y:S01]  /*153a0*/  PRMT R20, RZ, 0x7610, R20 ;  /* 0x00007610ff147816 */ /* 0x000fe20000000014 */
[----:B------:R-:W-:-:S10]  /*153b0*/  @!P1 IMAD.MOV R4, RZ, RZ, -R4 ;  /* 0x000000ffff049224 */ /* 0x000fd400078e0a04 */
[----:B------:R-:W-:-:S05]  /*153c0*/  @!P4 IMAD.IADD R5, R5, 0x1, -R73 ;  /* 0x000000010505c824 */ /* 0x000fca00078e0a49 */
[----:B------:R-:W-:Y:S02]  /*153d0*/  ISETP.GT.U32.AND P4, PT, R73, R5, PT ;  /* 0x000000054900720c */ /* 0x000fe40003f84070 */
[----:B------:R-:W-:-:S11]  /*153e0*/  PRMT R19, RZ, 0x7610, R19 ;  /* 0x00007610ff137816 */ /* 0x000fd60000000013 */
[----:B------:R-:W-:Y:S01]  /*153f0*/  @!P4 IMAD.IADD R5, R5, 0x1, -R73 ;  /* 0x000000010505c824 */ /* 0x000fe200078e0a49 */
[----:B------:R-:W-:Y:S02]  /*15400*/  PRMT R18, RZ, 0x7610, R18 ;  /* 0x00007610ff127816 */ /* 0x000fe40000000012 */
[----:B--2---:R-:W-:-:S13]  /*15410*/  ISETP.GE.AND P3, PT, R10, RZ, PT ;  /* 0x000000ff0a00720c */ /* 0x004fda0003f66270 */
[----:B------:R-:W-:-:S05]  /*15420*/  @!P3 IMAD.MOV R76, RZ, RZ, -R76 ;  /* 0x000000ffff4cb224 */ /* 0x000fca00078e0a4c */
[----:B------:R-:W-:-:S05]  /*15430*/  SEL R76, R72, R76, !P2 ;  /* 0x0000004c484c7207 */ /* 0x000fca0005000000 */
[----:B------:R-:W-:Y:S01]  /*15440*/  IMAD R76, R76, UR8, RZ ;  /* 0x000000084c4c7c24 */ /* 0x000fe2000f8e02ff */
[----:B------:R-:W2:Y:S04]  /*15450*/  LDCU UR8, c[0x0][0x3b0] ;  /* 0x00007600ff0877ac */ /* 0x000ea80008000800 */
[----:B0-----:R-:W-:-:S04]  /*15460*/  LEA R0, P3, R76, R69, 0x1 ;  /* 0x000000454c007211 */ /* 0x001fc800078608ff */
[----:B-1----:R-:W-:Y:S02]  /*15470*/  LEA.HI.X.SX32 R2, R76, R68, 0x1, P3 ;  /* 0x000000444c027211 */ /* 0x002fe400018f0eff */
[----:B------:R-:W-:Y:S02]  /*15480*/  ISETP.GE.AND P3, PT, R6, RZ, PT ;  /* 0x000000ff0600720c */ /* 0x000fe40003f66270 */
[----:B------:R-:W-:Y:S01]  /*15490*/  LOP3.LUT R6, R3, 0x27, R120, 0xfe, !PT ;  /* 0x0000002703067812 */ /* 0x000fe200078efe78 */
[----:B------:R-:W-:Y:S02]  /*154a0*/  @P5 IMAD.MOV.U32 R8, RZ, RZ, R0 ;  /* 0x000000ffff085224 */ /* 0x000fe400078e0000 */
[----:B------:R-:W-:Y:S01]  /*154b0*/  @P5 IMAD.MOV.U32 R9, RZ, RZ, R2 ;  /* 0x000000ffff095224 */ /* 0x000fe200078e0002 */
[----:B------:R-:W-:-:S04]  /*154c0*/  IABS R7, R6 ;  /* 0x0000000600077213 */ /* 0x000fc80000000000 */
[----:B------:R0:W3:Y:S02]  /*154d0*/  @P5 LDG.E.U16 R20, desc[UR40][R8.64] ;  /* 0x0000002808145981 */ /* 0x0000e4000c1e1500 */
[----:B0-----:R-:W-:Y:S01]  /*154e0*/  SEL R8, R72, R4, !P2 ;  /* 0x0000000448087207 */ /* 0x001fe20005000000 */
[----:B------:R-:W-:-:S04]  /*154f0*/  IMAD.MOV.U32 R4, RZ, RZ, R7 ;  /* 0x000000ffff047224 */ /* 0x000fc800078e0007 */
[----:B------:R-:W-:-:S04]  /*15500*/  IMAD.HI.U32 R7, R74, R4, RZ ;  /* 0x000000044a077227 */ /* 0x000fc800078e00ff */
[----:B------:R-:W-:Y:S02]  /*15510*/  IMAD.MOV R7, RZ, RZ, -R7 ;  /* 0x000000ffff077224 */ /* 0x000fe400078e0a07 */
[----:B--2---:R-:W-:Y:S01]  /*15520*/  IMAD R8, R8, UR8, RZ ;  /* 0x0000000808087c24 */ /* 0x004fe2000f8e02ff */
[----:B------:R0:W-:Y:S01]  /*15530*/  STL [R1+0x58], R0 ;  /* 0x0000580001007387 */ /* 0x0001e20000100800 */
[C---:B------:R-:W-:Y:S01]  /*15540*/  IMAD R4, R73.reuse, R7, R4 ;  /* 0x0000000749047224 */ /* 0x040fe200078e0204 */
[----:B------:R-:W1:Y:S02]  /*15550*/  LDCU UR8, c[0x0][0x3b0] ;  /* 0x00007600ff0877ac */ /* 0x000e640008000800 */
[----:B------:R2:W-:Y:S02]  /*15560*/  STL [R1+0x54], R2 ;  /* 0x0000540201007387 */ /* 0x0005e40000100800 */
[----:B------:R-:W-:Y:S02]  /*15570*/  ISETP.GT.U32.AND P4, PT, R73, R4, PT ;  /* 0x000000044900720c */ /* 0x000fe40003f84070 */
[----:B0-----:R-:W-:-:S04]  /*15580*/  LEA R0, P1, R8, R69, 0x1 ;  /* 0x0000004508007211 */ /* 0x001fc800078208ff */
[----:B--2---:R-:W-:Y:S02]  /*15590*/  LEA.HI.X.SX32 R2, R8, R68, 0x1, P1 ;  /* 0x0000004408027211 */ /* 0x004fe400008f0eff */
[----:B------:R-:W-:Y:S02]  /*155a0*/  ISETP.GE.AND P1, PT, R6, RZ, PT ;  /* 0x000000ff0600720c */ /* 0x000fe40003f26270 */
[----:B------:R-:W-:Y:S01]  /*155b0*/  LOP3.LUT R6, R3, 0x2f, R120, 0xfe, !PT ;  /* 0x0000002f03067812 */ /* 0x000fe200078efe78 */
[----:B------:R-:W-:Y:S02]  /*155c0*/  @P5 IMAD.MOV.U32 R8, RZ, RZ, R0 ;  /* 0x000000ffff085224 */ /* 0x000fe400078e0000 */
[----:B------:R-:W-:Y:S01]  /*155d0*/  @P5 IMAD.MOV.U32 R9, RZ, RZ, R2 ;  /* 0x000000ffff095224 */ /* 0x000fe200078e0002 */
[----:B------:R-:W-:Y:S01]  /*155e0*/  IABS R7, R6 ;  /* 0x0000000600077213 */ /* 0x000fe20000000000 */
[----:B------:R-:W-:Y:S02]  /*155f0*/  @!P3 IMAD.MOV R5, RZ, RZ, -R5 ;  /* 0x000000ffff05b224 */ /* 0x000fe400078e0a05 */
[----:B------:R-:W-:Y:S01]  /*15600*/  @!P4 IMAD.IADD R4, R4, 0x1, -R73 ;  /* 0x000000010404c824 */ /* 0x000fe200078e0a49 */
[----:B------:R0:W2:Y:S04]  /*15610*/  @P5 LDG.E.U16 R19, desc[UR40][R8.64] ;  /* 0x0000002808135981 */ /* 0x0000a8000c1e1500 */
[----:B------:R-:W-:-:S02]  /*15620*/  ISETP.GT.U32.AND P4, PT, R73, R4, PT ;  /* 0x000000044900720c */ /* 0x000fc40003f84070 */
[----:B0-----:R-:W-:Y:S01]  /*15630*/  SEL R8, R72, R5, !P2 ;  /* 0x0000000548087207 */ /* 0x001fe20005000000 */
[----:B------:R-:W-:-:S04]  /*15640*/  IMAD.MOV.U32 R5, RZ, RZ, R7 ;  /* 0x000000ffff057224 */ /* 0x000fc800078e0007 */
[----:B------:R-:W-:-:S04]  /*15650*/  IMAD.HI.U32 R7, R74, R5, RZ ;  /* 0x000000054a077227 */ /* 0x000fc800078e00ff */
[----:B------:R-:W-:Y:S02]  /*15660*/  IMAD.MOV R7, RZ, RZ, -R7 ;  /* 0x000000ffff077224 */ /* 0x000fe400078e0a07 */
[----:B-1----:R-:W-:Y:S01]  /*15670*/  IMAD R8, R8, UR8, RZ ;  /* 0x0000000808087c24 */ /* 0x002fe2000f8e02ff */
[----:B------:R0:W-:Y:S01]  /*15680*/  STL [R1+0x68], R0 ;  /* 0x0000680001007387 */ /* 0x0001e20000100800 */
[C---:B------:R-:W-:Y:S01]  /*15690*/  IMAD R5, R73.reuse, R7, R5 ;  /* 0x0000000749057224 */ /* 0x040fe200078e0205 */
[----:B------:R-:W1:Y:S01]  /*156a0*/  LDCU UR8, c[0x0][0x3b0] ;  /* 0x00007600ff0877ac */ /* 0x000e620008000800 */
[----:B------:R-:W-:Y:S01]  /*156b0*/  @!P4 IMAD.IADD R4, R4, 0x1, -R73 ;  /* 0x000000010404c824 */ /* 0x000fe200078e0a49 */
[----:B------:R4:W-:Y:S02]  /*156c0*/  STL [R1+0x64], R2 ;  /* 0x0000640201007387 */ /* 0x0009e40000100800 */
[----:B------:R-:W-:Y:S02]  /*156d0*/  ISETP.GT.U32.AND P4, PT, R73, R5, PT ;  /* 0x000000054900720c */ /* 0x000fe40003f84070 */
[----:B0-----:R-:W-:-:S04]  /*156e0*/  LEA R0, P3, R8, R69, 0x1 ;  /* 0x0000004508007211 */ /* 0x001fc800078608ff */
[----:B----4-:R-:W-:Y:S02]  /*156f0*/  LEA.HI.X.SX32 R2, R8, R68, 0x1, P3 ;  /* 0x0000004408027211 */ /* 0x010fe400018f0eff */
[----:B------:R-:W-:Y:S02]  /*15700*/  ISETP.GE.AND P3, PT, R6, RZ, PT ;  /* 0x000000ff0600720c */ /* 0x000fe40003f66270 */
[----:B------:R-:W-:Y:S01]  /*15710*/  LOP3.LUT R6, R3, 0x37, R120, 0xfe, !PT ;  /* 0x0000003703067812 */ /* 0x000fe200078efe78 */
[----:B------:R-:W-:Y:S02]  /*15720*/  @P5 IMAD.MOV.U32 R8, RZ, RZ, R0 ;  /* 0x000000ffff085224 */ /* 0x000fe400078e0000 */
[----:B------:R-:W-:Y:S01]  /*15730*/  @P5 IMAD.MOV.U32 R9, RZ, RZ, R2 ;  /* 0x000000ffff095224 */ /* 0x000fe200078e0002 */
[----:B------:R-:W-:Y:S01]  /*15740*/  IABS R7, R6 ;  /* 0x0000000600077213 */ /* 0x000fe20000000000 */
[----:B------:R-:W-:Y:S02]  /*15750*/  @!P1 IMAD.MOV R4, RZ, RZ, -R4 ;  /* 0x000000ffff049224 */ /* 0x000fe400078e0a04 */
[----:B------:R-:W-:Y:S01]  /*15760*/  @!P4 IMAD.IADD R5, R5, 0x1, -R73 ;  /* 0x000000010505c824 */ /* 0x000fe200078e0a49 */
[----:B------:R0:W4:Y:S04]  /*15770*/  @P5 LDG.E.U16 R18, desc[UR40][R8.64] ;  /* 0x0000002808125981 */ /* 0x000128000c1e1500 */
[----:B------:R-:W-:-:S02]  /*15780*/  ISETP.GT.U32.AND P4, PT, R73, R5, PT ;  /* 0x000000054900720c */ /* 0x000fc40003f84070 */
[----:B0-----:R-:W-:Y:S01]  /*15790*/  SEL R8, R72, R4, !P2 ;  /* 0x0000000448087207 */ /* 0x001fe20005000000 */
[----:B------:R-:W-:-:S04]  /*157a0*/  IMAD.MOV.U32 R4, RZ, RZ, R7 ;  /* 0x000000ffff047224 */ /* 0x000fc800078e0007 */
[----:B------:R-:W-:-:S04]  /*157b0*/  IMAD.HI.U32 R7, R74, R4, RZ ;  /* 0x000000044a077227 */ /* 0x000fc800078e00ff */
[----:B------:R-:W-:Y:S02]  /*157c0*/  IMAD.MOV R7, RZ, RZ, -R7 ;  /* 0x000000ffff077224 */ /* 0x000fe400078e0a07 */
[----:B-1----:R-:W-:Y:S01]  /*157d0*/  IMAD R8, R8, UR8, RZ ;  /* 0x0000000808087c24 */ /* 0x002fe2000f8e02ff */
[----:B------:R0:W-:Y:S01]  /*157e0*/  STL [R1+0x78], R0 ;  /* 0x0000780001007387 */ /* 0x0001e20000100800 */
[----:B------:R-:W-:Y:S01]  /*157f0*/  IMAD R4, R73, R7, R4 ;  /* 0x0000000749047224 */ /* 0x000fe200078e0204 */
[----:B------:R-:W-:Y:S01]  /*15800*/  PRMT R17, RZ, 0x7610, R17 ;  /* 0x00007610ff117816 */ /* 0x000fe20000000011 */
[----:B------:R-:W-:Y:S01]  /*15810*/  @!P4 IMAD.IADD R5, R5, 0x1, -R73 ;  /* 0x000000010505c824 */ /* 0x000fe200078e0a49 */
[----:B------:R-:W1:Y:S02]  /*15820*/  LDCU UR8, c[0x0][0x3b0] ;  /* 0x00007600ff0877ac */ /* 0x000e640008000800 */
[----:B------:R-:W-:Y:S01]  /*15830*/  ISETP.GT.U32.AND P4, PT, R73, R4, PT ;  /* 0x000000044900720c */ /* 0x000fe20003f84070 */
[----:B------:R1:W-:Y:S01]  /*15840*/  STL [R1+0x74], R2 ;  /* 0x0000740201007387 */ /* 0x0003e20000100800 */
[----:B0-----:R-:W-:Y:S01]  /*15850*/  LEA R0, P1, R8, R69, 0x1 ;  /* 0x0000004508007211 */ /* 0x001fe200078208ff */
[----:B------:R-:W-:-:S03]  /*15860*/  @!P3 IMAD.MOV R5, RZ, RZ, -R5 ;  /* 0x000000ffff05b224 */ /* 0x000fc600078e0a05 */
[----:B-1----:R-:W-:Y:S02]  /*15870*/  LEA.HI.X.SX32 R2, R8, R68, 0x1, P1 ;  /* 0x0000004408027211 */ /* 0x002fe400008f0eff */
[----:B------:R-:W-:Y:S02]  /*15880*/  ISETP.GE.AND P1, PT, R6, RZ, PT ;  /* 0x000000ff0600720c */ /* 0x000fe40003f26270 */
[----:B------:R-:W-:Y:S01]  /*15890*/  LOP3.LUT R6, R3, 0x3f, R120, 0xfe, !PT ;  /* 0x0000003f03067812 */ /* 0x000fe200078efe78 */
[----:B------:R-:W-:Y:S02]  /*158a0*/  @P5 IMAD.MOV.U32 R8, RZ, RZ, R0 ;  /* 0x000000ffff085224 */ /* 0x000fe400078e0000 */
[----:B------:R-:W-:Y:S01]  /*158b0*/  @P5 IMAD.MOV.U32 R9, RZ, RZ, R2 ;  /* 0x000000ffff095224 */ /* 0x000fe200078e0002 */
[----:B------:R-:W-:Y:S01]  /*158c0*/  IABS R7, R6 ;  /* 0x0000000600077213 */ /* 0x000fe20000000000 */
[----:B------:R-:W-:-:S03]  /*158d0*/  @!P4 IMAD.IADD R4, R4, 0x1, -R73 ;  /* 0x000000010404c824 */ /* 0x000fc600078e0a49 */
[----:B------:R0:W2:Y:S02]  /*158e0*/  @P5 LDG.E.U16 R17, desc[UR40][R8.64] ;  /* 0x0000002808115981 */ /* 0x0000a4000c1e1500 */
[----:B------:R-:W-:Y:S02]  /*158f0*/  ISETP.GT.U32.AND P3, PT, R73, R4, PT ;  /* 0x000000044900720c */ /* 0x000fe40003f64070 */
[----:B0-----:R-:W-:Y:S01]  /*15900*/  SEL R8, R72, R5, !P2 ;  /* 0x0000000548087207 */ /* 0x001fe20005000000 */
[----:B------:R-:W-:-:S04]  /*15910*/  IMAD.MOV.U32 R5, RZ, RZ, R7 ;  /* 0x000000ffff057224 */ /* 0x000fc800078e0007 */
[----:B------:R-:W-:-:S04]  /*15920*/  IMAD.HI.U32 R7, R74, R5, RZ ;  /* 0x000000054a077227 */ /* 0x000fc800078e00ff */
[----:B------:R-:W-:Y:S02]  /*15930*/  IMAD.MOV R7, RZ, RZ, -R7 ;  /* 0x000000ffff077224 */ /* 0x000fe400078e0a07 */
[----:B------:R-:W-:Y:S01]  /*15940*/  IMAD R8, R8, UR8, RZ ;  /* 0x0000000808087c24 */ /* 0x000fe2000f8e02ff */
[----:B------:R-:W0:Y:S01]  /*15950*/  LDCU UR8, c[0x0][0x3b0] ;  /* 0x00007600ff0877ac */ /* 0x000e220008000800 */
[----:B------:R-:W-:Y:S02]  /*15960*/  IMAD R5, R73, R7, R5 ;  /* 0x0000000749057224 */ /* 0x000fe400078e0205 */
[----:B------:R-:W-:-:S03]  /*15970*/  @!P3 IMAD.IADD R4, R4, 0x1, -R73 ;  /* 0x000000010404b824 */ /* 0x000fc600078e0a49 */
[----:B------:R-:W-:Y:S01]  /*15980*/  ISETP.GT.U32.AND P3, PT, R73, R5, PT ;  /* 0x000000054900720c */ /* 0x000fe20003f64070 */
[----:B------:R-:W-:Y:S01]  /*15990*/  @!P1 IMAD.MOV R4, RZ, RZ, -R4 ;  /* 0x000000ffff049224 */ /* 0x000fe200078e0a04 */
[----:B------:R1:W-:Y:S04]  /*159a0*/  STL [R1+0x88], R0 ;  /* 0x0000880001007387 */ /* 0x0003e80000100800 */
[----:B------:R-:W-:Y:S01]  /*159b0*/  SEL R4, R72, R4, !P2 ;  /* 0x0000000448047207 */ /* 0x000fe20005000000 */
[----:B------:R0:W-:Y:S01]  /*159c0*/  STL [R1+0x84], R2 ;  /* 0x0000840201007387 */ /* 0x0001e20000100800 */
[----:B-1----:R-:W-:-:S03]  /*159d0*/  LEA R0, P4, R8, R69, 0x1 ;  /* 0x0000004508007211 */ /* 0x002fc600078808ff */
[----:B0-----:R-:W-:Y:S01]  /*159e0*/  IMAD R4, R4, UR8, RZ ;  /* 0x0000000804047c24 */ /* 0x001fe2000f8e02ff */
[----:B------:R-:W-:Y:S01]  /*159f0*/  PRMT R15, RZ, 0x7610, R15 ;  /* 0x00007610ff0f7816 */ /* 0x000fe2000000000f */
[----:B------:R-:W-:Y:S01]  /*15a00*/  @!P3 IMAD.IADD R5, R5, 0x1, -R73 ;  /* 0x000000010505b824 */ /* 0x000fe200078e0a49 */
[----:B------:R-:W0:Y:S01]  /*15a10*/  LDCU UR8, c[0x0][0x3b0] ;  /* 0x00007600ff0877ac */ /* 0x000e220008000800 */
[----:B------:R-:W-:Y:S01]  /*15a20*/  LEA.HI.X.SX32 R2, R8, R68, 0x1, P4 ;  /* 0x0000004408027211 */ /* 0x000fe200020f0eff */
[----:B------:R1:W-:Y:S01]  /*15a30*/  STL [R1+0x98], R0 ;  /* 0x0000980001007387 */ /* 0x0003e20000100800 */
[----:B------:R-:W-:Y:S01]  /*15a40*/  @P5 IMAD.MOV.U32 R8, RZ, RZ, R0 ;  /* 0x000000ffff085224 */ /* 0x000fe200078e0000 */
[----:B------:R-:W-:Y:S02]  /*15a50*/  ISETP.GT.U32.AND P1, PT, R73, R5, PT ;  /* 0x000000054900720c */ /* 0x000fe40003f24070 */
[----:B------:R1:W-:Y:S01]  /*15a60*/  STL [R1+0x94], R2 ;  /* 0x0000940201007387 */ /* 0x0003e20000100800 */
[----:B------:R-:W-:Y:S01]  /*15a70*/  @P5 IMAD.MOV.U32 R9, RZ, RZ, R2 ;  /* 0x000000ffff095224 */ /* 0x000fe200078e0002 */
[----:B-1----:R-:W-:-:S02]  /*15a80*/  LEA R0, P3, R4, R69, 0x1 ;  /* 0x0000004504007211 */ /* 0x002fc400078608ff */
[----:B------:R-:W-:Y:S02]  /*15a90*/  ISETP.GE.AND P4, PT, R6, RZ, PT ;  /* 0x000000ff0600720c */ /* 0x000fe40003f86270 */
[----:B------:R-:W-:Y:S01]  /*15aa0*/  LEA.HI.X.SX32 R2, R4, R68, 0x1, P3 ;  /* 0x0000004404027211 */ /* 0x000fe200018f0eff */
[----:B------:R-:W-:-:S04]  /*15ab0*/  @P5 IMAD.MOV.U32 R6, RZ, RZ, R0 ;  /* 0x000000ffff065224 */ /* 0x000fc800078e0000 */
[----:B------:R-:W-:Y:S02]  /*15ac0*/  @P5 IMAD.MOV.U32 R7, RZ, RZ, R2 ;  /* 0x000000ffff075224 */ /* 0x000fe400078e0002 */
[----:B------:R-:W-:-:S03]  /*15ad0*/  @!P1 IMAD.IADD R5, R5, 0x1, -R73 ;  /* 0x0000000105059824 */ /* 0x000fc600078e0a49 */
[----:B------:R1:W2:Y:S01]  /*15ae0*/  @P5 LDG.E.U16 R15, desc[UR40][R6.64] ;  /* 0x00000028060f5981 */ /* 0x0002a2000c1e1500 */
[----:B------:R-:W-:Y:S01]  /*15af0*/  @!P4 IMAD.MOV R5, RZ, RZ, -R5 ;  /* 0x000000ffff05c224 */ /* 0x000fe200078e0a05 */
[----:B-1----:R-:W-:-:S04]  /*15b00*/  LOP3.LUT R6, R3, 0x47, R120, 0xfe, !PT ;  /* 0x0000004703067812 */ /* 0x002fc800078efe78 */
[----:B------:R-:W-:Y:S02]  /*15b10*/  IABS R4, R6 ;  /* 0x0000000600047213 */ /* 0x000fe40000000000 */
[----:B------:R-:W-:-:S03]  /*15b20*/  SEL R7, R72, R5, !P2 ;  /* 0x0000000548077207 */ /* 0x000fc60005000000 */
[----:B------:R-:W-:-:S04]  /*15b30*/  IMAD.HI.U32 R5, R74, R4, RZ ;  /* 0x000000044a057227 */ /* 0x000fc800078e00ff */
[----:B------:R-:W-:Y:S02]  /*15b40*/  IMAD.MOV R5, RZ, RZ, -R5 ;  /* 0x000000ffff057224 */ /* 0x000fe400078e0a05 */
[----:B0-----:R-:W-:Y:S01]  /*15b50*/  IMAD R7, R7, UR8, RZ ;  /* 0x0000000807077c24 */ /* 0x001fe2000f8e02ff */
[----:B------:R0:W-:Y:S01]  /*15b60*/  STL [R1+0xa8], R0 ;  /* 0x0000a80001007387 */ /* 0x0001e20000100800 */
[C---:B------:R-:W-:Y:S01]  /*15b70*/  IMAD R4, R73.reuse, R5, R4 ;  /* 0x0000000549047224 */ /* 0x040fe200078e0204 */
[----:B------:R-:W-:Y:S01]  /*15b80*/  PRMT R16, RZ, 0x7610, R16 ;  /* 0x00007610ff107816 */ /* 0x000fe20000000010 */
[----:B------:R-:W1:Y:S01]  /*15b90*/  LDCU UR8, c[0x0][0x3b0] ;  /* 0x00007600ff0877ac */ /* 0x000e620008000800 */
[----:B------:R0:W-:Y:S02]  /*15ba0*/  STL [R1+0xa4], R2 ;  /* 0x0000a40201007387 */ /* 0x0001e40000100800 */
[----:B------:R-:W-:Y:S02]  /*15bb0*/  ISETP.GT.U32.AND P3, PT, R73, R4, PT ;  /* 0x000000044900720c */ /* 0x000fe40003f64070 */
[----:B------:R1:W2:Y:S01]  /*15bc0*/  @P5 LDG.E.U16 R16, desc[UR40][R8.64] ;  /* 0x0000002808105981 */ /* 0x0002a2000c1e1500 */
[----:B0-----:R-:W-:-:S04]  /*15bd0*/  LEA R0, P1, R7, R69, 0x1 ;  /* 0x0000004507007211 */ /* 0x001fc800078208ff */
[----:B------:R-:W-:Y:S02]  /*15be0*/  LEA.HI.X.SX32 R2, R7, R68, 0x1, P1 ;  /* 0x0000004407027211 */ /* 0x000fe400008f0eff */
[----:B------:R-:W-:Y:S01]  /*15bf0*/  PRMT R14, RZ, 0x7610, R14 ;  /* 0x00007610ff0e7816 */ /* 0x000fe2000000000e */
[----:B-1----:R-:W-:Y:S02]  /*15c00*/  @P5 IMAD.MOV.U32 R8, RZ, RZ, R0 ;  /* 0x000000ffff085224 */ /* 0x002fe400078e0000 */
[----:B------:R-:W-:Y:S01]  /*15c10*/  @P5 IMAD.MOV.U32 R9, RZ, RZ, R2 ;  /* 0x000000ffff095224 */ /* 0x000fe200078e0002 */
[----:B------:R-:W-:Y:S01]  /*15c20*/  LOP3.LUT R7, R3, 0x4f, R120, 0xfe, !PT ;  /* 0x0000004f03077812 */ /* 0x000fe200078efe78 */
[----:B------:R-:W-:Y:S01]  /*15c30*/  @!P3 IMAD.IADD R4, R4, 0x1, -R73 ;  /* 0x000000010404b824 */ /* 0x000fe200078e0a49 */
[----:B------:R-:W-:Y:S02]  /*15c40*/  ISETP.GE.AND P1, PT, R6, RZ, PT ;  /* 0x000000ff0600720c */ /* 0x000fe40003f26270 */
[----:B------:R0:W2:Y:S01]  /*15c50*/  @P5 LDG.E.U16 R14, desc[UR40][R8.64] ;  /* 0x00000028080e5981 */ /* 0x0000a2000c1e1500 */
[----:B------:R-:W-:-:S02]  /*15c60*/  IABS R6, R7 ;  /* 0x0000000700067213 */ /* 0x000fc40000000000 */
[----:B------:R-:W-:Y:S02]  /*15c70*/  ISETP.GT.U32.AND P3, PT, R73, R4, PT ;  /* 0x000000044900720c */ /* 0x000fe40003f64070 */
[----:B0-----:R-:W-:Y:S01]  /*15c80*/  LOP3.LUT R8, R3, 0x57, R120, 0xfe, !PT ;  /* 0x0000005703087812 */ /* 0x001fe200078efe78 */
[----:B------:R-:W-:-:S03]  /*15c90*/  IMAD.HI.U32 R9, R74, R6, RZ ;  /* 0x000000064a097227 */ /* 0x000fc600078e00ff */
[----:B------:R-:W-:Y:S01]  /*15ca0*/  IABS R5, R8 ;  /* 0x0000000800057213 */ /* 0x000fe20000000000 */
[----:B------:R-:W-:-:S04]  /*15cb0*/  IMAD.MOV R9, RZ, RZ, -R9 ;  /* 0x000000ffff097224 */ /* 0x000fc800078e0a09 */
[----:B------:R-:W-:-:S04]  /*15cc0*/  IMAD.HI.U32 R10, R74, R5, RZ ;  /* 0x000000054a0a7227 */ /* 0x000fc800078e00ff */
[----:B------:R-:W-:Y:S02]  /*15cd0*/  IMAD.MOV R10, RZ, RZ, -R10 ;  /* 0x000000ffff0a7224 */ /* 0x000fe400078e0a0a */
[C---:B------:R-:W-:Y:S02]  /*15ce0*/  IMAD R6, R73.reuse, R9, R6 ;  /* 0x0000000949067224 */ /* 0x040fe400078e0206 */
[C---:B------:R-:W-:Y:S02]  /*15cf0*/  IMAD R5, R73.reuse, R10, R5 ;  /* 0x0000000a49057224 */ /* 0x040fe400078e0205 */
[----:B------:R-:W-:Y:S01]  /*15d00*/  @!P3 IMAD.IADD R4, R4, 0x1, -R73 ;  /* 0x000000010404b824 */ /* 0x000fe200078e0a49 */
[C---:B------:R-:W-:Y:S02]  /*15d10*/  ISETP.GT.U32.AND P3, PT, R73.reuse, R6, PT ;  /* 0x000000064900720c */ /* 0x040fe40003f64070 */
[----:B------:R-:W-:Y:S01]  /*15d20*/  ISETP.GT.U32.AND P4, PT, R73, R5, PT ;  /* 0x000000054900720c */ /* 0x000fe20003f84070 */
[----:B------:R-:W-:-:S10]  /*15d30*/  @!P1 IMAD.MOV R4, RZ, RZ, -R4 ;  /* 0x000000ffff049224 */ /* 0x000fd400078e0a04 */
[--C-:B------:R-:W-:Y:S02]  /*15d40*/  @!P3 IMAD.IADD R6, R6, 0x1, -R73.reuse ;  /* 0x000000010606b824 */ /* 0x100fe400078e0a49 */
[----:B------:R-:W-:-:S03]  /*15d50*/  @!P4 IMAD.IADD R5, R5, 0x1, -R73 ;  /* 0x000000010505c824 */ /* 0x000fc600078e0a49 */
[----:B------:R-:W-:Y:S02]  /*15d60*/  ISETP.GT.U32.AND P4, PT, R73, R6, PT ;  /* 0x000000064900720c */ /* 0x000fe40003f84070 */
[----:B------:R-:W-:Y:S02]  /*15d70*/  SEL R4, R72, R4, !P2 ;  /* 0x0000000448047207 */ /* 0x000fe40005000000 */
[----:B------:R-:W-:Y:S02]  /*15d80*/  ISETP.GE.AND P1, PT, R7, RZ, PT ;  /* 0x000000ff0700720c */ /* 0x000fe40003f26270 */
[----:B------:R-:W-:Y:S01]  /*15d90*/  ISETP.GT.U32.AND P3, PT, R73, R5, PT ;  /* 0x000000054900720c */ /* 0x000fe20003f64070 */
[----:B------:R-:W-:Y:S01]  /*15da0*/  IMAD R4, R4, UR8, RZ ;  /* 0x0000000804047c24 */ /* 0x000fe2000f8e02ff */
[----:B------:R-:W0:Y:S05]  /*15db0*/  LDCU UR8, c[0x0][0x3b0] ;  /* 0x00007600ff0877ac */ /* 0x000e2a0008000800 */
[----:B------:R-:W-:Y:S01]  /*15dc0*/  @!P4 IMAD.IADD R6, R6, 0x1, -R73 ;  /* 0x000000010606c824 */ /* 0x000fe200078e0a49 */
[----:B------:R-:W-:-:S03]  /*15dd0*/  ISETP.GE.AND P4, PT, R8, RZ, PT ;  /* 0x000000ff0800720c */ /* 0x000fc60003f86270 */
[----:B------:R-:W-:Y:S02]  /*15de0*/  @!P1 IMAD.MOV R6, RZ, RZ, -R6 ;  /* 0x000000ffff069224 */ /* 0x000fe400078e0a06 */
[----:B------:R-:W-:-:S03]  /*15df0*/  @!P3 IMAD.IADD R5, R5, 0x1, -R73 ;  /* 0x000000010505b824 */ /* 0x000fc600078e0a49 */
[----:B------:R-:W-:Y:S01]  /*15e00*/  SEL R6, R72, R6, !P2 ;  /* 0x0000000648067207 */ /* 0x000fe20005000000 */
[----:B------:R1:W-:Y:S04]  /*15e10*/  STL [R1+0xb8], R0 ;  /* 0x0000b80001007387 */ /* 0x0003e80000100800 */
[----:B------:R-:W-:Y:S02]  /*15e20*/  @!P4 IMAD.MOV R5, RZ, RZ, -R5 ;  /* 0x000000ffff05c224 */ /* 0x000fe400078e0a05 */
[----:B0-----:R-:W-:Y:S01]  /*15e30*/  IMAD R6, R6, UR8, RZ ;  /* 0x0000000806067c24 */ /* 0x001fe2000f8e02ff */
[----:B------:R0:W-:Y:S01]  /*15e40*/  STL [R1+0xb4], R2 ;  /* 0x0000b40201007387 */ /* 0x0001e20000100800 */
[----:B------:R-:W-:Y:S01]  /*15e50*/  PRMT R13, RZ, 0x7610, R13 ;  /* 0x00007610ff0d7816 */ /* 0x000fe2000000000d */
[----:B------:R-:W3:Y:S01]  /*15e60*/  LDCU UR8, c[0x0][0x3b0] ;  /* 0x00007600ff0877ac */ /* 0x000ee20008000800 */
[----:B-1----:R-:W-:-:S02]  /*15e70*/  LEA R0, P6, R4, R69, 0x1 ;  /* 0x0000004504007211 */ /* 0x002fc400078c08ff */
[----:B------:R-:W-:-:S03]  /*15e80*/  SEL R5, R72, R5, !P2 ;  /* 0x0000000548057207 */ /* 0x000fc60005000000 */
[----:B------:R1:W-:Y:S01]  /*15e90*/  STL [R1+0xc8], R0 ;  /* 0x0000c80001007387 */ /* 0x0003e20000100800 */
[----:B------:R-:W-:Y:S01]  /*15ea0*/  @P5 IMAD.MOV.U32 R10, RZ, RZ, R0 ;  /* 0x000000ffff0a5224 */ /* 0x000fe200078e0000 */
[----:B0-----:R-:W-:Y:S01]  /*15eb0*/  LEA.HI.X.SX32 R2, R4, R68, 0x1, P6 ;  /* 0x0000004404027211 */ /* 0x001fe200030f0eff */
[----:B------:R-:W-:Y:S01]  /*15ec0*/  IMAD R7, R5, UR9, RZ ;  /* 0x0000000905077c24 */ /* 0x000fe2000f8e02ff */
[----:B------:R-:W-:Y:S01]  /*15ed0*/  PRMT R12, RZ, 0x7610, R12 ;  /* 0x00007610ff0c7816 */ /* 0x000fe2000000000c */
[----:B------:R-:W0:Y:S02]  /*15ee0*/  LDCU UR9, c[0x0][0x3b0] ;  /* 0x00007600ff0977ac */ /* 0x000e240008000800 */
[----:B------:R3:W-:Y:S01]  /*15ef0*/  STL [R1+0xc4], R2 ;  /* 0x0000c40201007387 */ /* 0x0007e20000100800 */
[----:B-1----:R-:W-:Y:S01]  /*15f00*/  LEA R0, P1, R6, R69, 0x1 ;  /* 0x0000004506007211 */ /* 0x002fe200078208ff */
[----:B------:R-:W-:-:S04]  /*15f10*/  @P5 IMAD.MOV.U32 R11, RZ, RZ, R2 ;  /* 0x000000ffff0b5224 */ /* 0x000fc800078e0002 */
[----:B------:R1:W-:Y:S01]  /*15f20*/  STL [R1+0xd8], R0 ;  /* 0x0000d80001007387 */ /* 0x0003e20000100800 */
[----:B------:R-:W-:Y:S01]  /*15f30*/  @P5 IMAD.MOV.U32 R4, RZ, RZ, R0 ;  /* 0x000000ffff045224 */ /* 0x000fe200078e0000 */
[----:B---3--:R-:W-:Y:S02]  /*15f40*/  LEA.HI.X.SX32 R2, R6, R68, 0x1, P1 ;  /* 0x0000004406027211 */ /* 0x008fe400008f0eff */
[----:B------:R3:W2:Y:S03]  /*15f50*/  @P5 LDG.E.U16 R13, desc[UR40][R10.64] ;  /* 0x000000280a0d5981 */ /* 0x0006a6000c1e1500 */
[----:B------:R-:W-:Y:S01]  /*15f60*/  @P5 IMAD.MOV.U32 R5, RZ, RZ, R2 ;  /* 0x000000ffff055224 */ /* 0x000fe200078e0002 */
[----:B-1----:R-:W-:Y:S01]  /*15f70*/  LEA R0, P1, R7, R69, 0x1 ;  /* 0x0000004507007211 */ /* 0x002fe200078208ff */
[----:B------:R1:W-:Y:S01]  /*15f80*/  STL [R1+0xd4], R2 ;  /* 0x0000d40201007387 */ /* 0x0003e20000100800 */
[----:B---3--:R-:W-:-:S03]  /*15f90*/  PRMT R11, RZ, 0x7610, R11 ;  /* 0x00007610ff0b7816 */ /* 0x008fc6000000000b */
[----:B------:R3:W2:Y:S01]  /*15fa0*/  @P5 LDG.E.U16 R12, desc[UR40][R4.64] ;  /* 0x00000028040c5981 */ /* 0x0006a2000c1e1500 */
[----:B-1----:R-:W-:Y:S01]  /*15fb0*/  LEA.HI.X.SX32 R2, R7, R68, 0x1, P1 ;  /* 0x0000004407027211 */ /* 0x002fe200008f0eff */
[----:B---3--:R-:W-:-:S04]  /*15fc0*/  @P5 IMAD.MOV.U32 R4, RZ, RZ, R0 ;  /* 0x000000ffff045224 */ /* 0x008fc800078e0000 */
[----:B------:R-:W-:-:S05]  /*15fd0*/  @P5 IMAD.MOV.U32 R5, RZ, RZ, R2 ;  /* 0x000000ffff055224 */ /* 0x000fca00078e0002 */
[----:B------:R1:W3:Y:S02]  /*15fe0*/  @P5 LDG.E.U16 R11, desc[UR40][R4.64] ;  /* 0x00000028040b5981 */ /* 0x0002e4000c1e1500 */
[----:B-1----:R-:W-:-:S04]  /*15ff0*/  LOP3.LUT R5, R3, 0x5f, R120, 0xfe, !PT ;  /* 0x0000005f03057812 */ /* 0x002fc800078efe78 */
[----:B------:R-:W-:-:S05]  /*16000*/  IABS R4, R5 ;  /* 0x0000000500047213 */ /* 0x000fca0000000000 */
[----:B------:R-:W-:-:S04]  /*16010*/  IMAD.HI.U32 R7, R74, R4, RZ ;  /* 0x000000044a077227 */ /* 0x000fc800078e00ff */
[----:B------:R-:W-:-:S04]  /*16020*/  IMAD.MOV R7, RZ, RZ, -R7 ;  /* 0x000000ffff077224 */ /* 0x000fc800078e0a07 */
[----:B------:R-:W-:-:S05]  /*16030*/  IMAD R4, R73, R7, R4 ;  /* 0x0000000749047224 */ /* 0x000fca00078e0204 */
[----:B------:R-:W-:Y:S02]  /*16040*/  ISETP.GT.U32.AND P3, PT, R73, R4, PT ;  /* 0x000000044900720c */ /* 0x000fe40003f64070 */
[----:B------:R-:W-:Y:S02]  /*16050*/  ISETP.GE.AND P1, PT, R5, RZ, PT ;  /* 0x000000ff0500720c */ /* 0x000fe40003f26270 */
[----:B------:R-:W-:-:S04]  /*16060*/  LOP3.LUT R5, R3, 0x67, R120, 0xfe, !PT ;  /* 0x0000006703057812 */ /* 0x000fc800078efe78 */
[----:B------:R-:W-:Y:S02]  /*16070*/  ISETP.GE.AND P6, PT, R5, RZ, PT ;  /* 0x000000ff0500720c */ /* 0x000fe40003fc6270 */
[----:B------:R-:W-:-:S03]  /*16080*/  IABS R5, R5 ;  /* 0x0000000500057213 */ /* 0x000fc60000000000 */
[----:B------:R-:W-:Y:S02]  /*16090*/  @!P3 IMAD.IADD R4, R4, 0x1, -R73 ;  /* 0x000000010404b824 */ /* 0x000fe400078e0a49 */
[----:B------:R-:W-:-:S03]  /*160a0*/  IMAD.HI.U32 R10, R74, R5, RZ ;  /* 0x000000054a0a7227 */ /* 0x000fc600078e00ff */
[----:B------:R-:W-:Y:S01]  /*160b0*/  ISETP.GT.U32.AND P3, PT, R73, R4, PT ;  /* 0x000000044900720c */ /* 0x000fe20003f64070 */
[----:B------:R-:W-:Y:S01]  /*160c0*/  IMAD.MOV R10, RZ, RZ, -R10 ;  /* 0x000000ffff0a7224 */ /* 0x000fe200078e0a0a */
[----:B------:R-:W-:-:S03]  /*160d0*/  LOP3.LUT R9, R3, 0x7f, R120, 0xfe, !PT ;  /* 0x0000007f03097812 */ /* 0x000fc600078efe78 */
[----:B------:R-:W-:Y:S01]  /*160e0*/  IMAD R5, R73, R10, R5 ;  /* 0x0000000a49057224 */ /* 0x000fe200078e0205 */
[----:B------:R-:W-:-:S05]  /*160f0*/  IABS R6, R9 ;  /* 0x0000000900067213 */ /* 0x000fca0000000000 */
[----:B------:R-:W-:-:S04]  /*16100*/  IMAD.HI.U32 R7, R74, R6, RZ ;  /* 0x000000064a077227 */ /* 0x000fc800078e00ff */
[----:B------:R-:W-:Y:S01]  /*16110*/  @!P3 IMAD.IADD R4, R4, 0x1, -R73 ;  /* 0x000000010404b824 */ /* 0x000fe200078e0a49 */
[----:B------:R-:W-:Y:S01]  /*16120*/  ISETP.GT.U32.AND P3, PT, R73, R5, PT ;  /* 0x000000054900720c */ /* 0x000fe20003f64070 */
[----:B------:R-:W-:Y:S01]  /*16130*/  IMAD.MOV R7, RZ, RZ, -R7 ;  /* 0x000000ffff077224 */ /* 0x000fe200078e0a07 */
[----:B------:R-:W-:Y:S01]  /*16140*/  LOP3.LUT R8, R3, 0x6f, R120, 0xfe, !PT ;  /* 0x0000006f03087812 */ /* 0x000fe200078efe78 */
[----:B------:R-:W-:Y:S02]  /*16150*/  @!P1 IMAD.MOV R4, RZ, RZ, -R4 ;  /* 0x000000ffff049224 */ /* 0x000fe400078e0a04 */
[----:B------:R-:W-:Y:S01]  /*16160*/  IMAD R6, R73, R7, R6 ;  /* 0x0000000749067224 */ /* 0x000fe200078e0206 */
[----:B------:R-:W-:Y:S02]  /*16170*/  IABS R7, R8 ;  /* 0x0000000800077213 */ /* 0x000fe40000000000 */
[----:B------:R-:W-:-:S03]  /*16180*/  SEL R10, R72, R4, !P2 ;  /* 0x00000004480a7207 */ /* 0x000fc60005000000 */
[----:B------:R-:W-:-:S04]  /*16190*/  IMAD.HI.U32 R49, R74, R7, RZ ;  /* 0x000000074a317227 */ /* 0x000fc800078e00ff */
[----:B------:R-:W-:Y:S02]  /*161a0*/  @!P3 IMAD.IADD R5, R5, 0x1, -R73 ;  /* 0x000000010505b824 */ /* 0x000fe400078e0a49 */
[----:B------:R-:W-:Y:S01]  /*161b0*/  IMAD R10, R10, UR8, RZ ;  /* 0x000000080a0a7c24 */ /* 0x000fe2000f8e02ff */
[----:B------:R-:W-:Y:S01]  /*161c0*/  LOP3.LUT R120, R3, 0x77, R120, 0xfe, !PT ;  /* 0x0000007703787812 */ /* 0x000fe200078efe78 */
[----:B------:R-:W-:Y:S01]  /*161d0*/  IMAD.MOV R49, RZ, RZ, -R49 ;  /* 0x000000ffff317224 */ /* 0x000fe200078e0a31 */
[C---:B------:R-:W-:Y:S01]  /*161e0*/  ISETP.GT.U32.AND P1, PT, R73.reuse, R5, PT ;  /* 0x000000054900720c */ /* 0x040fe20003f24070 */
[----:B------:R1:W-:Y:S01]  /*161f0*/  STL [R1+0xf0], R0 ;  /* 0x0000f00001007387 */ /* 0x0003e20000100800 */
[----:B------:R-:W-:Y:S01]  /*16200*/  IABS R4, R120 ;  /* 0x0000007800047213 */ /* 0x000fe20000000000 */
[----:B------:R-:W-:Y:S01]  /*16210*/  IMAD R7, R73, R49, R7 ;  /* 0x0000003149077224 */ /* 0x000fe200078e0207 */
[----:B------:R-:W0:Y:S01]  /*16220*/  LDCU UR8, c[0x0][0x3b0] ;  /* 0x00007600ff0877ac */ /* 0x000e220008000800 */
[----:B------:R4:W-:Y:S01]  /*16230*/  STL [R1+0xec], R2 ;  /* 0x0000ec0201007387 */ /* 0x0009e20000100800 */
[----:B-1----:R-:W-:Y:S01]  /*16240*/  LEA R0, P3, R10, R69, 0x1 ;  /* 0x000000450a007211 */ /* 0x002fe200078608ff */
[----:B------:R-:W-:-:S03]  /*16250*/  IMAD.HI.U32 R74, R74, R4, RZ ;  /* 0x000000044a4a7227 */ /* 0x000fc600078e00ff */
[----:B----4-:R-:W-:Y:S02]  /*16260*/  LEA.HI.X.SX32 R2, R10, R68, 0x1, P3 ;  /* 0x000000440a027211 */ /* 0x010fe400018f0eff */
[----:B------:R-:W-:Y:S01]  /*16270*/  ISETP.GT.U32.AND P3, PT, R73, R7, PT ;  /* 0x000000074900720c */ /* 0x000fe20003f64070 */
[----:B------:R-:W-:Y:S01]  /*16280*/  @!P1 IMAD.IADD R5, R5, 0x1, -R73 ;  /* 0x0000000105059824 */ /* 0x000fe200078e0a49 */
[----:B------:R-:W-:Y:S01]  /*16290*/  ISETP.GT.U32.AND P1, PT, R73, R6, PT ;  /* 0x000000064900720c */ /* 0x000fe20003f24070 */
[----:B------:R-:W-:-:S04]  /*162a0*/  IMAD.MOV R74, RZ, RZ, -R74 ;  /* 0x000000ffff4a7224 */ /* 0x000fc800078e0a4a */
[----:B------:R-:W-:Y:S02]  /*162b0*/  IMAD R4, R73, R74, R4 ;  /* 0x0000004a49047224 */ /* 0x000fe400078e0204 */
[----:B------:R-:W-:-:S03]  /*162c0*/  @!P6 IMAD.MOV R5, RZ, RZ, -R5 ;  /* 0x000000ffff05e224 */ /* 0x000fc600078e0a05 */
[----:B------:R-:W-:Y:S01]  /*162d0*/  ISETP.GT.U32.AND P4, PT, R73, R4, PT ;  /* 0x000000044900720c */ /* 0x000fe20003f84070 */
[--C-:B------:R-:W-:Y:S01]  /*162e0*/  @!P3 IMAD.IADD R7, R7, 0x1, -R73.reuse ;  /* 0x000000010707b824 */ /* 0x100fe200078e0a49 */
[----:B------:R-:W-:Y:S01]  /*162f0*/  SEL R5, R72, R5, !P2 ;  /* 0x0000000548057207 */ /* 0x000fe20005000000 */
[----:B------:R-:W-:-:S03]  /*16300*/  @!P1 IMAD.IADD R6, R6, 0x1, -R73 ;  /* 0x0000000106069824 */ /* 0x000fc600078e0a49 */
[----:B------:R-:W-:Y:S01]  /*16310*/  ISETP.GT.U32.AND P1, PT, R73, R7, PT ;  /* 0x000000074900720c */ /* 0x000fe20003f24070 */
[----:B0-----:R-:W-:Y:S01]  /*16320*/  IMAD R5, R5, UR8, RZ ;  /* 0x0000000805057c24 */ /* 0x001fe2000f8e02ff */
[----:B------:R-:W-:Y:S01]  /*16330*/  ISETP.GE.AND P6, PT, R8, RZ, PT ;  /* 0x000000ff0800720c */ /* 0x000fe20003fc6270 */
[----:B------:R0:W-:Y:S01]  /*16340*/  STL [R1+0x108], R0 ;  /* 0x0001080001007387 */ /* 0x0001e20000100800 */
[----:B------:R-:W-:Y:S01]  /*16350*/  @P5 IMAD.MOV.U32 R50, RZ, RZ, R0 ;  /* 0x000000ffff325224 */ /* 0x000fe200078e0000 */
[----:B------:R-:W1:Y:S02]  /*16360*/  LDCU UR8, c[0x0][0x3b0] ;  /* 0x00007600ff0877ac */ /* 0x000e640008000800 */
[----:B------:R-:W-:Y:S01]  /*16370*/  @!P4 IMAD.IADD R4, R4, 0x1, -R73 ;  /* 0x000000010404c824 */ /* 0x000fe200078e0a49 */
[----:B------:R4:W-:Y:S01]  /*16380*/  STL [R1+0x104], R2 ;  /* 0x0001040201007387 */ /* 0x0009e20000100800 */
[----:B------:R-:W-:Y:S01]  /*16390*/  @P5 IMAD.MOV.U32 R51, RZ, RZ, R2 ;  /* 0x000000ffff335224 */ /* 0x000fe200078e0002 */
[----:B0-----:R-:W-:-:S03]  /*163a0*/  LEA R0, P3, R5, R69, 0x1 ;  /* 0x0000004505007211 */ /* 0x001fc600078608ff */
[----:B------:R-:W-:Y:S01]  /*163b0*/  @!P1 IMAD.IADD R7, R7, 0x1, -R73 ;  /* 0x0000000107079824 */ /* 0x000fe200078e0a49 */
[----:B----4-:R-:W-:Y:S02]  /*163c0*/  LEA.HI.X.SX32 R2, R5, R68, 0x1, P3 ;  /* 0x0000004405027211 */ /* 0x010fe400018f0eff */
[C---:B------:R-:W-:Y:S01]  /*163d0*/  ISETP.GT.U32.AND P3, PT, R73.reuse, R4, PT ;  /* 0x000000044900720c */ /* 0x040fe20003f64070 */
[----:B------:R-:W-:Y:S01]  /*163e0*/  @!P6 IMAD.MOV R7, RZ, RZ, -R7 ;  /* 0x000000ffff07e224 */ /* 0x000fe200078e0a07 */
[----:B------:R-:W-:Y:S02]  /*163f0*/  ISETP.GE.AND P1, PT, R120, RZ, PT ;  /* 0x000000ff7800720c */ /* 0x000fe40003f26270 */
[----:B------:R-:W-:Y:S02]  /*16400*/  PRMT R10, RZ, 0x7610, R10 ;  /* 0x00007610ff0a7816 */ /* 0x000fe4000000000a */
[----:B------:R-:W-:Y:S02]  /*16410*/  SEL R7, R72, R7, !P2 ;  /* 0x0000000748077207 */ /* 0x000fe40005000000 */
[----:B------:R-:W-:Y:S01]  /*16420*/  ISETP.GT.U32.AND P4, PT, R73, R6, PT ;  /* 0x000000064900720c */ /* 0x000fe20003f84070 */
[----:B------:R0:W-:Y:S02]  /*16430*/  STL [R1+0x12c], R0 ;  /* 0x00012c0001007387 */ /* 0x0001e40000100800 */
[----:B-1----:R-:W-:Y:S01]  /*16440*/  IMAD R7, R7, UR8, RZ ;  /* 0x0000000807077c24 */ /* 0x002fe2000f8e02ff */
[----:B------:R-:W1:Y:S01]  /*16450*/  LDCU UR8, c[0x0][0x3b0] ;  /* 0x00007600ff0877ac */ /* 0x000e620008000800 */
[----:B------:R-:W-:Y:S01]  /*16460*/  @!P3 IMAD.IADD R4, R4, 0x1, -R73 ;  /* 0x000000010404b824 */ /* 0x000fe200078e0a49 */
[----:B------:R4:W2:Y:S03]  /*16470*/  @P5 LDG.E.U16 R10, desc[UR40][R50.64] ;  /* 0x00000028320a5981 */ /* 0x0008a6000c1e1500 */
[----:B------:R-:W-:Y:S01]  /*16480*/  @!P1 IMAD.MOV R4, RZ, RZ, -R4 ;  /* 0x000000ffff049224 */ /* 0x000fe200078e0a04 */
[----:B------:R1:W-:Y:S01]  /*16490*/  STL [R1+0x128], R2 ;  /* 0x0001280201007387 */ /* 0x0003e20000100800 */
[----:B----4-:R-:W-:Y:S01]  /*164a0*/  @P5 IMAD.MOV.U32 R50, RZ, RZ, R0 ;  /* 0x000000ffff325224 */ /* 0x010fe200078e0000 */
[----:B0-----:R-:W-:Y:S01]  /*164b0*/  LEA R0, P1, R7, R69, 0x1 ;  /* 0x0000004507007211 */ /* 0x001fe200078208ff */
[----:B------:R-:W-:Y:S01]  /*164c0*/  @P5 IMAD.MOV.U32 R51, RZ, RZ, R2 ;  /* 0x000000ffff335224 */ /* 0x000fe200078e0002 */
[----:B------:R-:W-:-:S02]  /*164d0*/  SEL R4, R72, R4, !P2 ;  /* 0x0000000448047207 */ /* 0x000fc40005000000 */
[----:B-1----:R-:W-:Y:S01]  /*164e0*/  LEA.HI.X.SX32 R2, R7, R68, 0x1, P1 ;  /* 0x0000004407027211 */ /* 0x002fe200008f0eff */
[----:B------:R-:W-:Y:S01]  /*164f0*/  @!P4 IMAD.IADD R6, R6, 0x1, -R73 ;  /* 0x000000010606c824 */ /* 0x000fe200078e0a49 */
[----:B------:R-:W-:Y:S01]  /*16500*/  ISETP.GE.AND P4, PT, R9, RZ, PT ;  /* 0x000000ff0900720c */ /* 0x000fe20003f86270 */
[----:B------:R0:W-:Y:S01]  /*16510*/  STL [R1+0x110], R0 ;  /* 0x0001100001007387 */ /* 0x0001e20000100800 */
[----:B------:R-:W-:Y:S02]  /*16520*/  IMAD R9, R4, UR9, RZ ;  /* 0x0000000904097c24 */ /* 0x000fe4000f8e02ff */
[----:B------:R-:W-:Y:S01]  /*16530*/  @P5 IMAD.MOV.U32 R4, RZ, RZ, R0 ;  /* 0x000000ffff045224 */ /* 0x000fe200078e0000 */
[----:B------:R1:W-:Y:S01]  /*16540*/  STL [R1+0x10c], R2 ;  /* 0x00010c0201007387 */ /* 0x0003e20000100800 */
[----:B------:R-:W-:-:S03]  /*16550*/  @P5 IMAD.MOV.U32 R5, RZ, RZ, R2 ;  /* 0x000000ffff055224 */ /* 0x000fc600078e0002 */
[----:B------:R-:W4:Y:S04]  /*16560*/  LDL.LU R125, [R1+0x870] ;  /* 0x00087000017d7983 */ /* 0x000f280000300800 */
[----:B0-----:R-:W2:Y:S04]  /*16570*/  LDL.LU R0, [R1+0x86c] ;  /* 0x00086c0001007983 */ /* 0x001ea80000300800 */
[----:B-1----:R-:W3:Y:S04]  /*16580*/  LDL.LU R2, [R1+0x868] ;  /* 0x0008680001027983 */ /* 0x002ee80000300800 */
[----:B------:R-:W3:Y:S04]  /*16590*/  LDL.LU R70, [R1+0x864] ;  /* 0x0008640001467983 */ /* 0x000ee80000300800 */
[----:B------:R-:W3:Y:S01]  /*165a0*/  LDL.LU R71, [R1+0x860] ;  /* 0x0008600001477983 */ /* 0x000ee20000300800 */
[----:B------:R-:W-:Y:S01]  /*165b0*/  @!P4 IMAD.MOV R6, RZ, RZ, -R6 ;  /* 0x000000ffff06c224 */ /* 0x000fe200078e0a06 */
[----:B------:R-:W-:Y:S01]  /*165c0*/  PRMT R8, RZ, 0x7610, R8 ;  /* 0x00007610ff087816 */ /* 0x000fe20000000008 */
[----:B------:R-:W0:Y:S03]  /*165d0*/  S2R R123, SR_TID.X ;  /* 0x00000000007b7919 */ /* 0x000e260000002100 */
[----:B------:R-:W-:-:S02]  /*165e0*/  SEL R72, R72, R6, !P2 ;  /* 0x0000000648487207 */ /* 0x000fc40005000000 */
[----:B------:R1:W3:Y:S01]  /*165f0*/  @P5 LDG.E.U16 R8, desc[UR40][R50.64] ;  /* 0x0000002832085981 */ /* 0x0002e2000c1e1500 */
[----:B------:R-:W-:Y:S02]  /*16600*/  PRMT R6, RZ, 0x7610, R6 ;  /* 0x00007610ff067816 */ /* 0x000fe40000000006 */
[----:B------:R-:W-:Y:S01]  /*16610*/  IMAD R72, R72, UR8, RZ ;  /* 0x0000000848487c24 */ /* 0x000fe2000f8e02ff */
[----:B------:R-:W3:Y:S04]  /*16620*/  LDL R7, [R1+0x840] ;  /* 0x0008400001077983 */ /* 0x000ee80000100800 */
[----:B------:R-:W3:Y:S01]  /*16630*/  LDL R73, [R1+0x83c] ;  /* 0x00083c0001497983 */ /* 0x000ee20000100800 */
[----:B-1----:R-:W-:-:S03]  /*16640*/  LEA R50, P1, R9, R69, 0x1 ;  /* 0x0000004509327211 */ /* 0x002fc600078208ff */
[----:B------:R-:W3:Y:S01]  /*16650*/  LDL.LU R120, [R1+0x838] ;  /* 0x0008380001787983 */ /* 0x000ee20000300800 */
[----:B------:R-:W-:-:S03]  /*16660*/  LEA.HI.X.SX32 R51, R9, R68, 0x1, P1 ;  /* 0x0000004409337211 */ /* 0x000fc600008f0eff */
[----:B------:R-:W3:Y:S01]  /*16670*/  LDL R74, [R1+0x834] ;  /* 0x00083400014a7983 */ /* 0x000ee20000100800 */
[----:B------:R-:W-:-:S03]  /*16680*/  LEA R124, P1, R72, R69, 0x1 ;  /* 0x00000045487c7211 */ /* 0x000fc600078208ff */
[----:B------:R-:W3:Y:S04]  /*16690*/  LDL.LU R49, [R1+0x38] ;  /* 0x0000380001317983 */ /* 0x000ee80000300800 */
[----:B------:R-:W3:Y:S04]  /*166a0*/  LDL.LU R76, [R1+0x34] ;  /* 0x00003400014c7983 */ /* 0x000ee80000300800 */
[----:B------:R-:W3:Y:S01]  /*166b0*/  LDL R9, [R1+0x848] ;  /* 0x0008480001097983 */ /* 0x000ee20000100800 */
[----:B------:R-:W-:-:S03]  /*166c0*/  LEA.HI.X.SX32 R68, R72, R68, 0x1, P1 ;  /* 0x0000004448447211 */ /* 0x000fc600008f0eff */
[----:B------:R1:W3:Y:S04]  /*166d0*/  @P5 LDG.E.U16 R6, desc[UR40][R4.64] ;  /* 0x0000002804065981 */ /* 0x0002e8000c1e1500 */
[----:B------:R-:W-:Y:S04]  /*166e0*/  STL [R1+0x120], R50 ;  /* 0x0001203201007387 */ /* 0x000fe80000100800 */
[----:B------:R0:W-:Y:S01]  /*166f0*/  STL [R1+0x11c], R51 ;  /* 0x00011c3301007387 */ /* 0x0001e20000100800 */
[----:B-1----:R-:W-:-:S03]  /*16700*/  PRMT R5, RZ, 0x7610, R5 ;  /* 0x00007610ff057816 */ /* 0x002fc60000000005 */
[----:B------:R-:W3:Y:S04]  /*16710*/  LDL.LU R77, [R1+0x30] ;  /* 0x00003000014d7983 */ /* 0x000ee80000300800 */
[----:B------:R-:W3:Y:S04]  /*16720*/  LDL.LU R75, [R1+0x2c] ;  /* 0x00002c00014b7983 */ /* 0x000ee80000300800 */
[----:B------:R-:W3:Y:S04]  /*16730*/  LDL.LU R118, [R1+0x28] ;  /* 0x0000280001767983 */ /* 0x000ee80000300800 */
[----:B------:R-:W3:Y:S04]  /*16740*/  LDL.LU R106, [R1+0x24] ;  /* 0x00002400016a7983 */ /* 0x000ee80000300800 */
[----:B------:R-:W3:Y:S04]  /*16750*/  LDL R69, [R1+0x84c] ;  /* 0x00084c0001457983 */ /* 0x000ee80000100800 */
[----:B------:R-:W3:Y:S04]  /*16760*/  LDL R72, [R1+0x850] ;  /* 0x0008500001487983 */ /* 0x000ee80000100800 */
[----:B------:R0:W3:Y:S04]  /*16770*/  @P5 LDG.E.U16 R5, desc[UR40][R50.64] ;  /* 0x0000002832055981 */ /* 0x0000e8000c1e1500 */
[----:B------:R-:W-:Y:S04]  /*16780*/  STL [R1+0x118], R124 ;  /* 0x0001187c01007387 */ /* 0x000fe80000100800 */
[----:B------:R1:W-:Y:S01]  /*16790*/  STL [R1+0x114], R68 ;  /* 0x0001144401007387 */ /* 0x0003e20000100800 */
[----:B0-----:R-:W-:-:S02]  /*167a0*/  @P5 IMAD.MOV.U32 R51, RZ, RZ, R68 ;  /* 0x000000ffff335224 */ /* 0x001fc400078e0044 */
[----:B-1----:R-:W0:Y:S01]  /*167b0*/  S2R R68, SR_TID.X ;  /* 0x0000000000447919 */ /* 0x002e220000002100 */
[----:B------:R-:W-:Y:S01]  /*167c0*/  @P5 IMAD.MOV.U32 R50, RZ, RZ, R124 ;  /* 0x000000ffff325224 */ /* 0x000fe200078e007c */
[----:B------:R-:W-:Y:S02]  /*167d0*/  SHF.R.U32.HI R124, RZ, 0x5, R123 ;  /* 0x00000005ff7c7819 */ /* 0x000fe4000001167b */
[----:B------:R-:W1:Y:S01]  /*167e0*/  S2R R123, SR_CgaCtaId ;  /* 0x00000000007b7919 */ /* 0x000e620000008800 */
[----:B------:R-:W-:-:S06]  /*167f0*/  PRMT R4, RZ, 0x7610, R4 ;  /* 0x00007610ff047816 */ /* 0x000fcc0000000004 */
[----:B------:R-:W3:Y:S04]  /*16800*/  @P5 LDG.E.U16 R4, desc[UR40][R50.64] ;  /* 0x0000002832045981 */ /* 0x000ee8000c1e1500 */
[----:B------:R-:W3:Y:S04]  /*16810*/  LDL.LU R50, [R1+0x858] ;  /* 0x0008580001327983 */ /* 0x000ee80000300800 */
[----:B------:R-:W3:Y:S01]  /*16820*/  LDL.LU R51, [R1+0x854] ;  /* 0x0008540001337983 */ /* 0x000ee20000300800 */
[----:B0-----:R-:W-:-:S04]  /*16830*/  IMAD R68, R68, 0x80, R68 ;  /* 0x0000008044447824 */ /* 0x001fc800078e0244 */
[----:B------:R-:W-:Y:S01]  /*16840*/  IMAD.SHL.U32 R68, R68, 0x2, RZ ;  /* 0x0000000244447824 */ /* 0x000fe200078e00ff */
[----:B-1----:R-:W-:Y:S02]  /*16850*/  LOP3.LUT P1, RZ, R124, R123, RZ, 0xfc, !PT ;  /* 0x0000007b7cff7212 */ /* 0x002fe4000782fcff */
[----:B------:R-:W3:Y:S02]  /*16860*/  LDL.LU R123, [R1+0x9c0] ;  /* 0x0009c000017b7983 */ /* 0x000ee40000300800 */
[----:B------:R-:W-:Y:S02]  /*16870*/  LOP3.LUT R68, R68, 0x407e, RZ, 0xc0, !PT ;  /* 0x0000407e44447812 */ /* 0x000fe400078ec0ff */
[----:B------:R-:W3:Y:S04]  /*16880*/  LDL.LU R124, [R1+0x9bc] ;  /* 0x0009bc00017c7983 */ /* 0x000ee80000300800 */
[----:B----4-:R0:W-:Y:S04]  /*16890*/  STS.U16 [R68+UR4], R125 ;  /* 0x0000007d44007988 */ /* 0x0101e80008000404 */
[----:B--2---:R1:W-:Y:S04]  /*168a0*/  STS.U16 [R68+UR4+0x400], R0 ;  /* 0x0004000044007988 */ /* 0x0043e80008000404 */
[----:B---3--:R2:W-:Y:S04]  /*168b0*/  STS.U16 [R68+UR4+0x800], R2 ;  /* 0x0008000244007988 */ /* 0x0085e80008000404 */
[----:B0-----:R-:W3:Y:S04]  /*168c0*/  LDL.LU R125, [R1+0x9b8] ;  /* 0x0009b800017d7983 */ /* 0x001ee80000300800 */
[----:B-1----:R-:W4:Y:S04]  /*168d0*/  LDL.LU R0, [R1+0x9b4] ;  /* 0x0009b40001007983 */ /* 0x002f280000300800 */
[----:B--2---:R-:W2:Y:S04]  /*168e0*/  LDL.LU R2, [R1+0x9b0] ;  /* 0x0009b00001027983 */ /* 0x004ea80000300800 */
[----:B------:R0:W-:Y:S04]  /*168f0*/  STS.U16 [R68+UR4+0xc00], R70 ;  /* 0x000c004644007988 */ /* 0x0001e80008000404 */
[----:B------:R1:W-:Y:S04]  /*16900*/  STS.U16 [R68+UR4+0x1000], R71 ;  /* 0x0010004744007988 */ /* 0x0003e80008000404 */
[----:B0-----:R-:W2:Y:S04]  /*16910*/  LDL.LU R70, [R1+0x9ac] ;  /* 0x0009ac0001467983 */ /* 0x001ea80000300800 */
[----:B-1----:R-:W2:Y:S04]  /*16920*/  LDL.LU R71, [R1+0x9a8] ;  /* 0x0009a80001477983 */ /* 0x002ea80000300800 */
[----:B------:R0:W-:Y:S04]  /*16930*/  STS.U16 [R68+UR4+0x2800], R7 ;  /* 0x0028000744007988 */ /* 0x0001e80008000404 */
[----:B------:R-:W-:Y:S01]  /*16940*/  STS.U16 [R68+UR4+0x2c00], R73 ;  /* 0x002c004944007988 */ /* 0x000fe20008000404 */
[----:B0-----:R-:W-:-:S03]  /*16950*/  LOP3.LUT R7, R68, 0x10, RZ, 0x3c, !PT ;  /* 0x0000001044077812 */ /* 0x001fc600078e3cff */
[----:B------:R0:W-:Y:S04]  /*16960*/  STS.U16 [R68+UR4+0x2400], R9 ;  /* 0x0024000944007988 */ /* 0x0001e80008000404 */
[----:B------:R-:W-:Y:S04]  /*16970*/  STS.U16 [R68+UR4+0x3000], R120 ;  /* 0x0030007844007988 */ /* 0x000fe80008000404 */
        /* <DEDUP_REMOVED lines=10> */
[----:B------:R1:W-:Y:S01]  /*16a20*/  STS.U16 [R7+UR4+0xc80], R106 ;  /* 0x000c806a07007988 */ /* 0x0003e20008000404 */
[----:B0-----:R-:W-:Y:S01]  /*16a30*/  LOP3.LUT R9, R68, 0x30, RZ, 0x3c, !PT ;  /* 0x0000003044097812 */ /* 0x001fe200078e3cff */
[----:B-1----:R-:W0:Y:S02]  /*16a40*/  LDC R106, c[0x0][0x3a0] ;  /* 0x0000e800ff6a7b82 */ /* 0x002e240000000800 */
[----:B--2---:R1:W-:Y:S04]  /*16a50*/  STS.U16 [R7+UR4+0x1080], R71 ;  /* 0x0010804707007988 */ /* 0x0043e80008000404 */
[----:B-1----:R-:W2:Y:S04]  /*16a60*/  LDL.LU R71, [R1+0x9a4] ;  /* 0x0009a40001477983 */ /* 0x002ea80000300800 */
[----:B------:R1:W-:Y:S04]  /*16a70*/  STS.U16 [R7+UR4+0x1480], R70 ;  /* 0x0014804607007988 */ /* 0x0003e80008000404 */
[----:B------:R0:W-:Y:S04]  /*16a80*/  STS.U16 [R7+UR4+0x1880], R2 ;  /* 0x0018800207007988 */ /* 0x0001e80008000404 */
[----:B----4-:R-:W-:Y:S04]  /*16a90*/  STS.U16 [R7+UR4+0x1c80], R0 ;  /* 0x001c800007007988 */ /* 0x010fe80008000404 */
[----:B---3--:R-:W-:Y:S04]  /*16aa0*/  STS.U16 [R7+UR4+0x2080], R125 ;  /* 0x0020807d07007988 */ /* 0x008fe80008000404 */
[----:B------:R-:W-:Y:S04]  /*16ab0*/  STS.U16 [R7+UR4+0x2480], R124 ;  /* 0x0024807c07007988 */ /* 0x000fe80008000404 */
[----:B------:R-:W-:Y:S04]  /*16ac0*/  STS.U16 [R7+UR4+0x2880], R123 ;  /* 0x0028807b07007988 */ /* 0x000fe80008000404 */
[----:B------:R-:W-:Y:S04]  /*16ad0*/  STS.U16 [R7+UR4+0x2c80], R122 ;  /* 0x002c807a07007988 */ /* 0x000fe80008000404 */
[----:B------:R-:W-:Y:S04]  /*16ae0*/  STS.U16 [R7+UR4+0x3080], R121 ;  /* 0x0030807907007988 */ /* 0x000fe80008000404 */
[----:B------:R-:W-:Y:S04]  /*16af0*/  STS.U16 [R7+UR4+0x3480], R119 ;  /* 0x0034807707007988 */ /* 0x000fe80008000404 */
[----:B------:R-:W-:Y:S04]  /*16b00*/  STS.U16 [R7+UR4+0x3880], R117 ;  /* 0x0038807507007988 */ /* 0x000fe80008000404 */
[----:B------:R3:W-:Y:S01]  /*16b10*/  STS.U16 [R7+UR4+0x3c80], R116 ;  /* 0x003c807407007988 */ /* 0x0007e20008000404 */
[----:B0-----:R-:W-:-:S03]  /*16b20*/  VIADD R106, R106, 0x7f ;  /* 0x0000007f6a6a7836 */ /* 0x001fc60000000000 */
[----:B-1----:R0:W5:Y:S01]  /*16b30*/  LDL.LU R70, [R1+0x9a0] ;  /* 0x0009a00001467983 */ /* 0x0021620000300800 */
[----:B------:R-:W-:-:S03]  /*16b40*/  UIADD3 UR8, UPT, UPT, UR4, 0x8000, URZ ;  /* 0x0000800004087890 */ /* 0x000fc6000fffe0ff */
[----:B------:R0:W5:Y:S01]  /*16b50*/  LDL.LU R2, [R1+0x99c] ;  /* 0x00099c0001027983 */ /* 0x0001620000300800 */
[----:B---3--:R-:W-:-:S03]  /*16b60*/  LOP3.LUT R7, R68, 0x20, RZ, 0x3c, !PT ;  /* 0x0000002044077812 */ /* 0x008fc600078e3cff */
[----:B------:R0:W5:Y:S04]  /*16b70*/  LDL.LU R0, [R1+0x998] ;  /* 0x0009980001007983 */ /* 0x0001680000300800 */
        /* <DEDUP_REMOVED lines=23> */
[----:B------:R-:W-:Y:S01]  /*16cf0*/  STS.U16 [R9+UR4+0x1d80], R91 ;  /* 0x001d805b09007988 */ /* 0x000fe20008000404 */
[----:B-1----:R-:W-:-:S03]  /*16d00*/  LOP3.LUT R7, R68, 0x40, RZ, 0x3c, !PT ;  /* 0x0000004044077812 */ /* 0x002fc600078e3cff */
        /* <DEDUP_REMOVED lines=74> */
[----:B------:R0:W-:Y:S01]  /*171b0*/  STS.U16 [R9+UR4+0x3f80], R4 ;  /* 0x003f800409007988 */ /* 0x0001e20008000404 */
[----:B------:R4:W-:Y:S06]  /*171c0*/  MEMBAR.ALL.CTA ;  /* 0x0000000000007992 */ /* 0x0009ec0000008000 */
[----:B----4-:R-:W4:Y:S01]  /*171d0*/  FENCE.VIEW.ASYNC.S ;  /* 0x00000000000073c6 */ /* 0x010f220000000000 */
[----:B-1----:R-:W-:-:S04]  /*171e0*/  SHF.R.S32.HI R7, RZ, 0x1f, R106 ;  /* 0x0000001fff077819 */ /* 0x002fc8000001146a */
[----:B------:R-:W-:-:S04]  /*171f0*/  LEA.HI R7, R7, R106, RZ, 0x7 ;  /* 0x0000006a07077211 */ /* 0x000fc800078f38ff */
[----:B------:R-:W-:-:S04]  /*17200*/  SHF.R.S32.HI R7, RZ, 0x7, R7 ;  /* 0x00000007ff077819 */ /* 0x000fc80000011407 */
[----:B---3--:R-:W-:Y:S01]  /*17210*/  VIMNMX R5, PT, PT, R7, 0x1, !PT ;  /* 0x0000000107057848 */ /* 0x008fe20007fe0100 */
[----:B----4-:R-:W-:Y:S04]  /*17220*/  BAR.SYNC.DEFER_BLOCKING 0x0 ;  /* 0x0000000000007b1d */ /* 0x010fe80000010000 */
[----:B------:R-:W-:Y:S01]  /*17230*/  VIADD R5, R5, 0xffffffff ;  /* 0xffffffff05057836 */ /* 0x000fe20000000000 */
[----:B------:R-:W-:Y:S01]  /*17240*/  USHF.R.U32.HI UR8, URZ, 0x4, UR8 ;  /* 0x00000004ff087899 */ /* 0x000fe20008011608 */
[----:B------:R-:W-:-:S03]  /*17250*/  ISETP.LT.OR P2, PT, R106, 0x80, P1 ;  /* 0x000000806a00780c */ /* 0x000fc60000f41670 */
[----:B------:R0:W-:Y:S01]  /*17260*/  STL [R1+0x838], R5 ;  /* 0x0008380501007387 */ /* 0x0001e20000100800 */
[----:B------:R-:W-:-:S04]  /*17270*/  USGXT.U32 UR10, UR8, 0xe ;  /* 0x0000000e080a789a */ /* 0x000fc80008000000 */
[----:B------:R-:W-:Y:S01]  /*17280*/  UIADD3 UR9, UP1, UPT, UR10, 0x2, URZ ;  /* 0x000000020a097890 */ /* 0x000fe2000ff3e0ff */
[----:B------:R-:W-:Y:S01]  /*17290*/  UMOV UR8, URZ ;  /* 0x000000ff00087c82 */ /* 0x000fe20008000000 */
[----:B------:R-:W-:Y:S02]  /*172a0*/  UIADD3 UR15, UPT, UPT, UR5, 0x100, URZ ;  /* 0x00000100050f7890 */ /* 0x000fe4000fffe0ff */
[----:B------:R-:W-:Y:S01]  /*172b0*/  UIADD3.X UR11, UPT, UPT, UR8, 0x40004040, URZ, UP1, !UPT ;  /* 0x40004040080b7890 */ /* 0x000fe20008ffe4ff */
[----:B------:R-:W-:-:S00]  /*172c0*/  MEMBAR.ALL.CTA ;  /* 0x0000000000007992 */ /* 0x000fc00000008000 */
[----:B------:R-:W-:Y:S06]  /*172d0*/  MEMBAR.ALL.GPU ;  /* 0x0000000000007992 */ /* 0x000fec000000a000 */
[----:B------:R-:W-:-:S00]  /*172e0*/  ERRBAR ;  /* 0x00000000000079ab */ /* 0x000fc00000000000 */
[----:B------:R-:W-:Y:S08]  /*172f0*/  CGAERRBAR ;  /* 0x00000000000075ab */ /* 0x000ff00000000000 */
[----:B------:R-:W-:Y:S01]  /*17300*/  UCGABAR_ARV ;  /* 0x00000000000079c7 */ /* 0x000fe20008000000 */
[----:B------:R-:W-:Y:S01]  /*17310*/  ISETP.NE.U32.AND P3, PT, R5, RZ, PT ;  /* 0x000000ff0500720c */ /* 0x000fe20003f65070 */
[----:B--2---:R-:W-:-:S04]  /*17320*/  IMAD.SHL.U32 R71, R71, 0x80, RZ ;  /* 0x0000008047477824 */ /* 0x004fc800078e00ff */
[----:B------:R-:W-:Y:S01]  /*17330*/  UCGABAR_WAIT ;  /* 0x0000000000007dc7 */ /* 0x000fe20008000000 */
[----:B------:R-:W-:Y:S01]  /*17340*/  CCTL.IVALL ;  /* 0x00000000ff00798f */ /* 0x000fe20002000000 */
[----:B0-----:R-:W-:Y:S06]  /*17350*/  @P2 BRA `(.L_x_13) ;  /* 0x0000000000b82947 */ /* 0x001fec0003800000 */
[----:B------:R-:W-:Y:S01]  /*17360*/  USHF.R.U32.HI UR12, URZ, 0x4, UR4 ;  /* 0x00000004ff0c7899 */ /* 0x000fe20008011604 */
[----:B------:R-:W-:Y:S01]  /*17370*/  UMOV UR8, URZ ;  /* 0x000000ff00087c82 */ /* 0x000fe20008000000 */
[----:B------:R-:W-:Y:S02]  /*17380*/  UIADD3 UR14, UPT, UPT, UR5, 0x108, URZ ;  /* 0x00000108050e7890 */ /* 0x000fe4000fffe0ff */
[----:B------:R-:W-:Y:S02]  /*17390*/  USGXT.U32 UR12, UR12, 0xe ;  /* 0x0000000e0c0c789a */ /* 0x000fe40008000000 */
[----:B------:R-:W-:Y:S02]  /*173a0*/  UIADD3 UR18, UPT, UPT, UR5, 0x110, URZ ;  /* 0x0000011005127890 */ /* 0x000fe4000fffe0ff */
[----:B------:R-:W-:Y:S02]  /*173b0*/  UIADD3 UR34, UP1, UPT, UR12, 0x2, URZ ;  /* 0x000000020c227890 */ /* 0x000fe4000ff3e0ff */
[----:B------:R-:W-:-:S02]  /*173c0*/  UIADD3 UR19, UPT, UPT, UR5, 0x118, URZ ;  /* 0x0000011805137890 */ /* 0x000fc4000fffe0ff */
[----:B------:R-:W-:Y:S02]  /*173d0*/  UIADD3.X UR35, UPT, UPT, UR8, 0x40004040, URZ, UP1, !UPT ;  /* 0x4000404008237890 */ /* 0x000fe40008ffe4ff */
[----:B------:R-:W-:Y:S02]  /*173e0*/  UIADD3 UR24, UPT, UPT, UR5, 0x120, URZ ;  /* 0x0000012005187890 */ /* 0x000fe4000fffe0ff */
[----:B------:R-:W-:Y:S02]  /*173f0*/  UIADD3.64 UR16, UPT, UPT, UR34, 0x2, URZ ;  /* 0x0000000222107897 */ /* 0x000fe4000fffe0ff */
[----:B------:R-:W-:Y:S02]  /*17400*/  UIADD3.64 UR20, UPT, UPT, UR34, 0x4, URZ ;  /* 0x0000000422147897 */ /* 0x000fe4000fffe0ff */
[----:B------:R-:W-:Y:S02]  /*17410*/  UIADD3.64 UR22, UPT, UPT, UR34, 0x3fe, URZ ;  /* 0x000003fe22167897 */ /* 0x000fe4000fffe0ff */
[----:B------:R-:W-:-:S02]  /*17420*/  UIADD3 UR25, UPT, UPT, UR5, 0x128, URZ ;  /* 0x0000012805197890 */ /* 0x000fc4000fffe0ff */
[----:B------:R-:W-:Y:S02]  /*17430*/  UIADD3.64 UR26, UPT, UPT, UR34, 0x400, URZ ;  /* 0x00000400221a7897 */ /* 0x000fe4000fffe0ff */
[----:B------:R-:W-:Y:S02]  /*17440*/  UIADD3 UR8, UPT, UPT, UR5, 0x130, URZ ;  /* 0x0000013005087890 */ /* 0x000fe4000fffe0ff */
[----:B------:R-:W-:Y:S01]  /*17450*/  UIADD3.64 UR28, UPT, UPT, UR34, 0x402, URZ ;  /* 0x00000402221c7897 */ /* 0x000fe2000fffe0ff */
[----:B------:R-:W-:Y:S01]  /*17460*/  UMOV UR36, 0x0 ;  /* 0x0000000000247882 */ /* 0x000fe20000000000 */
[----:B------:R-:W-:Y:S01]  /*17470*/  UMOV UR37, 0x10400490 ;  /* 0x1040049000257882 */ /* 0x000fe20000000000 */
[----:B------:R-:W-:Y:S02]  /*17480*/  UIADD3 UR32, UPT, UPT, UR5, 0x138, URZ ;  /* 0x0000013805207890 */ /* 0x000fe4000fffe0ff */
[----:B------:R-:W-:Y:S01]  /*17490*/  UIADD3.64 UR30, UPT, UPT, UR34, 0x404, URZ ;  /* 0x00000404221e7897 */ /* 0x000fe2000fffe0ff */
[----:B------:R-:W-:Y:S01]  /*174a0*/  UMOV UR13, 0x40004040 ;  /* 0x40004040000d7882 */ /* 0x000fe20000000000 */
[----:B------:R-:W-:Y:S01]  /*174b0*/  UMOV UR38, 0x0 ;  /* 0x0000000000267882 */ /* 0x000fe20000000000 */
[----:B------:R-:W-:Y:S01]  /*174c0*/  UMOV UR39, 0x10400490 ;  /* 0x1040049000277882 */ /* 0x000fe20000000000 */
[----:B------:R-:W-:Y:S01]  /*174d0*/  UMOV UR42, 0x0 ;  /* 0x00000000002a7882 */ /* 0x000fe20000000000 */
[----:B------:R-:W-:Y:S01]  /*174e0*/  UMOV UR43, 0x10400490 ;  /* 0x10400490002b7882 */ /* 0x000fe20000000000 */
[----:B------:R0:W-:Y:S01]  /*174f0*/  UTCHMMA.2CTA tmem[UR15], gdesc[UR12], tmem[UR5], tmem[UR36], idesc[UR37], !UPT ;  /* 0x00ff240c0f0079ea */ /* 0x0001e2000fa00005 */
[----:B------:R-:W-:Y:S01]  /*17500*/  UMOV UR44, 0x0 ;  /* 0x00000000002c7882 */ /* 0x000fe20000000000 */
[----:B------:R-:W-:Y:S01]  /*17510*/  UMOV UR45, 0x10400490 ;  /* 0x10400490002d7882 */ /* 0x000fe20000000000 */
[----:B------:R0:W-:Y:S01]  /*17520*/  UTCHMMA.2CTA tmem[UR14], gdesc[UR34], tmem[UR5], tmem[UR38], idesc[UR39], UPT ;  /* 0x00ff26220e0079ea */ /* 0x0001e2000ba00005 */
        /* <DEDUP_REMOVED lines=13> */
[----:B------:R0:W-:Y:S01]  /*17600*/  UTCHMMA.2CTA tmem[UR8], gdesc[UR28], tmem[UR5], tmem[UR50], idesc[UR51], UPT ;  /* 0x00ff321c080079ea */ /* 0x0001e2000ba00005 */
[----:B------:R0:W-:Y:S01]  /*17610*/  UTCHMMA.2CTA tmem[UR32], gdesc[UR30], tmem[UR5], tmem[UR52], idesc[UR53], UPT ;  /* 0x00ff341e200079ea */ /* 0x0001e2000ba00005 */
[----:B------:R0:W-:Y:S01]  /*17620*/  UTCBAR.2CTA.MULTICAST [UR7], URZ, UR33 ;  /* 0x000000ff070073e9 */ /* 0x0001e20008200821 */
[----:B------:R-:W-:Y:S01]  /*17630*/  NOP ;  /* 0x0000000000007918 */ /* 0x000fe20000000000 */
.L_x_13:
[----:B------:R1:W-:Y:S01]  /*17640*/  STL [R1+0x38], RZ ;  /* 0x000038ff01007387 */ /* 0x0003e20000100800 */
[----:B0-----:R-:W-:Y:S01]  /*17650*/  UMOV UR8, URZ ;  /* 0x000000ff00087c82 */ /* 0x001fe20008000000 */
[----:B------:R-:W-:Y:S01]  /*17660*/  UMOV UR12, UR9 ;  /* 0x00000009000c7c82 */ /* 0x000fe20008000000 */
[----:B------:R-:W-:Y:S01]  /*17670*/  UMOV UR13, UR11 ;  /* 0x0000000b000d7c82 */ /* 0x000fe20008000000 */
[----:B-----5:R-:W-:Y:S01]  /*17680*/  IMAD.SHL.U32 R72, R70, 0x80, RZ ;  /* 0x0000008046487824 */ /* 0x020fe200078e00ff */
[----:B------:R-:W-:Y:S06]  /*17690*/  @!P3 BRA `(.L_x_14) ;  /* 0x000000c00084b947 */ /* 0x000fec0003800000 */
[----:B------:R-:W-:Y:S01]  /*176a0*/  SHF.R.S32.HI R69, RZ, 0x1f, R71 ;  /* 0x0000001fff457819 */ /* 0x000fe20000011447 */
[C---:B------:R-:W-:Y:S01]  /*176b0*/  IMAD.SHL.U32 R70, R71.reuse, 0x2, RZ ;  /* 0x0000000247467824 */ /* 0x040fe200078e00ff */
[----:B------:R-:W-:Y:S01]  /*176c0*/  SHF.R.S32.HI R4, RZ, 0x1f, R72 ;  /* 0x0000001fff047819 */ /* 0x000fe20000011448 */
[----:B------:R-:W-:Y:S01]  /*176d0*/  UIADD3.64 UR16, UPT, UPT, UR12, 0x2, URZ ;  /* 0x000000020c107897 */ /* 0x000fe2000fffe0ff */
[----:B------:R-:W-:Y:S01]  /*176e0*/  SHF.L.U64.HI R69, R71, 0x1, R69 ;  /* 0x0000000147457819 */ /* 0x000fe20000010245 */
[----:B------:R-:W-:Y:S01]  /*176f0*/  UIADD3.64 UR18, UPT, UPT, UR12, 0x4, URZ ;  /* 0x000000040c127897 */ /* 0x000fe2000fffe0ff */
[C---:B------:R-:W-:Y:S01]  /*17700*/  SHF.L.U64.HI R71, R72.reuse, 0x1, R4 ;  /* 0x0000000148477819 */ /* 0x040fe20000010204 */
[----:B------:R-:W-:Y:S01]  /*17710*/  IMAD.SHL.U32 R72, R72, 0x2, RZ ;  /* 0x0000000248487824 */ /* 0x000fe200078e00ff */
[----:B------:R-:W-:Y:S02]  /*17720*/  UIADD3.64 UR20, UPT, UPT, UR12, 0x3fe, URZ ;  /* 0x000003fe0c147897 */ /* 0x000fe4000fffe0ff */
[----:B------:R-:W-:-:S02]  /*17730*/  UIADD3.64 UR22, UPT, UPT, UR12, 0x400, URZ ;  /* 0x000004000c167897 */ /* 0x000fc4000fffe0ff */
[----:B------:R-:W-:Y:S02]  /*17740*/  UIADD3.64 UR24, UPT, UPT, UR12, 0x402, URZ ;  /* 0x000004020c187897 */ /* 0x000fe4000fffe0ff */
[----:B------:R-:W-:Y:S01]  /*17750*/  UIADD3.64 UR26, UPT, UPT, UR12, 0x404, URZ ;  /* 0x000004040c1a7897 */ /* 0x000fe2000fffe0ff */
[----:B------:R-:W-:Y:S01]  /*17760*/  UMOV UR14, 0x1 ;  /* 0x00000001000e7882 */ /* 0x000fe20000000000 */
[----:B------:R-:W-:-:S10]  /*17770*/  UMOV UR9, URZ ;  /* 0x000000ff00097c82 */ /* 0x000fd40008000000 */
.L_x_17:
[----:B------:R-:W2:Y:S01]  /*17780*/  LDL.LU R4, [R1+0x38] ;  /* 0x0000380001047983 */ /* 0x000ea20000300800 */
[----:B------:R-:W0:Y:S03]  /*17790*/  LDC R83, c[0x0][0x3a0] ;  /* 0x0000e800ff537b82 */ /* 0x000e260000000800 */
[----:B------:R3:W-:Y:S04]  /*177a0*/  STL [R1+0x9e8], R81 ;  /* 0x0009e85101007387 */ /* 0x0007e80000100800 */
[----:B---3--:R-:W3:Y:S04]  /*177b0*/  LDL.LU R81, [R1+0x170] ;  /* 0x0001700001517983 */ /* 0x008ee80000300800 */
[----:B------:R4:W-:Y:S04]  /*177c0*/  STL [R1+0x9e4], R60 ;  /* 0x0009e43c01007387 */ /* 0x0009e80000100800 */
[----:B----4-:R-:W4:Y:S04]  /*177d0*/  LDL.LU R60, [R1+0x16c] ;  /* 0x00016c00013c7983 */ /* 0x010f280000300800 */
[----:B------:R1:W-:Y:S04]  /*177e0*/  STL [R1+0x9e0], R80 ;  /* 0x0009e05001007387 */ /* 0x0003e80000100800 */
[----:B-1----:R-:W4:Y:S04]  /*177f0*/  LDL.LU R80, [R1+0x180] ;  /* 0x0001800001507983 */ /* 0x002f280000300800 */
        /* <DEDUP_REMOVED lines=11> */
[----:B------:R1:W-:Y:S04]  /*178b0*/  STL [R1+0x9b0], R74 ;  /* 0x0009b04a01007387 */ /* 0x0003e80000100800 */
[----:B-1----:R-:W4:Y:S01]  /*178c0*/  LDL.LU R74, [R1+0x178] ;  /* 0x00017800014a7983 */ /* 0x002f220000300800 */
[----:B-----5:R-:W-:-:S03]  /*178d0*/  IADD3 R2, P3, PT, R2, R72, RZ ;  /* 0x0000004802027210 */ /* 0x020fc60007f7e0ff */
[----:B------:R-:W-:Y:S02]  /*178e0*/  STL [R1+0x9ac], R67 ;  /* 0x0009ac4301007387 */ /* 0x000fe40000100800 */
[----:B------:R-:W-:Y:S02]  /*178f0*/  IMAD.X R0, R0, 0x1, R71, P3 ;  /* 0x0000000100007824 */ /* 0x000fe400018e0647 */
[----:B------:R-:W-:Y:S04]  /*17900*/  STL [R1+0x9a8], R73 ;  /* 0x0009a84901007387 */ /* 0x000fe80000100800 */
[----:B------:R-:W-:Y:S01]  /*17910*/  STL [R1+0x9a4], R70 ;  /* 0x0009a44601007387 */ /* 0x000fe20000100800 */
[----:B------:R-:W-:-:S03]  /*17920*/  PRMT R56, RZ, 0x7610, R56 ;  /* 0x00007610ff387816 */ /* 0x000fc60000000038 */
[----:B------:R-:W-:Y:S04]  /*17930*/  STL [R1+0x9a0], R69 ;  /* 0x0009a04501007387 */ /* 0x000fe80000100800 */
[----:B------:R-:W-:Y:S04]  /*17940*/  STL [R1+0x99c], R68 ;  /* 0x00099c4401007387 */ /* 0x000fe80000100800 */
[----:B------:R-:W-:Y:S01]  /*17950*/  STL [R1+0x998], R3 ;  /* 0x0009980301007387 */ /* 0x000fe20000100800 */
[----:B------:R-:W-:Y:S01]  /*17960*/  PRMT R84, RZ, 0x7610, R84 ;  /* 0x00007610ff547816 */ /* 0x000fe20000000054 */
[----:B--2---:R-:W-:-:S04]  /*17970*/  VIADD R4, R4, 0x1 ;  /* 0x0000000104047836 */ /* 0x004fc80000000000 */
[----:B0-----:R-:W-:Y:S01]  /*17980*/  IMAD R83, R4, -0x80, R83 ;  /* 0xffffff8004537824 */ /* 0x001fe200078e0253 */
[----:B------:R0:W-:Y:S04]  /*17990*/  STL [R1+0x38], R4 ;  /* 0x0000380401007387 */ /* 0x0001e80000100800 */
[C---:B------:R-:W-:Y:S01]  /*179a0*/  ISETP.GT.AND P2, PT, R83.reuse, RZ, PT ;  /* 0x000000ff5300720c */ /* 0x040fe20003f44270 */
[----:B------:R-:W2:Y:S01]  /*179b0*/  LDL.LU R66, [R1+0x17c] ;  /* 0x00017c0001427983 */ /* 0x000ea20000300800 */
[----:B------:R-:W-:Y:S02]  /*179c0*/  ISETP.GT.AND P3, PT, R83, 0x1, PT ;  /* 0x000000015300780c */ /* 0x000fe40003f64270 */
[----:B---3--:R-:W-:Y:S01]  /*179d0*/  IADD3 R81, P5, PT, R81, R72, RZ ;  /* 0x0000004851517210 */ /* 0x008fe20007fbe0ff */
[----:B------:R-:W3:Y:S08]  /*179e0*/  LDL.LU R63, [R1+0x188] ;  /* 0x00018800013f7983 */ /* 0x000ef00000300800 */
[----:B0-----:R-:W-:-:S02]  /*179f0*/  @P2 IMAD.MOV.U32 R4, RZ, RZ, R2 ;  /* 0x000000ffff042224 */ /* 0x001fc400078e0002 */
[----:B------:R-:W-:Y:S02]  /*17a00*/  @P2 IMAD.MOV.U32 R5, RZ, RZ, R0 ;  /* 0x000000ffff052224 */ /* 0x000fe400078e0000 */
[----:B----4-:R-:W-:-:S03]  /*17a10*/  IMAD.X R60, R60, 0x1, R71, P5 ;  /* 0x000000013c3c7824 */ /* 0x010fc600028e0647 */
[----:B------:R0:W4:Y:S01]  /*17a20*/  @P2 LDG.E.U16 R56, desc[UR40][R4.64] ;  /* 0x0000002804382981 */ /* 0x000122000c1e1500 */
[C---:B------:R-:W-:Y:S02]  /*17a30*/  ISETP.GT.AND P4, PT, R83.reuse, 0x2, PT ;  /* 0x000000025300780c */ /* 0x040fe40003f84270 */
[----:B------:R-:W-:Y:S01]  /*17a40*/  ISETP.GT.AND P2, PT, R83, 0x3, PT ;  /* 0x000000035300780c */ /* 0x000fe20003f44270 */
[----:B------:R1:W-:Y:S04]  /*17a50*/  STL [R1+0x170], R81 ;  /* 0x0001705101007387 */ /* 0x0003e80000100800 */
[----:B------:R1:W-:Y:S01]  /*17a60*/  STL [R1+0x16c], R60 ;  /* 0x00016c3c01007387 */ /* 0x0003e20000100800 */
[----:B0-----:R-:W-:Y:S02]  /*17a70*/  @P3 IMAD.MOV.U32 R4, RZ, RZ, R81 ;  /* 0x000000ffff043224 */ /* 0x001fe400078e0051 */
[----:B------:R-:W-:Y:S01]  /*17a80*/  @P3 IMAD.MOV.U32 R5, RZ, RZ, R60 ;  /* 0x000000ffff053224 */ /* 0x000fe200078e003c */
[-C--:B------:R-:W-:Y:S01]  /*17a90*/  IADD3 R80, P5, PT, R80, R72.reuse, RZ ;  /* 0x0000004850507210 */ /* 0x080fe20007fbe0ff */
[----:B------:R-:W4:Y:S04]  /*17aa0*/  LDL.LU R79, [R1+0x184] ;  /* 0x00018400014f7983 */ /* 0x000f280000300800 */
[----:B------:R0:W4:Y:S01]  /*17ab0*/  @P3 LDG.E.U16 R84, desc[UR40][R4.64] ;  /* 0x0000002804543981 */ /* 0x000122000c1e1500 */
[----:B------:R-:W-:-:S05]  /*17ac0*/  IADD3 R74, P6, PT, R74, R72, RZ ;  /* 0x000000484a4a7210 */ /* 0x000fca0007fde0ff */
[----:B------:R0:W-:Y:S04]  /*17ad0*/  STL [R1+0x178], R74 ;  /* 0x0001784a01007387 */ /* 0x0001e80000100800 */
[----:B-1----:R-:W4:Y:S04]  /*17ae0*/  LDL.LU R81, [R1+0x190] ;  /* 0x0001900001517983 */ /* 0x002f280000300800 */
[----:B------:R-:W-:Y:S04]  /*17af0*/  STL [R1+0x180], R80 ;  /* 0x0001805001007387 */ /* 0x000fe80000100800 */
[----:B------:R-:W4:Y:S04]  /*17b00*/  LDL.LU R60, [R1+0x198] ;  /* 0x00019800013c7983 */ /* 0x000f280000300800 */
[----:B------:R-:W4:Y:S01]  /*17b10*/  LDL.LU R5, [R1+0x174] ;  /* 0x0001740001057983 */ /* 0x000f220000300800 */
[----:B------:R-:W-:Y:S01]  /*17b20*/  PRMT R54, RZ, 0x7610, R54 ;  /* 0x00007610ff367816 */ /* 0x000fe20000000036 */
[----:B0-----:R-:W-:Y:S01]  /*17b30*/  @P4 IMAD.MOV.U32 R4, RZ, RZ, R74 ;  /* 0x000000ffff044224 */ /* 0x001fe200078e004a */
[----:B------:R-:W-:-:S02]  /*17b40*/  ISETP.GT.AND P3, PT, R83, 0x4, PT ;  /* 0x000000045300780c */ /* 0x000fc40003f64270 */
[----:B------:R-:W-:Y:S02]  /*17b50*/  PRMT R55, RZ, 0x7610, R55 ;  /* 0x00007610ff377816 */ /* 0x000fe40000000037 */
[----:B------:R-:W-:Y:S01]  /*17b60*/  PRMT R53, RZ, 0x7610, R53 ;  /* 0x00007610ff357816 */ /* 0x000fe20000000035 */
[----:B--2---:R-:W-:Y:S01]  /*17b70*/  IMAD.X R66, R66, 0x1, R71, P5 ;  /* 0x0000000142427824 */ /* 0x004fe200028e0647 */
[----:B---3--:R-:W-:-:S05]  /*17b80*/  IADD3 R63, P5, PT, R63, R72, RZ ;  /* 0x000000483f3f7210 */ /* 0x008fca0007fbe0ff */
[--C-:B----4-:R-:W-:Y:S02]  /*17b90*/  IMAD.X R79, R79, 0x1, R71.reuse, P5 ;  /* 0x000000014f4f7824 */ /* 0x110fe400028e0647 */
[----:B------:R-:W-:Y:S01]  /*17ba0*/  IMAD.X R5, R5, 0x1, R71, P6 ;  /* 0x0000000105057824 */ /* 0x000fe200030e0647 */
[----:B------:R-:W-:-:S04]  /*17bb0*/  IADD3 R81, P6, PT, R81, R72, RZ ;  /* 0x0000004851517210 */ /* 0x000fc80007fde0ff */
[----:B------:R0:W-:Y:S04]  /*17bc0*/  STL [R1+0x174], R5 ;  /* 0x0001740501007387 */ /* 0x0001e80000100800 */
[----:B------:R1:W5:Y:S01]  /*17bd0*/  @P4 LDG.E.U16 R54, desc[UR40][R4.64] ;  /* 0x0000002804364981 */ /* 0x000362000c1e1500 */
[----:B------:R-:W-:-:S03]  /*17be0*/  IADD3 R60, P5, PT, R60, R72, RZ ;  /* 0x000000483c3c7210 */ /* 0x000fc60007fbe0ff */
[----:B------:R2:W-:Y:S04]  /*17bf0*/  STL [R1+0x17c], R66 ;  /* 0x00017c4201007387 */ /* 0x0005e80000100800 */
[----:B------:R-:W3:Y:S01]  /*17c00*/  LDL.LU R74, [R1+0x194] ;  /* 0x00019400014a7983 */ /* 0x000ee20000300800 */
[----:B-1----:R-:W-:Y:S02]  /*17c10*/  @P2 IMAD.MOV.U32 R4, RZ, RZ, R80 ;  /* 0x000000ffff042224 */ /* 0x002fe400078e0050 */
[----:B0-----:R-:W-:Y:S02]  /*17c20*/  @P2 IMAD.MOV.U32 R5, RZ, RZ, R66 ;  /* 0x000000ffff052224 */ /* 0x001fe400078e0042 */
[----:B--2---:R-:W2:Y:S04]  /*17c30*/  LDL.LU R66, [R1+0x1a0] ;  /* 0x0001a00001427983 */ /* 0x004ea80000300800 */
[----:B------:R-:W-:Y:S04]  /*17c40*/  STL [R1+0x188], R63 ;  /* 0x0001883f01007387 */ /* 0x000fe80000100800 */
[----:B------:R0:W5:Y:S04]  /*17c50*/  @P2 LDG.E.U16 R55, desc[UR40][R4.64] ;  /* 0x0000002804372981 */ /* 0x000168000c1e1500 */
[----:B------:R1:W-:Y:S01]  /*17c60*/  STL [R1+0x184], R79 ;  /* 0x0001844f01007387 */ /* 0x0003e20000100800 */
[----:B0-----:R-:W-:-:S02]  /*17c70*/  @P3 IMAD.MOV.U32 R4, RZ, RZ, R63 ;  /* 0x000000ffff043224 */ /* 0x001fc400078e003f */
[----:B------:R-:W-:Y:S02]  /*17c80*/  @P3 IMAD.MOV.U32 R5, RZ, RZ, R79 ;  /* 0x000000ffff053224 */ /* 0x000fe400078e004f */
[----:B-1----:R-:W4:Y:S04]  /*17c90*/  LDL.LU R79, [R1+0x19c] ;  /* 0x00019c00014f7983 */ /* 0x002f280000300800 */
[----:B------:R-:W-:Y:S04]  /*17ca0*/  STL [R1+0x190], R81 ;  /* 0x0001905101007387 */ /* 0x000fe80000100800 */
[----:B------:R-:W4:Y:S04]  /*17cb0*/  LDL.LU R80, [R1+0x1a8] ;  /* 0x0001a80001507983 */ /* 0x000f280000300800 */
[----:B------:R-:W-:Y:S04]  /*17cc0*/  STL [R1+0x198], R60 ;  /* 0x0001983c01007387 */ /* 0x000fe80000100800 */
[----:B------:R-:W4:Y:S04]  /*17cd0*/  LDL.LU R63, [R1+0x1b0] ;  /* 0x0001b000013f7983 */ /* 0x000f280000300800 */
[----:B------:R0:W5:Y:S04]  /*17ce0*/  @P3 LDG.E.U16 R53, desc[UR40][R4.64] ;  /* 0x0000002804353981 */ /* 0x000168000c1e1500 */
[----:B------:R-:W4:Y:S01]  /*17cf0*/  LDL.LU R5, [R1+0x18c] ;  /* 0x00018c0001057983 */ /* 0x000f220000300800 */
[----:B------:R-:W-:-:S02]  /*17d00*/  ISETP.GT.AND P4, PT, R83, 0x5, PT ;  /* 0x000000055300780c */ /* 0x000fc40003f84270 */
[C---:B------:R-:W-:Y:S02]  /*17d10*/  ISETP.GT.AND P2, PT, R83.reuse, 0x6, PT ;  /* 0x000000065300780c */ /* 0x040fe40003f44270 */
[----:B------:R-:W-:Y:S02]  /*17d20*/  PRMT R6, RZ, 0x7610, R6 ;  /* 0x00007610ff067816 */ /* 0x000fe40000000006 */
[----:B------:R-:W-:Y:S02]  /*17d30*/  ISETP.GT.AND P3, PT, R83, 0x7, PT ;  /* 0x000000075300780c */ /* 0x000fe40003f64270 */
[----:B------:R-:W-:-:S05]  /*17d40*/  PRMT R7, RZ, 0x7610, R7 ;  /* 0x00007610ff077816 */ /* 0x000fca0000000007 */
[----:B0-----:R-:W-:Y:S01]  /*17d50*/  @P4 IMAD.MOV.U32 R4, RZ, RZ, R81 ;  /* 0x000000ffff044224 */ /* 0x001fe200078e0051 */
[----:B------:R-:W-:Y:S01]  /*17d60*/  PRMT R52, RZ, 0x7610, R52 ;  /* 0x00007610ff347816 */ /* 0x000fe20000000034 */
[----:B---3--:R-:W-:Y:S01]  /*17d70*/  IMAD.X R74, R74, 0x1, R71, P5 ;  /* 0x000000014a4a7824 */ /* 0x008fe200028e0647 */
[----:B--2---:R-:W-:-:S05]  /*17d80*/  IADD3 R66, P5, PT, R66, R72, RZ ;  /* 0x0000004842427210 */ /* 0x004fca0007fbe0ff */
[--C-:B----4-:R-:W-:Y:S01]  /*17d90*/  IMAD.X R79, R79, 0x1, R71.reuse, P5 ;  /* 0x000000014f4f7824 */ /* 0x110fe200028e0647 */
[-C--:B------:R-:W-:Y:S01]  /*17da0*/  IADD3 R63, P5, PT, R63, R72.reuse, RZ ;  /* 0x000000483f3f7210 */ /* 0x080fe20007fbe0ff */
[----:B------:R-:W-:Y:S01]  /*17db0*/  IMAD.X R5, R5, 0x1, R71, P6 ;  /* 0x0000000105057824 */ /* 0x000fe200030e0647 */
[----:B------:R-:W-:-:S04]  /*17dc0*/  IADD3 R80, P6, PT, R80, R72, RZ ;  /* 0x0000004850507210 */ /* 0x000fc80007fde0ff */
[----:B------:R0:W-:Y:S04]  /*17dd0*/  STL [R1+0x18c], R5 ;  /* 0x00018c0501007387 */ /* 0x0001e80000100800 */
[----:B------:R1:W5:Y:S04]  /*17de0*/  @P4 LDG.E.U16 R6, desc[UR40][R4.64] ;  /* 0x0000002804064981 */ /* 0x000368000c1e1500 */
[----:B------:R2:W-:Y:S01]  /*17df0*/  STL [R1+0x194], R74 ;  /* 0x0001944a01007387 */ /* 0x0005e20000100800 */
[----:B-1----:R-:W-:Y:S02]  /*17e00*/  @P2 IMAD.MOV.U32 R4, RZ, RZ, R60 ;  /* 0x000000ffff042224 */ /* 0x002fe400078e003c */
[----:B0-----:R-:W-:-:S02]  /*17e10*/  @P2 IMAD.MOV.U32 R5, RZ, RZ, R74 ;  /* 0x000000ffff052224 */ /* 0x001fc400078e004a */
[----:B--2---:R-:W2:Y:S04]  /*17e20*/  LDL.LU R74, [R1+0x1ac] ;  /* 0x0001ac00014a7983 */ /* 0x004ea80000300800 */
[----:B------:R-:W3:Y:S04]  /*17e30*/  LDL.LU R60, [R1+0x1b8] ;  /* 0x0001b800013c7983 */ /* 0x000ee80000300800 */
        /* <DEDUP_REMOVED lines=19> */
[----:B--2---:R-:W-:Y:S01]  /*17f70*/  IMAD.X R74, R74, 0x1, R71, P5 ;  /* 0x000000014a4a7824 */ /* 0x004fe200028e0647 */
[----:B---3--:R-:W-:-:S05]  /*17f80*/  IADD3 R60, P5, PT, R60, R72, RZ ;  /* 0x000000483c3c7210 */ /* 0x008fca0007fbe0ff */
        /* <DEDUP_REMOVED lines=363> */
[----:B------:R0:W-:Y:S04]  /*19640*/  STL [R1+0x590], R66 ;  /* 0x0005904201007387 */ /* 0x0001e80000100800 */
[----:B------:R1:W5:Y:S04]  /*19650*/  @P2 LDG.E.U16 R25, desc[UR40][R4.64] ;  /* 0x0000002804192981 */ /* 0x000368000c1e1500 */
[----:B------:R4:W-:Y:S01]  /*19660*/  STL [R1+0x58c], R79 ;  /* 0x00058c4f01007387 */ /* 0x0009e20000100800 */
[----:B-1----:R-:W-:-:S02]  /*19670*/  @P3 IMAD.MOV.U32 R4, RZ, RZ, R66 ;  /* 0x000000ffff043224 */ /* 0x002fc400078e0042 */
[----:B------:R-:W-:Y:S01]  /*19680*/  @P3 IMAD.MOV.U32 R5, RZ, RZ, R79 ;  /* 0x000000ffff053224 */ /* 0x000fe200078e004f */
[----:B0-----:R-:W3:Y:S04]  /*19690*/  LDL.LU R66, [R1+0x5a4] ;  /* 0x0005a40001427983 */ /* 0x001ee80000300800 */
[----:B------:R0:W-:Y:S04]  /*196a0*/  STL [R1+0x598], R80 ;  /* 0x0005985001007387 */ /* 0x0001e80000100800 */
[----:B------:R-:W3:Y:S04]  /*196b0*/  LDL.LU R81, [R1+0x5b0] ;  /* 0x0005b00001517983 */ /* 0x000ee80000300800 */
[----:B------:R-:W-:Y:S04]  /*196c0*/  STL [R1+0x5a0], R63 ;  /* 0x0005a03f01007387 */ /* 0x000fe80000100800 */
[----:B----4-:R-:W4:Y:S04]  /*196d0*/  LDL.LU R79, [R1+0x5b8] ;  /* 0x0005b800014f7983 */ /* 0x010f280000300800 */
[----:B------:R1:W5:Y:S04]  /*196e0*/  @P3 LDG.E.U16 R34, desc[UR40][R4.64] ;  /* 0x0000002804223981 */ /* 0x000368000c1e1500 */
[----:B------:R-:W4:Y:S01]  /*196f0*/  LDL.LU R5, [R1+0x594] ;  /* 0x0005940001057983 */ /* 0x000f220000300800 */
[----:B------:R-:W-:-:S02]  /*19700*/  ISETP.GT.AND P4, PT, R83, 0x2c, PT ;  /* 0x0000002c5300780c */ /* 0x000fc40003f84270 */
[C---:B------:R-:W-:Y:S02]  /*19710*/  ISETP.GT.AND P2, PT, R83.reuse, 0x2d, PT ;  /* 0x0000002d5300780c */ /* 0x040fe40003f44270 */
[----:B------:R-:W-:Y:S02]  /*19720*/  PRMT R26, RZ, 0x7610, R26 ;  /* 0x00007610ff1a7816 */ /* 0x000fe4000000001a */
[----:B------:R-:W-:Y:S02]  /*19730*/  ISETP.GT.AND P3, PT, R83, 0x2e, PT ;  /* 0x0000002e5300780c */ /* 0x000fe40003f64270 */
[----:B------:R-:W-:-:S05]  /*19740*/  PRMT R33, RZ, 0x7610, R33 ;  /* 0x00007610ff217816 */ /* 0x000fca0000000021 */
[----:B-1----:R-:W-:Y:S01]  /*19750*/  @P4 IMAD.MOV.U32 R4, RZ, RZ, R80 ;  /* 0x000000ffff044224 */ /* 0x002fe200078e0050 */
[----:B------:R-:W-:Y:S01]  /*19760*/  PRMT R27, RZ, 0x7610, R27 ;  /* 0x00007610ff1b7816 */ /* 0x000fe2000000001b */
[----:B--2---:R-:W-:Y:S01]  /*19770*/  IMAD.X R74, R74, 0x1, R71, P5 ;  /* 0x000000014a4a7824 */ /* 0x004fe200028e0647 */
[----:B---3--:R-:W-:-:S05]  /*19780*/  IADD3 R60, P5, PT, R60, R72, RZ ;  /* 0x000000483c3c7210 */ /* 0x008fca0007fbe0ff */
[--C-:B------:R-:W-:Y:S01]  /*19790*/  IMAD.X R66, R66, 0x1, R71.reuse, P5 ;  /* 0x0000000142427824 */ /* 0x100fe200028e0647 */
[----:B----4-:R-:W-:Y:S01]  /*197a0*/  IADD3 R79, P5, PT, R79, R72, RZ ;  /* 0x000000484f4f7210 */ /* 0x010fe20007fbe0ff */
[----:B------:R-:W-:-:S05]  /*197b0*/  IMAD.X R5, R5, 0x1, R71, P6 ;  /* 0x0000000105057824 */ /* 0x000fca00030e0647 */
[----:B------:R1:W-:Y:S04]  /*197c0*/  STL [R1+0x594], R5 ;  /* 0x0005940501007387 */ /* 0x0003e80000100800 */
[----:B------:R2:W5:Y:S01]  /*197d0*/  @P4 LDG.E.U16 R26, desc[UR40][R4.64] ;  /* 0x00000028041a4981 */ /* 0x000562000c1e1500 */
[----:B------:R-:W-:-:S03]  /*197e0*/  IADD3 R81, P6, PT, R81, R72, RZ ;  /* 0x0000004851517210 */ /* 0x000fc60007fde0ff */
[----:B------:R-:W-:Y:S04]  /*197f0*/  STL [R1+0x59c], R74 ;  /* 0x00059c4a01007387 */ /* 0x000fe80000100800 */
[----:B0-----:R-:W3:Y:S01]  /*19800*/  LDL.LU R80, [R1+0x5b4] ;  /* 0x0005b40001507983 */ /* 0x001ee20000300800 */
[----:B--2---:R-:W-:Y:S02]  /*19810*/  @P2 IMAD.MOV.U32 R4, RZ, RZ, R63 ;  /* 0x000000ffff042224 */ /* 0x004fe400078e003f */
[----:B-1----:R-:W-:Y:S01]  /*19820*/  @P2 IMAD.MOV.U32 R5, RZ, RZ, R74 ;  /* 0x000000ffff052224 */ /* 0x002fe200078e004a */
[----:B------:R-:W2:Y:S04]  /*19830*/  LDL.LU R63, [R1+0x5c0] ;  /* 0x0005c000013f7983 */ /* 0x000ea80000300800 */
[----:B------:R0:W5:Y:S04]  /*19840*/  @P2 LDG.E.U16 R33, desc[UR40][R4.64] ;  /* 0x0000002804212981 */ /* 0x000168000c1e1500 */
[----:B------:R-:W-:Y:S04]  /*19850*/  STL [R1+0x5a8], R60 ;  /* 0x0005a83c01007387 */ /* 0x000fe80000100800 */
[----:B------:R1:W-:Y:S01]  /*19860*/  STL [R1+0x5a4], R66 ;  /* 0x0005a44201007387 */ /* 0x0003e20000100800 */
[----:B0-----:R-:W-:-:S02]  /*19870*/  @P3 IMAD.MOV.U32 R4, RZ, RZ, R60 ;  /* 0x000000ffff043224 */ /* 0x001fc400078e003c */
[----:B------:R-:W-:-:S05]  /*19880*/  @P3 IMAD.MOV.U32 R5, RZ, RZ, R66 ;  /* 0x000000ffff053224 */ /* 0x000fca00078e0042 */
[----:B------:R0:W5:Y:S04]  /*19890*/  @P3 LDG.E.U16 R27, desc[UR40][R4.64] ;  /* 0x00000028041b3981 */ /* 0x000168000c1e1500 */
[----:B-1----:R-:W4:Y:S04]  /*198a0*/  LDL.LU R66, [R1+0x5bc] ;  /* 0x0005bc0001427983 */ /* 0x002f280000300800 */
[----:B------:R1:W-:Y:S01]  /*198b0*/  STL [R1+0x5b0], R81 ;  /* 0x0005b05101007387 */ /* 0x0003e20000100800 */
[----:B0-----:R-:W-:-:S03]  /*198c0*/  IMAD.MOV.U32 R5, RZ, RZ, R81 ;  /* 0x000000ffff057224 */ /* 0x001fc600078e0051 */
[----:B------:R-:W4:Y:S04]  /*198d0*/  LDL.LU R60, [R1+0x5c8] ;  /* 0x0005c800013c7983 */ /* 0x000f280000300800 */
[----:B------:R-:W-:Y:S04]  /*198e0*/  STL [R1+0x5b8], R79 ;  /* 0x0005b84f01007387 */ /* 0x000fe80000100800 */
[----:B------:R-:W4:Y:S04]  /*198f0*/  LDL.LU R74, [R1+0x5d0] ;  /* 0x0005d000014a7983 */ /* 0x000f280000300800 */
[----:B-1----:R-:W4:Y:S04]  /*19900*/  LDL.LU R81, [R1+0x9e8] ;  /* 0x0009e80001517983 */ /* 0x002f280000300800 */
[----:B------:R-:W4:Y:S01]  /*19910*/  LDL.LU R4, [R1+0x5ac] ;  /* 0x0005ac0001047983 */ /* 0x000f220000300800 */
[----:B------:R-:W-:-:S02]  /*19920*/  ISETP.GT.AND P4, PT, R83, 0x2f, PT ;  /* 0x0000002f5300780c */ /* 0x000fc40003f84270 */
[C---:B------:R-:W-:Y:S02]  /*19930*/  ISETP.GT.AND P2, PT, R83.reuse, 0x30, PT ;  /* 0x000000305300780c */ /* 0x040fe40003f44270 */
[----:B------:R-:W-:Y:S02]  /*19940*/  PRMT R32, RZ, 0x7610, R32 ;  /* 0x00007610ff207816 */ /* 0x000fe40000000020 */
[----:B------:R-:W-:Y:S02]  /*19950*/  ISETP.GT.AND P3, PT, R83, 0x31, PT ;  /* 0x000000315300780c */ /* 0x000fe40003f64270 */
[----:B------:R-:W-:Y:S02]  /*19960*/  PRMT R28, RZ, 0x7610, R28 ;  /* 0x00007610ff1c7816 */ /* 0x000fe4000000001c */
[----:B------:R-:W-:Y:S01]  /*19970*/  PRMT R31, RZ, 0x7610, R31 ;  /* 0x00007610ff1f7816 */ /* 0x000fe2000000001f */
[----:B---3--:R-:W-:Y:S01]  /*19980*/  IMAD.X R80, R80, 0x1, R71, P5 ;  /* 0x0000000150507824 */ /* 0x008fe200028e0647 */
[----:B--2---:R-:W-:-:S05]  /*19990*/  IADD3 R63, P5, PT, R63, R72, RZ ;  /* 0x000000483f3f7210 */ /* 0x004fca0007fbe0ff */
[--C-:B----4-:R-:W-:Y:S02]  /*199a0*/  IMAD.X R66, R66, 0x1, R71.reuse, P5 ;  /* 0x0000000142427824 */ /* 0x110fe400028e0647 */
[----:B------:R-:W-:-:S05]  /*199b0*/  IMAD.X R4, R4, 0x1, R71, P6 ;  /* 0x0000000104047824 */ /* 0x000fca00030e0647 */
[-C--:B------:R-:W-:Y:S01]  /*199c0*/  @P4 LOP3.LUT R5, R5, R4.reuse, RZ, 0x3c, !PT ;  /* 0x0000000405054212 */ /* 0x080fe200078e3cff */
[----:B------:R0:W-:Y:S03]  /*199d0*/  STL [R1+0x5ac], R4 ;  /* 0x0005ac0401007387 */ /* 0x0001e60000100800 */
[----:B0-----:R-:W-:-:S04]  /*199e0*/  @P4 LOP3.LUT R4, R5, R4, RZ, 0x3c, !PT ;  /* 0x0000000405044212 */ /* 0x001fc800078e3cff */
[----:B------:R-:W-:-:S05]  /*199f0*/  @P4 LOP3.LUT R5, R5, R4, RZ, 0x3c, !PT ;  /* 0x0000000405054212 */ /* 0x000fca00078e3cff */
[----:B------:R0:W5:Y:S01]  /*19a00*/  @P4 LDG.E.U16 R32, desc[UR40][R4.64] ;  /* 0x0000002804204981 */ /* 0x000162000c1e1500 */
[----:B------:R-:W-:-:S03]  /*19a10*/  IADD3 R60, P6, PT, R60, R72, RZ ;  /* 0x000000483c3c7210 */ /* 0x000fc60007fde0ff */
[----:B------:R1:W-:Y:S01]  /*19a20*/  STL [R1+0x5b4], R80 ;  /* 0x0005b45001007387 */ /* 0x0003e20000100800 */
[----:B0-----:R-:W-:Y:S02]  /*19a30*/  @P2 IMAD.MOV.U32 R4, RZ, RZ, R79 ;  /* 0x000000ffff042224 */ /* 0x001fe400078e004f */
[----:B------:R-:W-:Y:S01]  /*19a40*/  @P2 IMAD.MOV.U32 R5, RZ, RZ, R80 ;  /* 0x000000ffff052224 */ /* 0x000fe200078e0050 */
[----:B------:R-:W2:Y:S01]  /*19a50*/  LDL.LU R79, [R1+0x5cc] ;  /* 0x0005cc00014f7983 */ /* 0x000ea20000300800 */
[----:B------:R-:W-:-:S03]  /*19a60*/  IADD3 R74, P5, PT, R74, R72, RZ ;  /* 0x000000484a4a7210 */ /* 0x000fc60007fbe0ff */
[----:B------:R0:W5:Y:S04]  /*19a70*/  @P2 LDG.E.U16 R28, desc[UR40][R4.64] ;  /* 0x00000028041c2981 */ /* 0x000168000c1e1500 */
[----:B-1----:R-:W3:Y:S04]  /*19a80*/  LDL.LU R80, [R1+0x5d8] ;  /* 0x0005d80001507983 */ /* 0x002ee80000300800 */
[----:B------:R-:W-:Y:S01]  /*19a90*/  STL [R1+0x5c0], R63 ;  /* 0x0005c03f01007387 */ /* 0x000fe20000100800 */
[----:B0-----:R-:W-:Y:S02]  /*19aa0*/  @P3 IMAD.MOV.U32 R4, RZ, RZ, R63 ;  /* 0x000000ffff043224 */ /* 0x001fe400078e003f */
[----:B------:R-:W-:Y:S01]  /*19ab0*/  @P3 IMAD.MOV.U32 R5, RZ, RZ, R66 ;  /* 0x000000ffff053224 */ /* 0x000fe200078e0042 */
[----:B------:R0:W-:Y:S04]  /*19ac0*/  STL [R1+0x5bc], R66 ;  /* 0x0005bc4201007387 */ /* 0x0001e80000100800 */
[----:B------:R1:W5:Y:S04]  /*19ad0*/  @P3 LDG.E.U16 R31, desc[UR40][R4.64] ;  /* 0x00000028041f3981 */ /* 0x000368000c1e1500 */
[----:B0-----:R-:W4:Y:S04]  /*19ae0*/  LDL.LU R66, [R1+0x5e0] ;  /* 0x0005e00001427983 */ /* 0x001f280000300800 */
[----:B------:R0:W-:Y:S01]  /*19af0*/  STL [R1+0x5c8], R60 ;  /* 0x0005c83c01007387 */ /* 0x0001e20000100800 */
[----:B-1----:R-:W-:-:S03]  /*19b00*/  IMAD.MOV.U32 R5, RZ, RZ, R60 ;  /* 0x000000ffff057224 */ /* 0x002fc600078e003c */
[----:B------:R-:W4:Y:S04]  /*19b10*/  LDL.LU R63, [R1+0x5e8] ;  /* 0x0005e800013f7983 */ /* 0x000f280000300800 */
[----:B------:R-:W-:Y:S04]  /*19b20*/  STL [R1+0x5d0], R74 ;  /* 0x0005d04a01007387 */ /* 0x000fe80000100800 */
[----:B0-----:R-:W4:Y:S04]  /*19b30*/  LDL.LU R60, [R1+0x9e4] ;  /* 0x0009e400013c7983 */ /* 0x001f280000300800 */
[----:B------:R-:W4:Y:S01]  /*19b40*/  LDL.LU R4, [R1+0x5c4] ;  /* 0x0005c40001047983 */ /* 0x000f220000300800 */
[----:B------:R-:W-:-:S02]  /*19b50*/  ISETP.GT.AND P4, PT, R83, 0x32, PT ;  /* 0x000000325300780c */ /* 0x000fc40003f84270 */
[----:B------:R-:W-:Y:S02]  /*19b60*/  ISETP.GT.AND P2, PT, R83, 0x33, PT ;  /* 0x000000335300780c */ /* 0x000fe40003f44270 */
[----:B------:R-:W-:Y:S02]  /*19b70*/  PRMT R29, RZ, 0x7610, R29 ;  /* 0x00007610ff1d7816 */ /* 0x000fe4000000001d */
[----:B------:R-:W-:Y:S01]  /*19b80*/  PRMT R30, RZ, 0x7610, R30 ;  /* 0x00007610ff1e7816 */ /* 0x000fe2000000001e */
[--C-:B--2---:R-:W-:Y:S01]  /*19b90*/  IMAD.X R79, R79, 0x1, R71.reuse, P5 ;  /* 0x000000014f4f7824 */ /* 0x104fe200028e0647 */
[----:B---3--:R-:W-:Y:S01]  /*19ba0*/  IADD3 R80, P5, PT, R80, R72, RZ ;  /* 0x0000004850507210 */ /* 0x008fe20007fbe0ff */
[----:B----4-:R-:W-:-:S05]  /*19bb0*/  IMAD.X R4, R4, 0x1, R71, P6 ;  /* 0x0000000104047824 */ /* 0x010fca00030e0647 */
[-C--:B------:R-:W-:Y:S01]  /*19bc0*/  @P4 LOP3.LUT R5, R5, R4.reuse, RZ, 0x3c, !PT ;  /* 0x0000000405054212 */ /* 0x080fe200078e3cff */
[----:B------:R0:W-:Y:S03]  /*19bd0*/  STL [R1+0x5c4], R4 ;  /* 0x0005c40401007387 */ /* 0x0001e60000100800 */
[----:B0-----:R-:W-:-:S04]  /*19be0*/  @P4 LOP3.LUT R4, R5, R4, RZ, 0x3c, !PT ;  /* 0x0000000405044212 */ /* 0x001fc800078e3cff */
[----:B------:R-:W-:Y:S01]  /*19bf0*/  @P4 LOP3.LUT R5, R5, R4, RZ, 0x3c, !PT ;  /* 0x0000000405054212 */ /* 0x000fe200078e3cff */
[----:B------:R0:W-:Y:S04]  /*19c00*/  STL [R1+0x5cc], R79 ;  /* 0x0005cc4f01007387 */ /* 0x0001e80000100800 */
[----:B------:R1:W5:Y:S02]  /*19c10*/  @P4 LDG.E.U16 R29, desc[UR40][R4.64] ;  /* 0x00000028041d4981 */ /* 0x000364000c1e1500 */
[----:B-1----:R-:W-:Y:S02]  /*19c20*/  @P2 IMAD.MOV.U32 R4, RZ, RZ, R74 ;  /* 0x000000ffff042224 */ /* 0x002fe400078e004a */
[----:B------:R-:W-:Y:S02]  /*19c30*/  @P2 IMAD.MOV.U32 R5, RZ, RZ, R79 ;  /* 0x000000ffff052224 */ /* 0x000fe400078e004f */
[----:B0-----:R-:W2:Y:S04]  /*19c40*/  LDL.LU R79, [R1+0x5e4] ;  /* 0x0005e400014f7983 */ /* 0x001ea80000300800 */
[----:B------:R-:W3:Y:S04]  /*19c50*/  LDL.LU R74, [R1+0x5f0] ;  /* 0x0005f000014a7983 */ /* 0x000ee80000300800 */
[----:B------:R0:W5:Y:S04]  /*19c60*/  @P2 LDG.E.U16 R30, desc[UR40][R4.64] ;  /* 0x00000028041e2981 */ /* 0x000168000c1e1500 */
[----:B------:R1:W-:Y:S01]  /*19c70*/  STL [R1+0x5d8], R80 ;  /* 0x0005d85001007387 */ /* 0x0003e20000100800 */
[----:B0-----:R-:W-:-:S03]  /*19c80*/  IMAD.MOV.U32 R5, RZ, RZ, R80 ;  /* 0x000000ffff057224 */ /* 0x001fc600078e0050 */
[----:B-1----:R-:W4:Y:S04]  /*19c90*/  LDL.LU R80, [R1+0x9e0] ;  /* 0x0009e00001507983 */ /* 0x002f280000300800 */
[----:B------:R-:W2:Y:S01]  /*19ca0*/  LDL.LU R4, [R1+0x5d4] ;  /* 0x0005d40001047983 */ /* 0x000ea20000300800 */
[----:B------:R-:W-:Y:S02]  /*19cb0*/  ISETP.GT.AND P3, PT, R83, 0x34, PT ;  /* 0x000000345300780c */ /* 0x000fe40003f64270 */
[----:B------:R-:W-:Y:S02]  /*19cc0*/  PRMT R76, RZ, 0x7610, R76 ;  /* 0x00007610ff4c7816 */ /* 0x000fe4000000004c */
[----:B------:R-:W-:Y:S01]  /*19cd0*/  IADD3 R66, P6, PT, R66, R72, RZ ;  /* 0x0000004842427210 */ /* 0x000fe20007fde0ff */
[----:B--2---:R-:W-:-:S08]  /*19ce0*/  IMAD.X R4, R4, 0x1, R71, P5 ;  /* 0x0000000104047824 */ /* 0x004fd000028e0647 */
[-C--:B------:R-:W-:Y:S01]  /*19cf0*/  @P3 LOP3.LUT R5, R5, R4.reuse, RZ, 0x3c, !PT ;  /* 0x0000000405053212 */ /* 0x080fe200078e3cff */
[----:B------:R0:W-:Y:S03]  /*19d00*/  STL [R1+0x5d4], R4 ;  /* 0x0005d40401007387 */ /* 0x0001e60000100800 */
[----:B0-----:R-:W-:-:S04]  /*19d10*/  @P3 LOP3.LUT R4, R5, R4, RZ, 0x3c, !PT ;  /* 0x0000000405043212 */ /* 0x001fc800078e3cff */
[----:B------:R-:W-:Y:S01]  /*19d20*/  @P3 LOP3.LUT R5, R5, R4, RZ, 0x3c, !PT ;  /* 0x0000000405053212 */ /* 0x000fe200078e3cff */
[----:B------:R0:W-:Y:S04]  /*19d30*/  STL [R1+0x5e0], R66 ;  /* 0x0005e04201007387 */ /* 0x0001e80000100800 */
[----:B------:R1:W2:Y:S04]  /*19d40*/  @P3 LDG.E.U16 R76, desc[UR40][R4.64] ;  /* 0x00000028044c3981 */ /* 0x0002a8000c1e1500 */
[----:B------:R-:W3:Y:S01]  /*19d50*/  LDL.LU R4, [R1+0x5dc] ;  /* 0x0005dc0001047983 */ /* 0x000ee20000300800 */
[----:B------:R-:W-:Y:S01]  /*19d60*/  ISETP.GT.AND P4, PT, R83, 0x35, PT ;  /* 0x000000355300780c */ /* 0x000fe20003f84270 */
[----:B-1----:R-:W-:Y:S01]  /*19d70*/  IMAD.MOV.U32 R5, RZ, RZ, R66 ;  /* 0x000000ffff057224 */ /* 0x002fe200078e0042 */
[----:B------:R-:W-:Y:S01]  /*19d80*/  IADD3 R63, P5, PT, R63, R72, RZ ;  /* 0x000000483f3f7210 */ /* 0x000fe20007fbe0ff */
[----:B0-----:R-:W4:Y:S01]  /*19d90*/  LDL.LU R66, [R1+0x5f8] ;  /* 0x0005f80001427983 */ /* 0x001f220000300800 */
[----:B------:R-:W-:-:S03]  /*19da0*/  ISETP.GT.AND P2, PT, R83, 0x36, PT ;  /* 0x000000365300780c */ /* 0x000fc60003f44270 */
[----:B------:R-:W-:Y:S01]  /*19db0*/  STL [R1+0x5e8], R63 ;  /* 0x0005e83f01007387 */ /* 0x000fe20000100800 */
[----:B------:R-:W-:Y:S01]  /*19dc0*/  PRMT R61, RZ, 0x7610, R61 ;  /* 0x00007610ff3d7816 */ /* 0x000fe2000000003d */
[--C-:B------:R-:W-:Y:S01]  /*19dd0*/  IMAD.X R79, R79, 0x1, R71.reuse, P5 ;  /* 0x000000014f4f7824 */ /* 0x100fe200028e0647 */
[----:B------:R-:W-:Y:S01]  /*19de0*/  PRMT R62, RZ, 0x7610, R62 ;  /* 0x00007610ff3e7816 */ /* 0x000fe2000000003e */
[----:B--2---:R0:W-:Y:S01]  /*19df0*/  STL [R1+0x34], R76 ;  /* 0x0000344c01007387 */ /* 0x0041e20000100800 */
[----:B---3--:R-:W-:-:S03]  /*19e00*/  IMAD.X R4, R4, 0x1, R71, P6 ;  /* 0x0000000104047824 */ /* 0x008fc600030e0647 */
[----:B0-----:R-:W2:Y:S02]  /*19e10*/  LDL.LU R76, [R1+0x600] ;  /* 0x00060000014c7983 */ /* 0x001ea40000300800 */
[-C--:B------:R-:W-:Y:S02]  /*19e20*/  @P4 LOP3.LUT R5, R5, R4.reuse, RZ, 0x3c, !PT ;  /* 0x0000000405054212 */ /* 0x080fe400078e3cff */
[----:B------:R0:W-:Y:S02]  /*19e30*/  STL [R1+0x5dc], R4 ;  /* 0x0005dc0401007387 */ /* 0x0001e40000100800 */
[----:B0-----:R-:W-:-:S04]  /*19e40*/  @P4 LOP3.LUT R4, R5, R4, RZ, 0x3c, !PT ;  /* 0x0000000405044212 */ /* 0x001fc800078e3cff */
[----:B------:R-:W-:-:S05]  /*19e50*/  @P4 LOP3.LUT R5, R5, R4, RZ, 0x3c, !PT ;  /* 0x0000000405054212 */ /* 0x000fca00078e3cff */
[----:B------:R0:W3:Y:S02]  /*19e60*/  @P4 LDG.E.U16 R61, desc[UR40][R4.64] ;  /* 0x00000028043d4981 */ /* 0x0000e4000c1e1500 */
[----:B0-----:R-:W-:Y:S02]  /*19e70*/  IMAD.MOV.U32 R5, RZ, RZ, R79 ;  /* 0x000000ffff057224 */ /* 0x001fe400078e004f */
[----:B------:R-:W-:-:S05]  /*19e80*/  @P2 IMAD.MOV.U32 R4, RZ, RZ, R63 ;  /* 0x000000ffff042224 */ /* 0x000fca00078e003f */
[----:B------:R-:W2:Y:S01]  /*19e90*/  @P2 LDG.E.U16 R62, desc[UR40][R4.64] ;  /* 0x00000028043e2981 */ /* 0x000ea2000c1e1500 */
[----:B------:R-:W-:-:S03]  /*19ea0*/  IADD3 R74, P5, PT, R74, R72, RZ ;  /* 0x000000484a4a7210 */ /* 0x000fc60007fbe0ff */
[----:B------:R-:W-:Y:S04]  /*19eb0*/  STL [R1+0x5e4], R79 ;  /* 0x0005e44f01007387 */ /* 0x000fe80000100800 */
[----:B---3--:R0:W-:Y:S04]  /*19ec0*/  STL [R1+0x2c], R61 ;  /* 0x00002c3d01007387 */ /* 0x0081e80000100800 */
[----:B0-----:R-:W3:Y:S04]  /*19ed0*/  LDL.LU R61, [R1+0x9dc] ;  /* 0x0009dc00013d7983 */ /* 0x001ee80000300800 */
[----:B------:R-:W3:Y:S04]  /*19ee0*/  LDL.LU R79, [R1+0x9d8] ;  /* 0x0009d800014f7983 */ /* 0x000ee80000300800 */
[----:B------:R-:W3:Y:S04]  /*19ef0*/  LDL.LU R63, [R1+0x5fc] ;  /* 0x0005fc00013f7983 */ /* 0x000ee80000300800 */
[----:B--2---:R0:W-:Y:S04]  /*19f00*/  STL [R1+0x30], R62 ;  /* 0x0000303e01007387 */ /* 0x0041e80000100800 */
[----:B0-----:R-:W2:Y:S04]  /*19f10*/  LDL.LU R62, [R1+0x9d4] ;  /* 0x0009d400013e7983 */ /* 0x001ea80000300800 */
[----:B------:R0:W-:Y:S04]  /*19f20*/  STL [R1+0x5f0], R74 ;  /* 0x0005f04a01007387 */ /* 0x0001e80000100800 */
[----:B------:R-:W2:Y:S01]  /*19f30*/  LDL.LU R4, [R1+0x5ec] ;  /* 0x0005ec0001047983 */ /* 0x000ea20000300800 */
[----:B------:R-:W-:Y:S01]  /*19f40*/  ISETP.GT.AND P3, PT, R83, 0x37, PT ;  /* 0x000000375300780c */ /* 0x000fe20003f64270 */
[----:B------:R-:W-:-:S02]  /*19f50*/  IMAD.MOV.U32 R5, RZ, RZ, R74 ;  /* 0x000000ffff057224 */ /* 0x000fc400078e004a */
[----:B0-----:R-:W3:Y:S01]  /*19f60*/  LDL.LU R74, [R1+0x608] ;  /* 0x00060800014a7983 */ /* 0x001ee20000300800 */
[----:B------:R-:W-:Y:S02]  /*19f70*/  PRMT R67, RZ, 0x7610, R67 ;  /* 0x00007610ff437816 */ /* 0x000fe40000000043 */
[----:B----4-:R-:W-:Y:S01]  /*19f80*/  IADD3 R66, P6, PT, R66, R72, RZ ;  /* 0x0000004842427210 */ /* 0x010fe20007fde0ff */
[----:B--2---:R-:W-:-:S06]  /*19f90*/  IMAD.X R4, R4, 0x1, R71, P5 ;  /* 0x0000000104047824 */ /* 0x004fcc00028e0647 */
[-C--:B------:R-:W-:Y:S01]  /*19fa0*/  @P3 LOP3.LUT R5, R5, R4.reuse, RZ, 0x3c, !PT ;  /* 0x0000000405053212 */ /* 0x080fe200078e3cff */
[----:B------:R0:W-:Y:S03]  /*19fb0*/  STL [R1+0x5ec], R4 ;  /* 0x0005ec0401007387 */ /* 0x0001e60000100800 */
[----:B0-----:R-:W-:-:S04]  /*19fc0*/  @P3 LOP3.LUT R4, R5, R4, RZ, 0x3c, !PT ;  /* 0x0000000405043212 */ /* 0x001fc800078e3cff */
[----:B------:R-:W-:Y:S01]  /*19fd0*/  @P3 LOP3.LUT R5, R5, R4, RZ, 0x3c, !PT ;  /* 0x0000000405053212 */ /* 0x000fe200078e3cff */
[----:B------:R-:W-:Y:S04]  /*19fe0*/  STL [R1+0x5f8], R66 ;  /* 0x0005f84201007387 */ /* 0x000fe80000100800 */
[----:B------:R0:W2:Y:S04]  /*19ff0*/  @P3 LDG.E.U16 R67, desc[UR40][R4.64] ;  /* 0x0000002804433981 */ /* 0x0000a8000c1e1500 */
[----:B------:R-:W4:Y:S01]  /*1a000*/  LDL.LU R4, [R1+0x5f4] ;  /* 0x0005f40001047983 */ /* 0x000f220000300800 */
[----:B------:R-:W-:Y:S01]  /*1a010*/  ISETP.GT.AND P4, PT, R83, 0x38, PT ;  /* 0x000000385300780c */ /* 0x000fe20003f84270 */
[----:B0-----:R-:W-:Y:S01]  /*1a020*/  IMAD.MOV.U32 R5, RZ, RZ, R66 ;  /* 0x000000ffff057224 */ /* 0x001fe200078e0042 */
[----:B------:R-:W-:-:S02]  /*1a030*/  IADD3 R76, P5, PT, R76, R72, RZ ;  /* 0x000000484c4c7210 */ /* 0x000fc40007fbe0ff */
[----:B------:R-:W-:Y:S02]  /*1a040*/  ISETP.GT.AND P2, PT, R83, 0x39, PT ;  /* 0x000000395300780c */ /* 0x000fe40003f44270 */
[----:B------:R-:W-:Y:S01]  /*1a050*/  PRMT R78, RZ, 0x7610, R78 ;  /* 0x00007610ff4e7816 */ /* 0x000fe2000000004e */
[----:B---3--:R-:W-:Y:S01]  /*1a060*/  IMAD.X R63, R63, 0x1, R71, P5 ;  /* 0x000000013f3f7824 */ /* 0x008fe200028e0647 */
[----:B------:R-:W-:Y:S01]  /*1a070*/  PRMT R77, RZ, 0x7610, R77 ;  /* 0x00007610ff4d7816 */ /* 0x000fe2000000004d */
[----:B--2---:R0:W-:Y:S01]  /*1a080*/  STL [R1+0x28], R67 ;  /* 0x0000284301007387 */ /* 0x0041e20000100800 */
[----:B----4-:R-:W-:-:S03]  /*1a090*/  IMAD.X R4, R4, 0x1, R71, P6 ;  /* 0x0000000104047824 */ /* 0x010fc600030e0647 */
[----:B0-----:R-:W2:Y:S02]  /*1a0a0*/  LDL.LU R67, [R1+0x610] ;  /* 0x0006100001437983 */ /* 0x001ea40000300800 */
[-C--:B------:R-:W-:Y:S02]  /*1a0b0*/  @P4 LOP3.LUT R5, R5, R4.reuse, RZ, 0x3c, !PT ;  /* 0x0000000405054212 */ /* 0x080fe400078e3cff */
[----:B------:R-:W-:Y:S04]  /*1a0c0*/  STL [R1+0x600], R76 ;  /* 0x0006004c01007387 */ /* 0x000fe80000100800 */
[----:B------:R-:W3:Y:S04]  /*1a0d0*/  LDL.LU R66, [R1+0x618] ;  /* 0x0006180001427983 */ /* 0x000ee80000300800 */
[----:B------:R0:W-:Y:S02]  /*1a0e0*/  STL [R1+0x5f4], R4 ;  /* 0x0005f40401007387 */ /* 0x0001e40000100800 */
[----:B0-----:R-:W-:-:S04]  /*1a0f0*/  @P4 LOP3.LUT R4, R5, R4, RZ, 0x3c, !PT ;  /* 0x0000000405044212 */ /* 0x001fc800078e3cff */
[----:B------:R-:W-:-:S05]  /*1a100*/  @P4 LOP3.LUT R5, R5, R4, RZ, 0x3c, !PT ;  /* 0x0000000405054212 */ /* 0x000fca00078e3cff */
[----:B------:R0:W4:Y:S02]  /*1a110*/  @P4 LDG.E.U16 R78, desc[UR40][R4.64] ;  /* 0x00000028044e4981 */ /* 0x000124000c1e1500 */
[----:B0-----:R-:W-:Y:S02]  /*1a120*/  IMAD.MOV.U32 R5, RZ, RZ, R63 ;  /* 0x000000ffff057224 */ /* 0x001fe400078e003f */
[----:B------:R-:W-:-:S05]  /*1a130*/  @P2 IMAD.MOV.U32 R4, RZ, RZ, R76 ;  /* 0x000000ffff042224 */ /* 0x000fca00078e004c */
[----:B------:R-:W2:Y:S01]  /*1a140*/  @P2 LDG.E.U16 R77, desc[UR40][R4.64] ;  /* 0x00000028044d2981 */ /* 0x000ea2000c1e1500 */
[----:B------:R-:W-:-:S03]  /*1a150*/  IADD3 R74, P5, PT, R74, R72, RZ ;  /* 0x000000484a4a7210 */ /* 0x000fc60007fbe0ff */
[----:B------:R-:W-:Y:S04]  /*1a160*/  STL [R1+0x5fc], R63 ;  /* 0x0005fc3f01007387 */ /* 0x000fe80000100800 */
[----:B----4-:R0:W-:Y:S04]  /*1a170*/  STL [R1+0x24], R78 ;  /* 0x0000244e01007387 */ /* 0x0101e80000100800 */
[----:B0-----:R-:W4:Y:S04]  /*1a180*/  LDL.LU R78, [R1+0x9d0] ;  /* 0x0009d000014e7983 */ /* 0x001f280000300800 */
        /* <DEDUP_REMOVED lines=10> */
[----:B------:R-:W-:Y:S01]  /*1a230*/  IADD3 R67, P6, PT, R67, R72, RZ ;  /* 0x0000004843437210 */ /* 0x000fe20007fde0ff */
[----:B--2---:R-:W-:-:S06]  /*1a240*/  IMAD.X R4, R4, 0x1, R71, P5 ;  /* 0x0000000104047824 */ /* 0x004fcc00028e0647 */
[-C--:B------:R-:W-:Y:S01]  /*1a250*/  @P3 LOP3.LUT R5, R5, R4.reuse, RZ, 0x3c, !PT ;  /* 0x0000000405053212 */ /* 0x080fe200078e3cff */
[----:B------:R0:W-:Y:S03]  /*1a260*/  STL [R1+0x604], R4 ;  /* 0x0006040401007387 */ /* 0x0001e60000100800 */
[----:B0-----:R-:W-:-:S04]  /*1a270*/  @P3 LOP3.LUT R4, R5, R4, RZ, 0x3c, !PT ;  /* 0x0000000405043212 */ /* 0x001fc800078e3cff */
[----:B------:R-:W-:Y:S01]  /*1a280*/  @P3 LOP3.LUT R5, R5, R4, RZ, 0x3c, !PT ;  /* 0x0000000405053212 */ /* 0x000fe200078e3cff */
[----:B------:R0:W-:Y:S04]  /*1a290*/  STL [R1+0x610], R67 ;  /* 0x0006104301007387 */ /* 0x0001e80000100800 */
[----:B------:R1:W2:Y:S04]  /*1a2a0*/  @P3 LDG.E.U16 R73, desc[UR40][R4.64] ;  /* 0x0000002804493981 */ /* 0x0002a8000c1e1500 */
[----:B------:R-:W4:Y:S01]  /*1a2b0*/  LDL.LU R4, [R1+0x60c] ;  /* 0x00060c0001047983 */ /* 0x000f220000300800 */
[C---:B------:R-:W-:Y:S01]  /*1a2c0*/  ISETP.GT.AND P4, PT, R83.reuse, 0x3b, PT ;  /* 0x0000003b5300780c */ /* 0x040fe20003f84270 */
[----:B-1----:R-:W-:Y:S01]  /*1a2d0*/  IMAD.MOV.U32 R5, RZ, RZ, R67 ;  /* 0x000000ffff057224 */ /* 0x002fe200078e0043 */
[----:B---3--:R-:W-:Y:S01]  /*1a2e0*/  IADD3 R66, P5, PT, R66, R72, RZ ;  /* 0x0000004842427210 */ /* 0x008fe20007fbe0ff */
[----:B0-----:R-:W3:Y:S01]  /*1a2f0*/  LDL.LU R67, [R1+0x628] ;  /* 0x0006280001437983 */ /* 0x001ee20000300800 */
[----:B------:R-:W-:-:S03]  /*1a300*/  ISETP.GT.AND P2, PT, R83, 0x3c, PT ;  /* 0x0000003c5300780c */ /* 0x000fc60003f44270 */
[----:B------:R-:W-:Y:S01]  /*1a310*/  STL [R1+0x618], R66 ;  /* 0x0006184201007387 */ /* 0x000fe20000100800 */
[----:B------:R-:W-:Y:S01]  /*1a320*/  PRMT R64, RZ, 0x7610, R64 ;  /* 0x00007610ff407816 */ /* 0x000fe20000000040 */
[----:B------:R-:W-:Y:S01]  /*1a330*/  IMAD.X R76, R76, 0x1, R71, P5 ;  /* 0x000000014c4c7824 */ /* 0x000fe200028e0647 */
[----:B------:R-:W-:Y:S01]  /*1a340*/  PRMT R65, RZ, 0x7610, R65 ;  /* 0x00007610ff417816 */ /* 0x000fe20000000041 */
[----:B--2---:R0:W-:Y:S01]  /*1a350*/  STL [R1+0x1c], R73 ;  /* 0x00001c4901007387 */ /* 0x0041e20000100800 */
[----:B----4-:R-:W-:-:S03]  /*1a360*/  IMAD.X R4, R4, 0x1, R71, P6 ;  /* 0x0000000104047824 */ /* 0x010fc600030e0647 */
[----:B0-----:R-:W2:Y:S02]  /*1a370*/  LDL.LU R73, [R1+0x630] ;  /* 0x0006300001497983 */ /* 0x001ea40000300800 */
[-C--:B------:R-:W-:Y:S02]  /*1a380*/  @P4 LOP3.LUT R5, R5, R4.reuse, RZ, 0x3c, !PT ;  /* 0x0000000405054212 */ /* 0x080fe400078e3cff */
        /* <DEDUP_REMOVED lines=11> */
[----:B------:R-:W4:Y:S04]  /*1a440*/  LDL.LU R76, [R1+0x9c0] ;  /* 0x0009c000014c7983 */ /* 0x000f280000300800 */
[----:B------:R-:W4:Y:S04]  /*1a450*/  LDL.LU R66, [R1+0x62c] ;  /* 0x00062c0001427983 */ /* 0x000f280000300800 */
[----:B--2---:R0:W-:Y:S04]  /*1a460*/  STL [R1+0x18], R65 ;  /* 0x0000184101007387 */ /* 0x0041e80000100800 */
[----:B0-----:R-:W2:Y:S04]  /*1a470*/  LDL.LU R65, [R1+0x9bc] ;  /* 0x0009bc0001417983 */ /* 0x001ea80000300800 */
[----:B------:R0:W-:Y:S04]  /*1a480*/  STL [R1+0x620], R74 ;  /* 0x0006204a01007387 */ /* 0x0001e80000100800 */
[----:B------:R-:W2:Y:S01]  /*1a490*/  LDL.LU R4, [R1+0x61c] ;  /* 0x00061c0001047983 */ /* 0x000ea20000300800 */
[----:B------:R-:W-:Y:S01]  /*1a4a0*/  ISETP.GT.AND P3, PT, R83, 0x3d, PT ;  /* 0x0000003d5300780c */ /* 0x000fe20003f64270 */
[----:B------:R-:W-:-:S02]  /*1a4b0*/  IMAD.MOV.U32 R5, RZ, RZ, R74 ;  /* 0x000000ffff057224 */ /* 0x000fc400078e004a */
[----:B0-----:R-:W4:Y:S01]  /*1a4c0*/  LDL.LU R74, [R1+0x638] ;  /* 0x00063800014a7983 */ /* 0x001f220000300800 */
[----:B------:R-:W-:Y:S02]  /*1a4d0*/  PRMT R69, RZ, 0x7610, R69 ;  /* 0x00007610ff457816 */ /* 0x000fe40000000045 */
[----:B---3--:R-:W-:Y:S01]  /*1a4e0*/  IADD3 R67, P6, PT, R67, R72, RZ ;  /* 0x0000004843437210 */ /* 0x008fe20007fde0ff */
[----:B--2---:R-:W-:-:S06]  /*1a4f0*/  IMAD.X R4, R4, 0x1, R71, P5 ;  /* 0x0000000104047824 */ /* 0x004fcc00028e0647 */
        /* <DEDUP_REMOVED lines=10> */
[----:B0-----:R-:W4:Y:S04]  /*1a5a0*/  LDL.LU R67, [R1+0x640] ;  /* 0x0006400001437983 */ /* 0x001f280000300800 */
[----:B------:R-:W-:Y:S01]  /*1a5b0*/  STL [R1+0x630], R73 ;  /* 0x0006304901007387 */ /* 0x000fe20000100800 */
[----:B------:R-:W-:-:S03]  /*1a5c0*/  PRMT R75, RZ, 0x7610, R75 ;  /* 0x00007610ff4b7816 */ /* 0x000fc6000000004b */
[----:B--2---:R0:W-:Y:S01]  /*1a5d0*/  STL [R1+0x10], R69 ;  /* 0x0000104501007387 */ /* 0x0041e20000100800 */
[----:B---3--:R-:W-:-:S03]  /*1a5e0*/  IMAD.X R4, R4, 0x1, R71, P6 ;  /* 0x0000000104047824 */ /* 0x008fc600030e0647 */
[----:B0-----:R-:W2:Y:S02]  /*1a5f0*/  LDL.LU R69, [R1+0x648] ;  /* 0x0006480001457983 */ /* 0x001ea40000300800 */
[-C--:B------:R-:W-:Y:S02]  /*1a600*/  @P4 LOP3.LUT R5, R5, R4.reuse, RZ, 0x3c, !PT ;  /* 0x0000000405054212 */ /* 0x080fe400078e3cff */
[----:B------:R0:W-:Y:S02]  /*1a610*/  STL [R1+0x624], R4 ;  /* 0x0006240401007387 */ /* 0x0001e40000100800 */
[----:B0-----:R-:W-:-:S04]  /*1a620*/  @P4 LOP3.LUT R4, R5, R4, RZ, 0x3c, !PT ;  /* 0x0000000405044212 */ /* 0x001fc800078e3cff */
[----:B------:R-:W-:-:S05]  /*1a630*/  @P4 LOP3.LUT R5, R5, R4, RZ, 0x3c, !PT ;  /* 0x0000000405054212 */ /* 0x000fca00078e3cff */
[----:B------:R0:W3:Y:S01]  /*1a640*/  @P4 LDG.E.U16 R75, desc[UR40][R4.64] ;  /* 0x00000028044b4981 */ /* 0x0000e2000c1e1500 */
[----:B------:R-:W-:Y:S01]  /*1a650*/  ISETP.GT.AND P2, PT, R83, 0x3f, PT ;  /* 0x0000003f5300780c */ /* 0x000fe20003f44270 */
[----:B----4-:R-:W-:Y:S01]  /*1a660*/  IMAD.X R66, R66, 0x1, R71, P5 ;  /* 0x0000000142427824 */ /* 0x010fe200028e0647 */
[----:B------:R-:W-:-:S04]  /*1a670*/  PRMT R3, RZ, 0x7610, R3 ;  /* 0x00007610ff037816 */ /* 0x000fc80000000003 */
[----:B------:R-:W-:Y:S01]  /*1a680*/  STL [R1+0x62c], R66 ;  /* 0x00062c4201007387 */ /* 0x000fe20000100800 */
[----:B0-----:R-:W-:-:S06]  /*1a690*/  IMAD.MOV.U32 R5, RZ, RZ, R66 ;  /* 0x000000ffff057224 */ /* 0x001fcc00078e0042 */
[----:B------:R-:W-:-:S05]  /*1a6a0*/  @P2 IMAD.MOV.U32 R4, RZ, RZ, R73 ;  /* 0x000000ffff042224 */ /* 0x000fca00078e0049 */
[----:B------:R-:W4:Y:S04]  /*1a6b0*/  @P2 LDG.E.U16 R3, desc[UR40][R4.64] ;  /* 0x0000002804032981 */ /* 0x000f28000c1e1500 */
[----:B---3--:R0:W-:Y:S04]  /*1a6c0*/  STL [R1+0xc], R75 ;  /* 0x00000c4b01007387 */ /* 0x0081e80000100800 */
[----:B0-----:R-:W3:Y:S04]  /*1a6d0*/  LDL.LU R75, [R1+0x9b8] ;  /* 0x0009b800014b7983 */ /* 0x001ee80000300800 */
[----:B------:R-:W2:Y:S04]  /*1a6e0*/  LDL.LU R66, [R1+0x9b4] ;  /* 0x0009b40001427983 */ /* 0x000ea80000300800 */
[----:B------:R-:W2:Y:S01]  /*1a6f0*/  LDL.LU R5, [R1+0x634] ;  /* 0x0006340001057983 */ /* 0x000ea20000300800 */
[----:B------:R-:W-:-:S02]  /*1a700*/  ISETP.GT.AND P3, PT, R83, 0x40, PT ;  /* 0x000000405300780c */ /* 0x000fc40003f64270 */
[-C--:B------:R-:W-:Y:S01]  /*1a710*/  IADD3 R74, P5, PT, R74, R72.reuse, RZ ;  /* 0x000000484a4a7210 */ /* 0x080fe20007fbe0ff */
[----:B------:R-:W3:Y:S01]  /*1a720*/  LDL.LU R73, [R1+0x644] ;  /* 0x0006440001497983 */ /* 0x000ee20000300800 */
[----:B------:R-:W-:Y:S02]  /*1a730*/  PRMT R70, RZ, 0x7610, R70 ;  /* 0x00007610ff467816 */ /* 0x000fe40000000046 */
[----:B------:R-:W-:Y:S01]  /*1a740*/  IADD3 R67, P6, PT, R67, R72, RZ ;  /* 0x0000004843437210 */ /* 0x000fe20007fde0ff */
[----:B------:R-:W-:Y:S04]  /*1a750*/  STL [R1+0x638], R74 ;  /* 0x0006384a01007387 */ /* 0x000fe80000100800 */
[----:B----4-:R0:W-:Y:S02]  /*1a760*/  STL [R1+0x8], R3 ;  /* 0x0000080301007387 */ /* 0x0101e40000100800 */
[----:B------:R-:W-:-:S02]  /*1a770*/  @P3 IMAD.MOV.U32 R4, RZ, RZ, R74 ;  /* 0x000000ffff043224 */ /* 0x000fc400078e004a */
[----:B0-----:R-:W4:Y:S01]  /*1a780*/  LDL.LU R3, [R1+0x650] ;  /* 0x0006500001037983 */ /* 0x001f220000300800 */
[----:B--2---:R-:W-:-:S05]  /*1a790*/  IMAD.X R5, R5, 0x1, R71, P5 ;  /* 0x0000000105057824 */ /* 0x004fca00028e0647 */
[----:B------:R0:W-:Y:S04]  /*1a7a0*/  STL [R1+0x634], R5 ;  /* 0x0006340501007387 */ /* 0x0001e80000100800 */
[----:B------:R0:W2:Y:S04]  /*1a7b0*/  @P3 LDG.E.U16 R70, desc[UR40][R4.64] ;  /* 0x0000002804463981 */ /* 0x0000a8000c1e1500 */
[----:B------:R-:W-:Y:S04]  /*1a7c0*/  STL [R1+0x640], R67 ;  /* 0x0006404301007387 */ /* 0x000fe80000100800 */
[----:B------:R-:W4:Y:S01]  /*1a7d0*/  LDL.LU R4, [R1+0x63c] ;  /* 0x00063c0001047983 */ /* 0x000f220000300800 */
[----:B------:R-:W-:Y:S01]  /*1a7e0*/  ISETP.GT.AND P4, PT, R83, 0x41, PT ;  /* 0x000000415300780c */ /* 0x000fe20003f84270 */
[----:B0-----:R-:W-:Y:S01]  /*1a7f0*/  IMAD.MOV.U32 R5, RZ, RZ, R67 ;  /* 0x000000ffff057224 */ /* 0x001fe200078e0043 */
[----:B------:R-:W-:-:S02]  /*1a800*/  IADD3 R69, P5, PT, R69, R72, RZ ;  /* 0x0000004845457210 */ /* 0x000fc40007fbe0ff */
[----:B------:R-:W-:Y:S02]  /*1a810*/  ISETP.GT.AND P2, PT, R83, 0x42, PT ;  /* 0x000000425300780c */ /* 0x000fe40003f44270 */
[----:B------:R-:W-:Y:S01]  /*1a820*/  PRMT R125, RZ, 0x7610, R125 ;  /* 0x00007610ff7d7816 */ /* 0x000fe2000000007d */
[--C-:B---3--:R-:W-:Y:S01]  /*1a830*/  IMAD.X R73, R73, 0x1, R71.reuse, P5 ;  /* 0x0000000149497824 */ /* 0x108fe200028e0647 */
[----:B------:R-:W-:Y:S01]  /*1a840*/  PRMT R68, RZ, 0x7610, R68 ;  /* 0x00007610ff447816 */ /* 0x000fe20000000044 */
[----:B--2---:R0:W-:Y:S01]  /*1a850*/  STL [R1+0x4], R70 ;  /* 0x0000044601007387 */ /* 0x0041e20000100800 */
[----:B----4-:R-:W-:-:S03]  /*1a860*/  IMAD.X R4, R4, 0x1, R71, P6 ;  /* 0x0000000104047824 */ /* 0x010fc600030e0647 */
[----:B0-----:R-:W2:Y:S04]  /*1a870*/  LDL.LU R70, [R1+0x64c] ;  /* 0x00064c0001467983 */ /* 0x001ea80000300800 */
[----:B------:R-:W-:Y:S01]  /*1a880*/  STL [R1+0x648], R69 ;  /* 0x0006484501007387 */ /* 0x000fe20000100800 */
[----:B------:R-:W-:-:S03]  /*1a890*/  @P4 LOP3.LUT R5, R5, R4, RZ, 0x3c, !PT ;  /* 0x0000000405054212 */ /* 0x000fc600078e3cff */
[----:B------:R-:W3:Y:S04]  /*1a8a0*/  LDL.LU R74, [R1+0x658] ;  /* 0x00065800014a7983 */ /* 0x000ee80000300800 */
[----:B------:R-:W4:Y:S04]  /*1a8b0*/  LDL.LU R67, [R1+0x660] ;  /* 0x0006600001437983 */ /* 0x000f280000300800 */
[----:B------:R0:W-:Y:S02]  /*1a8c0*/  STL [R1+0x63c], R4 ;  /* 0x00063c0401007387 */ /* 0x0001e40000100800 */
[----:B0-----:R-:W-:-:S04]  /*1a8d0*/  @P4 LOP3.LUT R4, R5, R4, RZ, 0x3c, !PT ;  /* 0x0000000405044212 */ /* 0x001fc800078e3cff */
[----:B------:R-:W-:-:S05]  /*1a8e0*/  @P4 LOP3.LUT R5, R5, R4, RZ, 0x3c, !PT ;  /* 0x0000000405054212 */ /* 0x000fca00078e3cff */
[----:B------:R0:W5:Y:S02]  /*1a8f0*/  @P4 LDG.E.U16 R125, desc[UR40][R4.64] ;  /* 0x00000028047d4981 */ /* 0x000164000c1e1500 */
[----:B0-----:R-:W-:Y:S02]  /*1a900*/  @P2 IMAD.MOV.U32 R4, RZ, RZ, R69 ;  /* 0x000000ffff042224 */ /* 0x001fe400078e0045 */
[----:B------:R-:W-:-:S05]  /*1a910*/  @P2 IMAD.MOV.U32 R5, RZ, RZ, R73 ;  /* 0x000000ffff052224 */ /* 0x000fca00078e0049 */
[----:B------:R0:W4:Y:S01]  /*1a920*/  @P2 LDG.E.U16 R68, desc[UR40][R4.64] ;  /* 0x0000002804442981 */ /* 0x000122000c1e1500 */
[----:B------:R-:W-:Y:S02]  /*1a930*/  ISETP.GT.AND P3, PT, R83, 0x43, PT ;  /* 0x000000435300780c */ /* 0x000fe40003f64270 */
[----:B------:R-:W-:Y:S01]  /*1a940*/  IADD3 R3, P5, PT, R3, R72, RZ ;  /* 0x0000004803037210 */ /* 0x000fe20007fbe0ff */
[----:B------:R-:W-:Y:S01]  /*1a950*/  STL [R1+0x644], R73 ;  /* 0x0006444901007387 */ /* 0x000fe20000100800 */
[----:B------:R-:W-:-:S03]  /*1a960*/  PRMT R124, RZ, 0x7610, R124 ;  /* 0x00007610ff7c7816 */ /* 0x000fc6000000007c */
[----:B------:R-:W4:Y:S04]  /*1a970*/  LDL.LU R69, [R1+0x65c] ;  /* 0x00065c0001457983 */ /* 0x000f280000300800 */
[----:B------:R-:W-:Y:S02]  /*1a980*/  STL [R1+0x650], R3 ;  /* 0x0006500301007387 */ /* 0x000fe40000100800 */
[----:B0-----:R-:W-:Y:S02]  /*1a990*/  @P3 IMAD.MOV.U32 R4, RZ, RZ, R3 ;  /* 0x000000ffff043224 */ /* 0x001fe400078e0003 */
[----:B--2---:R-:W-:-:S04]  /*1a9a0*/  IMAD.X R70, R70, 0x1, R71, P5 ;  /* 0x0000000146467824 */ /* 0x004fc800028e0647 */
[----:B------:R-:W-:Y:S01]  /*1a9b0*/  @P3 IMAD.MOV.U32 R5, RZ, RZ, R70 ;  /* 0x000000ffff053224 */ /* 0x000fe200078e0046 */
[----:B---3--:R-:W-:-:S04]  /*1a9c0*/  IADD3 R74, P6, PT, R74, R72, RZ ;  /* 0x000000484a4a7210 */ /* 0x008fc80007fde0ff */
[----:B------:R0:W5:Y:S01]  /*1a9d0*/  @P3 LDG.E.U16 R124, desc[UR40][R4.64] ;  /* 0x00000028047c3981 */ /* 0x000162000c1e1500 */
[----:B----4-:R-:W-:-:S03]  /*1a9e0*/  IADD3 R67, P5, PT, R67, R72, RZ ;  /* 0x0000004843437210 */ /* 0x010fc60007fbe0ff */
[----:B------:R1:W-:Y:S04]  /*1a9f0*/  STL [R1], R68 ;  /* 0x0000004401007387 */ /* 0x0003e80000100800 */
[----:B-1----:R-:W2:Y:S04]  /*1aa00*/  LDL.LU R68, [R1+0x668] ;  /* 0x0006680001447983 */ /* 0x002ea80000300800 */
[----:B------:R1:W-:Y:S04]  /*1aa10*/  STL [R1+0x64c], R70 ;  /* 0x00064c4601007387 */ /* 0x0003e80000100800 */
[----:B-1----:R-:W3:Y:S04]  /*1aa20*/  LDL.LU R70, [R1+0x664] ;  /* 0x0006640001467983 */ /* 0x002ee80000300800 */
[----:B------:R-:W-:Y:S04]  /*1aa30*/  STL [R1+0x658], R74 ;  /* 0x0006584a01007387 */ /* 0x000fe80000100800 */
[----:B------:R-:W4:Y:S04]  /*1aa40*/  LDL.LU R73, [R1+0x670] ;  /* 0x0006700001497983 */ /* 0x000f280000300800 */
[----:B------:R-:W-:Y:S04]  /*1aa50*/  STL [R1+0x660], R67 ;  /* 0x0006604301007387 */ /* 0x000fe80000100800 */
[----:B------:R-:W4:Y:S04]  /*1aa60*/  LDL.LU R3, [R1+0x678] ;  /* 0x0006780001037983 */ /* 0x000f280000300800 */
[----:B------:R-:W4:Y:S01]  /*1aa70*/  LDL.LU R5, [R1+0x654] ;  /* 0x0006540001057983 */ /* 0x000f220000300800 */
[----:B------:R-:W-:-:S02]  /*1aa80*/  ISETP.GT.AND P4, PT, R83, 0x44, PT ;  /* 0x000000445300780c */ /* 0x000fc40003f84270 */
[C---:B------:R-:W-:Y:S02]  /*1aa90*/  ISETP.GT.AND P2, PT, R83.reuse, 0x45, PT ;  /* 0x000000455300780c */ /* 0x040fe40003f44270 */
[----:B------:R-:W-:Y:S02]  /*1aaa0*/  PRMT R123, RZ, 0x7610, R123 ;  /* 0x00007610ff7b7816 */ /* 0x000fe4000000007b */
[----:B------:R-:W-:Y:S01]  /*1aab0*/  ISETP.GT.AND P3, PT, R83, 0x46, PT ;  /* 0x000000465300780c */ /* 0x000fe20003f64270 */
[----:B------:R-:W-:Y:S01]  /*1aac0*/  IMAD.X R69, R69, 0x1, R71, P5 ;  /* 0x0000000145457824 */ /* 0x000fe200028e0647 */
[----:B------:R-:W-:-:S05]  /*1aad0*/  PRMT R122, RZ, 0x7610, R122 ;  /* 0x00007610ff7a7816 */ /* 0x000fca000000007a */
[----:B0-----:R-:W-:Y:S01]  /*1aae0*/  @P4 IMAD.MOV.U32 R4, RZ, RZ, R74 ;  /* 0x000000ffff044224 */ /* 0x001fe200078e004a */
[----:B------:R-:W-:Y:S02]  /*1aaf0*/  PRMT R121, RZ, 0x7610, R121 ;  /* 0x00007610ff797816 */ /* 0x000fe40000000079 */
[----:B--2---:R-:W-:-:S05]  /*1ab00*/  IADD3 R68, P5, PT, R68, R72, RZ ;  /* 0x0000004844447210 */ /* 0x004fca0007fbe0ff */
[--C-:B---3--:R-:W-:Y:S02]  /*1ab10*/  IMAD.X R70, R70, 0x1, R71.reuse, P5 ;  /* 0x0000000146467824 */ /* 0x108fe400028e0647 */
[----:B----4-:R-:W-:Y:S01]  /*1ab20*/  IMAD.X R5, R5, 0x1, R71, P6 ;  /* 0x0000000105057824 */ /* 0x010fe200030e0647 */
[----:B------:R-:W-:-:S04]  /*1ab30*/  IADD3 R73, P6, PT, R73, R72, RZ ;  /* 0x0000004849497210 */ /* 0x000fc80007fde0ff */
[----:B------:R0:W-:Y:S04]  /*1ab40*/  STL [R1+0x654], R5 ;  /* 0x0006540501007387 */ /* 0x0001e80000100800 */
[----:B------:R1:W5:Y:S01]  /*1ab50*/  @P4 LDG.E.U16 R123, desc[UR40][R4.64] ;  /* 0x00000028047b4981 */ /* 0x000362000c1e1500 */
[----:B------:R-:W-:-:S03]  /*1ab60*/  IADD3 R3, P5, PT, R3, R72, RZ ;  /* 0x0000004803037210 */ /* 0x000fc60007fbe0ff */
[----:B------:R2:W-:Y:S01]  /*1ab70*/  STL [R1+0x65c], R69 ;  /* 0x00065c4501007387 */ /* 0x0005e20000100800 */
[----:B-1----:R-:W-:Y:S02]  /*1ab80*/  @P2 IMAD.MOV.U32 R4, RZ, RZ, R67 ;  /* 0x000000ffff042224 */ /* 0x002fe400078e0043 */
[----:B0-----:R-:W-:Y:S02]  /*1ab90*/  @P2 IMAD.MOV.U32 R5, RZ, RZ, R69 ;  /* 0x000000ffff052224 */ /* 0x001fe400078e0045 */
        /* <DEDUP_REMOVED lines=152> */
[----:B------:R-:W-:Y:S01]  /*1b520*/  IADD3 R67, P5, PT, R67, R72, RZ ;  /* 0x0000004843437210 */ /* 0x000fe20007fbe0ff */
[----:B------:R-:W-:-:S05]  /*1b530*/  IMAD.X R5, R5, 0x1, R71, P6 ;  /* 0x0000000105057824 */ /* 0x000fca00030e0647 */
[----:B------:R0:W-:Y:S04]  /*1b540*/  STL [R1+0x6cc], R5 ;  /* 0x0006cc0501007387 */ /* 0x0001e80000100800 */
[----:B------:R1:W5:Y:S01]  /*1b550*/  @P4 LDG.E.U16 R107, desc[UR40][R4.64] ;  /* 0x00000028046b4981 */ /* 0x000362000c1e1500 */
[----:B------:R-:W-:-:S03]  /*1b560*/  IADD3 R74, P6, PT, R74, R72, RZ ;  /* 0x000000484a4a7210 */ /* 0x000fc60007fde0ff */
[----:B------:R2:W-:Y:S01]  /*1b570*/  STL [R1+0x6d4], R69 ;  /* 0x0006d44501007387 */ /* 0x0005e20000100800 */
[----:B-1----:R-:W-:Y:S02]  /*1b580*/  @P2 IMAD.MOV.U32 R4, RZ, RZ, R68 ;  /* 0x000000ffff042224 */ /* 0x002fe400078e0044 */
[----:B0-----:R-:W-:Y:S01]  /*1b590*/  @P2 IMAD.MOV.U32 R5, RZ, RZ, R69 ;  /* 0x000000ffff052224 */ /* 0x001fe200078e0045 */
[----:B------:R-:W3:Y:S04]  /*1b5a0*/  LDL.LU R68, [R1+0x6ec] ;  /* 0x0006ec0001447983 */ /* 0x000ee80000300800 */
[----:B--2---:R-:W2:Y:S04]  /*1b5b0*/  LDL.LU R69, [R1+0x6f8] ;  /* 0x0006f80001457983 */ /* 0x004ea80000300800 */
[----:B------:R0:W5:Y:S04]  /*1b5c0*/  @P2 LDG.E.U16 R108, desc[UR40][R4.64] ;  /* 0x00000028046c2981 */ /* 0x000168000c1e1500 */
[----:B------:R-:W-:Y:S04]  /*1b5d0*/  STL [R1+0x6e0], R3 ;  /* 0x0006e00301007387 */ /* 0x000fe80000100800 */
[----:B------:R1:W-:Y:S01]  /*1b5e0*/  STL [R1+0x6dc], R70 ;  /* 0x0006dc4601007387 */ /* 0x0003e20000100800 */
[----:B0-----:R-:W-:-:S02]  /*1b5f0*/  @P3 IMAD.MOV.U32 R4, RZ, RZ, R3 ;  /* 0x000000ffff043224 */ /* 0x001fc400078e0003 */
[----:B------:R-:W-:Y:S01]  /*1b600*/  @P3 IMAD.MOV.U32 R5, RZ, RZ, R70 ;  /* 0x000000ffff053224 */ /* 0x000fe200078e0046 */
[----:B------:R-:W4:Y:S04]  /*1b610*/  LDL.LU R73, [R1+0x6f4] ;  /* 0x0006f40001497983 */ /* 0x000f280000300800 */
[----:B------:R0:W-:Y:S04]  /*1b620*/  STL [R1+0x6e8], R74 ;  /* 0x0006e84a01007387 */ /* 0x0001e80000100800 */
[----:B-1----:R-:W4:Y:S04]  /*1b630*/  LDL.LU R70, [R1+0x700] ;  /* 0x0007000001467983 */ /* 0x002f280000300800 */
[----:B------:R-:W-:Y:S04]  /*1b640*/  STL [R1+0x6f0], R67 ;  /* 0x0006f04301007387 */ /* 0x000fe80000100800 */
[----:B------:R1:W5:Y:S04]  /*1b650*/  @P3 LDG.E.U16 R106, desc[UR40][R4.64] ;  /* 0x00000028046a3981 */ /* 0x000368000c1e1500 */
[----:B------:R-:W4:Y:S01]  /*1b660*/  LDL.LU R3, [R1+0x708] ;  /* 0x0007080001037983 */ /* 0x000f220000300800 */
[----:B-1----:R-:W-:-:S03]  /*1b670*/  IMAD.MOV.U32 R5, RZ, RZ, R74 ;  /* 0x000000ffff057224 */ /* 0x002fc600078e004a */
[----:B0-----:R-:W4:Y:S04]  /*1b680*/  LDL.LU R74, [R1+0x9b0] ;  /* 0x0009b000014a7983 */ /* 0x001f280000300800 */
[----:B------:R-:W4:Y:S01]  /*1b690*/  LDL.LU R4, [R1+0x6e4] ;  /* 0x0006e40001047983 */ /* 0x000f220000300800 */
[C---:B------:R-:W-:Y:S02]  /*1b6a0*/  ISETP.GT.AND P4, PT, R83.reuse, 0x56, PT ;  /* 0x000000565300780c */ /* 0x040fe40003f84270 */
[C---:B------:R-:W-:Y:S02]  /*1b6b0*/  ISETP.GT.AND P2, PT, R83.reuse, 0x57, PT ;  /* 0x000000575300780c */ /* 0x040fe40003f44270 */
[----:B------:R-:W-:Y:S02]  /*1b6c0*/  PRMT R105, RZ, 0x7610, R105 ;  /* 0x00007610ff697816 */ /* 0x000fe40000000069 */
[----:B------:R-:W-:-:S02]  /*1b6d0*/  ISETP.GT.AND P3, PT, R83, 0x58, PT ;  /* 0x000000585300780c */ /* 0x000fc40003f64270 */
        /* <DEDUP_REMOVED lines=9> */
[----:B------:R-:W-:Y:S01]  /*1b770*/  @P4 LOP3.LUT R5, R5, R4, RZ, 0x3c, !PT ;  /* 0x0000000405054212 */ /* 0x000fe200078e3cff */
[----:B------:R0:W-:Y:S04]  /*1b780*/  STL [R1+0x6ec], R68 ;  /* 0x0006ec4401007387 */ /* 0x0001e80000100800 */
[----:B------:R1:W5:Y:S01]  /*1b790*/  @P4 LDG.E.U16 R105, desc[UR40][R4.64] ;  /* 0x0000002804694981 */ /* 0x000362000c1e1500 */
[-C--:B------:R-:W-:Y:S02]  /*1b7a0*/  IADD3 R70, P6, PT, R70, R72.reuse, RZ ;  /* 0x0000004846467210 */ /* 0x080fe40007fde0ff */
[----:B------:R-:W-:Y:S01]  /*1b7b0*/  IADD3 R3, P5, PT, R3, R72, RZ ;  /* 0x0000004803037210 */ /* 0x000fe20007fbe0ff */
[----:B-1----:R-:W-:Y:S02]  /*1b7c0*/  @P2 IMAD.MOV.U32 R4, RZ, RZ, R67 ;  /* 0x000000ffff042224 */ /* 0x002fe400078e0043 */
[----:B------:R-:W-:-:S02]  /*1b7d0*/  @P2 IMAD.MOV.U32 R5, RZ, RZ, R68 ;  /* 0x000000ffff052224 */ /* 0x000fc400078e0044 */
[----:B0-----:R-:W2:Y:S04]  /*1b7e0*/  LDL.LU R68, [R1+0x704] ;  /* 0x0007040001447983 */ /* 0x001ea80000300800 */
[----:B------:R-:W3:Y:S04]  /*1b7f0*/  LDL.LU R67, [R1+0x710] ;  /* 0x0007100001437983 */ /* 0x000ee80000300800 */
[----:B------:R0:W5:Y:S04]  /*1b800*/  @P2 LDG.E.U16 R104, desc[UR40][R4.64] ;  /* 0x0000002804682981 */ /* 0x000168000c1e1500 */
[----:B------:R-:W-:Y:S04]  /*1b810*/  STL [R1+0x6f8], R69 ;  /* 0x0006f84501007387 */ /* 0x000fe80000100800 */
[----:B------:R1:W-:Y:S01]  /*1b820*/  STL [R1+0x6f4], R73 ;  /* 0x0006f44901007387 */ /* 0x0003e20000100800 */
[----:B0-----:R-:W-:-:S02]  /*1b830*/  @P3 IMAD.MOV.U32 R4, RZ, RZ, R69 ;  /* 0x000000ffff043224 */ /* 0x001fc400078e0045 */
[----:B------:R-:W-:-:S05]  /*1b840*/  @P3 IMAD.MOV.U32 R5, RZ, RZ, R73 ;  /* 0x000000ffff053224 */ /* 0x000fca00078e0049 */
[----:B------:R0:W5:Y:S04]  /*1b850*/  @P3 LDG.E.U16 R103, desc[UR40][R4.64] ;  /* 0x0000002804673981 */ /* 0x000168000c1e1500 */
[----:B-1----:R-:W4:Y:S04]  /*1b860*/  LDL.LU R73, [R1+0x718] ;  /* 0x0007180001497983 */ /* 0x002f280000300800 */
[----:B------:R1:W-:Y:S04]  /*1b870*/  STL [R1+0x700], R70 ;  /* 0x0007004601007387 */ /* 0x0003e80000100800 */
[----:B------:R-:W4:Y:S04]  /*1b880*/  LDL.LU R69, [R1+0x720] ;  /* 0x0007200001457983 */ /* 0x000f280000300800 */
[----:B------:R-:W-:Y:S04]  /*1b890*/  STL [R1+0x708], R3 ;  /* 0x0007080301007387 */ /* 0x000fe80000100800 */
[----:B------:R-:W4:Y:S01]  /*1b8a0*/  LDL.LU R5, [R1+0x6fc] ;  /* 0x0006fc0001057983 */ /* 0x000f220000300800 */
[----:B------:R-:W-:-:S02]  /*1b8b0*/  ISETP.GT.AND P4, PT, R83, 0x59, PT ;  /* 0x000000595300780c */ /* 0x000fc40003f84270 */
[----:B------:R-:W-:Y:S02]  /*1b8c0*/  ISETP.GT.AND P2, PT, R83, 0x5a, PT ;  /* 0x0000005a5300780c */ /* 0x000fe40003f44270 */
[----:B------:R-:W-:Y:S02]  /*1b8d0*/  PRMT R101, RZ, 0x7610, R101 ;  /* 0x00007610ff657816 */ /* 0x000fe40000000065 */
[----:B------:R-:W-:-:S07]  /*1b8e0*/  PRMT R102, RZ, 0x7610, R102 ;  /* 0x00007610ff667816 */ /* 0x000fce0000000066 */
[----:B0-----:R-:W-:Y:S02]  /*1b8f0*/  @P4 IMAD.MOV.U32 R4, RZ, RZ, R70 ;  /* 0x000000ffff044224 */ /* 0x001fe400078e0046 */
[--C-:B--2---:R-:W-:Y:S01]  /*1b900*/  IMAD.X R68, R68, 0x1, R71.reuse, P5 ;  /* 0x0000000144447824 */ /* 0x104fe200028e0647 */
[----:B---3--:R-:W-:Y:S01]  /*1b910*/  IADD3 R67, P5, PT, R67, R72, RZ ;  /* 0x0000004843437210 */ /* 0x008fe20007fbe0ff */
[----:B----4-:R-:W-:-:S05]  /*1b920*/  IMAD.X R5, R5, 0x1, R71, P6 ;  /* 0x0000000105057824 */ /* 0x010fca00030e0647 */
[----:B------:R0:W-:Y:S04]  /*1b930*/  STL [R1+0x6fc], R5 ;  /* 0x0006fc0501007387 */ /* 0x0001e80000100800 */
[----:B------:R2:W5:Y:S04]  /*1b940*/  @P4 LDG.E.U16 R101, desc[UR40][R4.64] ;  /* 0x0000002804654981 */ /* 0x000568000c1e1500 */
[----:B------:R3:W-:Y:S04]  /*1b950*/  STL [R1+0x704], R68 ;  /* 0x0007044401007387 */ /* 0x0007e80000100800 */
[----:B-1----:R-:W4:Y:S01]  /*1b960*/  LDL.LU R70, [R1+0x71c] ;  /* 0x00071c0001467983 */ /* 0x002f220000300800 */
[----:B--2---:R-:W-:-:S02]  /*1b970*/  @P2 IMAD.MOV.U32 R4, RZ, RZ, R3 ;  /* 0x000000ffff042224 */ /* 0x004fc400078e0003 */
[----:B0-----:R-:W-:Y:S02]  /*1b980*/  @P2 IMAD.MOV.U32 R5, RZ, RZ, R68 ;  /* 0x000000ffff052224 */ /* 0x001fe400078e0044 */
[----:B---3--:R-:W2:Y:S04]  /*1b990*/  LDL.LU R68, [R1+0x728] ;  /* 0x0007280001447983 */ /* 0x008ea80000300800 */
[----:B------:R-:W3:Y:S04]  /*1b9a0*/  LDL.LU R3, [R1+0x730] ;  /* 0x0007300001037983 */ /* 0x000ee80000300800 */
[----:B------:R0:W5:Y:S04]  /*1b9b0*/  @P2 LDG.E.U16 R102, desc[UR40][R4.64] ;  /* 0x0000002804662981 */ /* 0x000168000c1e1500 */
[----:B------:R1:W-:Y:S01]  /*1b9c0*/  STL [R1+0x710], R67 ;  /* 0x0007104301007387 */ /* 0x0003e20000100800 */
[----:B0-----:R-:W-:-:S03]  /*1b9d0*/  IMAD.MOV.U32 R5, RZ, RZ, R67 ;  /* 0x000000ffff057224 */ /* 0x001fc600078e0043 */
[----:B-1----:R-:W2:Y:S04]  /*1b9e0*/  LDL.LU R67, [R1+0x9ac] ;  /* 0x0009ac0001437983 */ /* 0x002ea80000300800 */
        /* <DEDUP_REMOVED lines=10> */
[----:B------:R1:W5:Y:S02]  /*1ba90*/  @P3 LDG.E.U16 R100, desc[UR40][R4.64] ;  /* 0x0000002804643981 */ /* 0x000364000c1e1500 */
[----:B-1----:R-:W-:Y:S02]  /*1baa0*/  IMAD.MOV.U32 R5, RZ, RZ, R73 ;  /* 0x000000ffff057224 */ /* 0x002fe400078e0049 */
[----:B0-----:R-:W2:Y:S04]  /*1bab0*/  LDL.LU R73, [R1+0x9a8] ;  /* 0x0009a80001497983 */ /* 0x001ea80000300800 */
[----:B------:R-:W2:Y:S01]  /*1bac0*/  LDL.LU R4, [R1+0x714] ;  /* 0x0007140001047983 */ /* 0x000ea20000300800 */
[----:B------:R-:W-:-:S02]  /*1bad0*/  ISETP.GT.AND P4, PT, R83, 0x5c, PT ;  /* 0x0000005c5300780c */ /* 0x000fc40003f84270 */
[----:B------:R-:W-:-:S05]  /*1bae0*/  IADD3 R69, P5, PT, R69, R72, RZ ;  /* 0x0000004845457210 */ /* 0x000fca0007fbe0ff */
[----:B------:R-:W-:Y:S01]  /*1baf0*/  STL [R1+0x720], R69 ;  /* 0x0007204501007387 */ /* 0x000fe20000100800 */
[----:B------:R-:W-:Y:S02]  /*1bb00*/  ISETP.GT.AND P2, PT, R83, 0x5d, PT ;  /* 0x0000005d5300780c */ /* 0x000fe40003f44270 */
[----:B------:R-:W-:Y:S01]  /*1bb10*/  PRMT R99, RZ, 0x7610, R99 ;  /* 0x00007610ff637816 */ /* 0x000fe20000000063 */
[--C-:B----4-:R-:W-:Y:S01]  /*1bb20*/  IMAD.X R70, R70, 0x1, R71.reuse, P5 ;  /* 0x0000000146467824 */ /* 0x110fe200028e0647 */
[----:B------:R-:W-:Y:S01]  /*1bb30*/  PRMT R98, RZ, 0x7610, R98 ;  /* 0x00007610ff627816 */ /* 0x000fe20000000062 */
[----:B--2---:R-:W-:-:S05]  /*1bb40*/  IMAD.X R4, R4, 0x1, R71, P6 ;  /* 0x0000000104047824 */ /* 0x004fca00030e0647 */
[-C--:B------:R-:W-:Y:S01]  /*1bb50*/  @P4 LOP3.LUT R5, R5, R4.reuse, RZ, 0x3c, !PT ;  /* 0x0000000405054212 */ /* 0x080fe200078e3cff */
[----:B------:R0:W-:Y:S03]  /*1bb60*/  STL [R1+0x714], R4 ;  /* 0x0007140401007387 */ /* 0x0001e60000100800 */
[----:B0-----:R-:W-:-:S04]  /*1bb70*/  @P4 LOP3.LUT R4, R5, R4, RZ, 0x3c, !PT ;  /* 0x0000000405044212 */ /* 0x001fc800078e3cff */
[----:B------:R-:W-:-:S05]  /*1bb80*/  @P4 LOP3.LUT R5, R5, R4, RZ, 0x3c, !PT ;  /* 0x0000000405054212 */ /* 0x000fca00078e3cff */
[----:B------:R0:W5:Y:S02]  /*1bb90*/  @P4 LDG.E.U16 R99, desc[UR40][R4.64] ;  /* 0x0000002804634981 */ /* 0x000164000c1e1500 */
[----:B0-----:R-:W-:Y:S02]  /*1bba0*/  IMAD.MOV.U32 R4, RZ, RZ, R70 ;  /* 0x000000ffff047224 */ /* 0x001fe400078e0046 */
[----:B------:R-:W-:-:S05]  /*1bbb0*/  IMAD.MOV.U32 R5, RZ, RZ, R69 ;  /* 0x000000ffff057224 */ /* 0x000fca00078e0045 */
[----:B------:R-:W-:-:S04]  /*1bbc0*/  @P2 LOP3.LUT R5, R5, R4, RZ, 0x3c, !PT ;  /* 0x0000000405052212 */ /* 0x000fc800078e3cff */
[C---:B------:R-:W-:Y:S02]  /*1bbd0*/  @P2 LOP3.LUT R4, R5.reuse, R4, RZ, 0x3c, !PT ;  /* 0x0000000405042212 */ /* 0x040fe400078e3cff */
[----:B------:R-:W-:Y:S02]  /*1bbe0*/  IADD3 R68, P4, PT, R68, R72, RZ ;  /* 0x0000004844447210 */ /* 0x000fe40007f9e0ff */
[----:B------:R-:W-:Y:S01]  /*1bbf0*/  @P2 LOP3.LUT R5, R5, R4, RZ, 0x3c, !PT ;  /* 0x0000000405052212 */ /* 0x000fe200078e3cff */
[----:B------:R0:W-:Y:S04]  /*1bc00*/  STL [R1+0x71c], R70 ;  /* 0x00071c4601007387 */ /* 0x0001e80000100800 */
[----:B------:R1:W5:Y:S04]  /*1bc10*/  @P2 LDG.E.U16 R98, desc[UR40][R4.64] ;  /* 0x0000002804622981 */ /* 0x000368000c1e1500 */
[----:B0-----:R-:W5:Y:S04]  /*1bc20*/  LDL.LU R70, [R1+0x9a4] ;  /* 0x0009a40001467983 */ /* 0x001f680000300800 */
[----:B------:R-:W5:Y:S01]  /*1bc30*/  LDL.LU R69, [R1+0x9a0] ;  /* 0x0009a00001457983 */ /* 0x000f620000300800 */
[----:B-1----:R-:W-:-:S03]  /*1bc40*/  IMAD.MOV.U32 R5, RZ, RZ, R68 ;  /* 0x000000ffff057224 */ /* 0x002fc600078e0044 */
[----:B------:R0:W-:Y:S04]  /*1bc50*/  STL [R1+0x728], R68 ;  /* 0x0007284401007387 */ /* 0x0001e80000100800 */
[----:B0-----:R-:W5:Y:S04]  /*1bc60*/  LDL.LU R68, [R1+0x99c] ;  /* 0x00099c0001447983 */ /* 0x001f680000300800 */
[----:B------:R-:W2:Y:S01]  /*1bc70*/  LDL.LU R4, [R1+0x724] ;  /* 0x0007240001047983 */ /* 0x000ea20000300800 */
[----:B------:R-:W-:Y:S02]  /*1bc80*/  ISETP.GT.AND P3, PT, R83, 0x5e, PT ;  /* 0x0000005e5300780c */ /* 0x000fe40003f64270 */
[----:B------:R-:W-:Y:S01]  /*1bc90*/  PRMT R97, RZ, 0x7610, R97 ;  /* 0x00007610ff617816 */ /* 0x000fe20000000061 */
[----:B--2---:R-:W-:-:S10]  /*1bca0*/  IMAD.X R4, R4, 0x1, R71, P4 ;  /* 0x0000000104047824 */ /* 0x004fd400020e0647 */
[-C--:B------:R-:W-:Y:S01]  /*1bcb0*/  @P3 LOP3.LUT R5, R5, R4.reuse, RZ, 0x3c, !PT ;  /* 0x0000000405053212 */ /* 0x080fe200078e3cff */
[----:B------:R0:W-:Y:S03]  /*1bcc0*/  STL [R1+0x724], R4 ;  /* 0x0007240401007387 */ /* 0x0001e60000100800 */
[----:B0-----:R-:W-:-:S04]  /*1bcd0*/  @P3 LOP3.LUT R4, R5, R4, RZ, 0x3c, !PT ;  /* 0x0000000405043212 */ /* 0x001fc800078e3cff */
[----:B------:R-:W-:-:S05]  /*1bce0*/  @P3 LOP3.LUT R5, R5, R4, RZ, 0x3c, !PT ;  /* 0x0000000405053212 */ /* 0x000fca00078e3cff */
[----:B------:R0:W5:Y:S04]  /*1bcf0*/  @P3 LDG.E.U16 R97, desc[UR40][R4.64] ;  /* 0x0000002804613981 */ /* 0x000168000c1e1500 */
[----:B------:R-:W2:Y:S01]  /*1bd00*/  LDL.LU R5, [R1+0x72c] ;  /* 0x00072c0001057983 */ /* 0x000ea20000300800 */
[----:B------:R-:W-:Y:S02]  /*1bd10*/  ISETP.GT.AND P5, PT, R83, 0x5f, PT ;  /* 0x0000005f5300780c */ /* 0x000fe40003fa4270 */
[----:B---3--:R-:W-:Y:S02]  /*1bd20*/  IADD3 R3, P2, PT, R3, R72, RZ ;  /* 0x0000004803037210 */ /* 0x008fe40007f5e0ff */
[----:B------:R-:W-:-:S03]  /*1bd30*/  PRMT R96, RZ, 0x7610, R96 ;  /* 0x00007610ff607816 */ /* 0x000fc60000000060 */
[----:B------:R1:W-:Y:S06]  /*1bd40*/  STL [R1+0x730], R3 ;  /* 0x0007300301007387 */ /* 0x0003ec0000100800 */
[----:B0-----:R-:W-:Y:S02]  /*1bd50*/  @P5 IMAD.MOV.U32 R4, RZ, RZ, R3 ;  /* 0x000000ffff045224 */ /* 0x001fe400078e0003 */
[----:B--2---:R-:W-:-:S05]  /*1bd60*/  IMAD.X R5, R5, 0x1, R71, P2 ;  /* 0x0000000105057824 */ /* 0x004fca00010e0647 */
[----:B------:R0:W-:Y:S04]  /*1bd70*/  STL [R1+0x72c], R5 ;  /* 0x00072c0501007387 */ /* 0x0001e80000100800 */
[----:B-1----:R-:W5:Y:S04]  /*1bd80*/  LDL.LU R3, [R1+0x998] ;  /* 0x0009980001037983 */ /* 0x002f680000300800 */
[----:B------:R1:W5:Y:S04]  /*1bd90*/  @P5 LDG.E.U16 R96, desc[UR40][R4.64] ;  /* 0x0000002804605981 */ /* 0x000368000c1e1500 */
[----:B------:R-:W2:Y:S04]  /*1bda0*/  LDL.LU R4, [R1+0x734] ;  /* 0x0007340001047983 */ /* 0x000ea80000300800 */
[----:B0-----:R-:W1:Y:S01]  /*1bdb0*/  LDL.LU R5, [R1+0x738] ;  /* 0x0007380001057983 */ /* 0x001e620000300800 */
[----:B------:R-:W-:-:S02]  /*1bdc0*/  ISETP.GT.AND P3, PT, R83, 0x60, PT ;  /* 0x000000605300780c */ /* 0x000fc40003f64270 */
[----:B------:R-:W-:Y:S02]  /*1bdd0*/  PRMT R95, RZ, 0x7610, R95 ;  /* 0x00007610ff5f7816 */ /* 0x000fe4000000005f */
[----:B-1----:R-:W-:-:S05]  /*1bde0*/  IADD3 R5, P2, PT, R5, R72, RZ ;  /* 0x0000004805057210 */ /* 0x002fca0007f5e0ff */
[----:B--2---:R-:W-:Y:S01]  /*1bdf0*/  IMAD.X R4, R4, 0x1, R71, P2 ;  /* 0x0000000104047824 */ /* 0x004fe200010e0647 */
[----:B------:R0:W-:Y:S04]  /*1be00*/  STL [R1+0x738], R5 ;  /* 0x0007380501007387 */ /* 0x0001e80000100800 */
[----:B------:R1:W-:Y:S01]  /*1be10*/  STL [R1+0x734], R4 ;  /* 0x0007340401007387 */ /* 0x0003e20000100800 */
[----:B0-----:R-:W-:-:S04]  /*1be20*/  @P3 LOP3.LUT R5, R5, R4, RZ, 0x3c, !PT ;  /* 0x0000000405053212 */ /* 0x001fc800078e3cff */
[----:B-1----:R-:W-:-:S04]  /*1be30*/  @P3 LOP3.LUT R4, R5, R4, RZ, 0x3c, !PT ;  /* 0x0000000405043212 */ /* 0x002fc800078e3cff */
[----:B------:R-:W-:-:S05]  /*1be40*/  @P3 LOP3.LUT R5, R5, R4, RZ, 0x3c, !PT ;  /* 0x0000000405053212 */ /* 0x000fca00078e3cff */
[----:B------:R0:W5:Y:S04]  /*1be50*/  @P3 LDG.E.U16 R95, desc[UR40][R4.64] ;  /* 0x00000028045f3981 */ /* 0x000168000c1e1500 */
[----:B------:R-:W2:Y:S04]  /*1be60*/  LDL.LU R4, [R1+0x73c] ;  /* 0x00073c0001047983 */ /* 0x000ea80000300800 */
[----:B------:R-:W0:Y:S01]  /*1be70*/  LDL.LU R5, [R1+0x740] ;  /* 0x0007400001057983 */ /* 0x000e220000300800 */
[----:B------:R-:W-:Y:S02]  /*1be80*/  ISETP.GT.AND P3, PT, R83, 0x61, PT ;  /* 0x000000615300780c */ /* 0x000fe40003f64270 */
[----:B------:R-:W-:-:S02]  /*1be90*/  PRMT R94, RZ, 0x7610, R94 ;  /* 0x00007610ff5e7816 */ /* 0x000fc4000000005e */
[----:B0-----:R-:W-:-:S05]  /*1bea0*/  IADD3 R5, P2, PT, R5, R72, RZ ;  /* 0x0000004805057210 */ /* 0x001fca0007f5e0ff */
        /* <DEDUP_REMOVED lines=358> */
[----:B------:R-:W-:Y:S01]  /*1d510*/  PRMT R73, RZ, 0x7610, R73 ;  /* 0x00007610ff497816 */ /* 0x000fe20000000049 */
[----:B------:R-:W-:Y:S01]  /*1d520*/  USHF.L.U32 UR8, UR8, 0x1f, URZ ;  /* 0x0000001f08087899 */ /* 0x000fe200080006ff */
[----:B0-----:R-:W-:-:S05]  /*1d530*/  IADD3 R5, P2, PT, R5, R72, RZ ;  /* 0x0000004805057210 */ /* 0x001fca0007f5e0ff */
[----:B--2---:R-:W-:Y:S01]  /*1d540*/  IMAD.X R4, R4, 0x1, R71, P2 ;  /* 0x0000000104047824 */ /* 0x004fe200010e0647 */
[----:B------:R0:W-:Y:S04]  /*1d550*/  STL [R1+0x830], R5 ;  /* 0x0008300501007387 */ /* 0x0001e80000100800 */
[----:B------:R1:W-:Y:S01]  /*1d560*/  STL [R1+0x82c], R4 ;  /* 0x00082c0401007387 */ /* 0x0003e20000100800 */
[----:B0-----:R-:W-:-:S04]  /*1d570*/  @P3 LOP3.LUT R5, R5, R4, RZ, 0x3c, !PT ;  /* 0x0000000405053212 */ /* 0x001fc800078e3cff */
[----:B-1----:R-:W-:-:S04]  /*1d580*/  @P3 LOP3.LUT R4, R5, R4, RZ, 0x3c, !PT ;  /* 0x0000000405043212 */ /* 0x002fc800078e3cff */
[----:B------:R-:W-:-:S05]  /*1d590*/  @P3 LOP3.LUT R5, R5, R4, RZ, 0x3c, !PT ;  /* 0x0000000405053212 */ /* 0x000fca00078e3cff */
[----:B------:R0:W5:Y:S02]  /*1d5a0*/  @P3 LDG.E.U16 R73, desc[UR40][R4.64] ;  /* 0x0000002804493981 */ /* 0x000164000c1e1500 */
[----:B0-----:R-:W0:Y:S02]  /*1d5b0*/  S2R R5, SR_TID.X ;  /* 0x0000000000057919 */ /* 0x001e240000002100 */
[----:B0-----:R-:W-:Y:S01]  /*1d5c0*/  LOP3.LUT R4, R5, 0x7f, RZ, 0xc0, !PT ;  /* 0x0000007f05047812 */ /* 0x001fe200078ec0ff */
[----:B------:R-:W-:-:S04]  /*1d5d0*/  IMAD.U32 R5, RZ, RZ, UR8 ;  /* 0x00000008ff057e24 */ /* 0x000fc8000f8e00ff */
[----:B------:R-:W0:Y:S01]  /*1d5e0*/  SYNCS.PHASECHK.TRANS64.TRYWAIT P3, [UR7], R5 ;  /* 0x00000005ff0075a7 */ /* 0x000e220008061107 */
[----:B------:R-:W-:Y:S02]  /*1d5f0*/  ISETP.GE.AND P2, PT, R4, R83, PT ;  /* 0x000000530400720c */ /* 0x000fe40003f46270 */
[----:B------:R-:W-:Y:S01]  /*1d600*/  PRMT R4, R56, 0x5410, R84 ;  /* 0x0000541038047816 */ /* 0x000fe20000000054 */
[----:B0-----:R-:W-:Y:S10]  /*1d610*/  @!P3 BRA `(.L_x_15) ;  /* 0x0000010c0080b947 */ /* 0x001ff40003800000 */
.L_x_25:
[----:B------:R-:W2:Y:S04]  /*1d620*/  LDL.LU R56, [R1] ;  /* 0x0000000001387983 */ /* 0x000ea80000300800 */
[----:B------:R0:W-:Y:S04]  /*1d630*/  STL [R1+0x9d4], R84 ;  /* 0x0009d45401007387 */ /* 0x0001e80000100800 */
[----:B0-----:R-:W3:Y:S04]  /*1d640*/  LDL.LU R84, [R1+0x4] ;  /* 0x0000040001547983 */ /* 0x001ee80000300800 */
[----:B------:R0:W-:Y:S01]  /*1d650*/  STL [R1+0x9c0], R83 ;  /* 0x0009c05301007387 */ /* 0x0001e20000100800 */
[----:B-----5:R-:W-:-:S03]  /*1d660*/  PRMT R5, R54, 0x5410, R55 ;  /* 0x0000541036057816 */ /* 0x020fc60000000037 */
[----:B0-----:R-:W4:Y:S04]  /*1d670*/  LDL.LU R83, [R1+0xc] ;  /* 0x00000c0001537983 */ /* 0x001f280000300800 */
[----:B------:R0:W-:Y:S01]  /*1d680*/  STL [R1+0x9bc], R68 ;  /* 0x0009bc4401007387 */ /* 0x0001e20000100800 */
[----:B------:R-:W-:-:S03]  /*1d690*/  PRMT R6, R53, 0x5410, R6 ;  /* 0x0000541035067816 */ /* 0x000fc60000000006 */
[----:B0-----:R-:W4:Y:S04]  /*1d6a0*/  LDL.LU R68, [R1+0x8] ;  /* 0x0000080001447983 */ /* 0x001f280000300800 */
[----:B------:R-:W-:Y:S04]  /*1d6b0*/  STL [R1+0x9a8], R72 ;  /* 0x0009a84801007387 */ /* 0x000fe80000100800 */
[----:B------:R-:W-:Y:S04]  /*1d6c0*/  STL [R1+0x9a4], R71 ;  /* 0x0009a44701007387 */ /* 0x000fe80000100800 */
[----:B------:R-:W-:Y:S04]  /*1d6d0*/  STL [R1+0x9a0], R3 ;  /* 0x0009a00301007387 */ /* 0x000fe80000100800 */
[----:B------:R-:W-:Y:S01]  /*1d6e0*/  STL [R1+0x99c], R2 ;  /* 0x00099c0201007387 */ /* 0x000fe20000100800 */
[----:B------:R-:W-:-:S03]  /*1d6f0*/  PRMT R7, R7, 0x5410, R52 ;  /* 0x0000541007077816 */ /* 0x000fc60000000034 */
[----:B------:R-:W-:Y:S01]  /*1d700*/  STL [R1+0x998], R0 ;  /* 0x0009980001007387 */ /* 0x000fe20000100800 */
[----:B------:R-:W-:-:S03]  /*1d710*/  PRMT R8, R8, 0x5410, R51 ;  /* 0x0000541008087816 */ /* 0x000fc60000000033 */
[----:B------:R-:W4:Y:S01]  /*1d720*/  LDL.LU R54, [R1+0x10] ;  /* 0x0000100001367983 */ /* 0x000f220000300800 */
        /* <DEDUP_REMOVED lines=9> */
[----:B------:R-:W4:Y:S04]  /*1d7c0*/  LDL.LU R50, [R1+0x20] ;  /* 0x0000200001327983 */ /* 0x000f280000300800 */
[----:B------:R-:W4:Y:S01]  /*1d7d0*/  LDL.LU R49, [R1+0x30] ;  /* 0x0000300001317983 */ /* 0x000f220000300800 */
[----:B------:R-:W-:-:S03]  /*1d7e0*/  PRMT R23, R23, 0x5410, R36 ;  /* 0x0000541017177816 */ /* 0x000fc60000000024 */
[----:B------:R-:W4:Y:S04]  /*1d7f0*/  LDL.LU R48, [R1+0x28] ;  /* 0x0000280001307983 */ /* 0x000f280000300800 */
[----:B------:R-:W4:Y:S04]  /*1d800*/  LDL.LU R47, [R1+0x34] ;  /* 0x00003400012f7983 */ /* 0x000f280000300800 */
[----:B------:R-:W4:Y:S01]  /*1d810*/  LDL.LU R46, [R1+0x2c] ;  /* 0x00002c00012e7983 */ /* 0x000f220000300800 */
[----:B------:R-:W-:Y:S02]  /*1d820*/  PRMT R24, R24, 0x5410, R35 ;  /* 0x0000541018187816 */ /* 0x000fe40000000023 */
[----:B------:R-:W-:Y:S01]  /*1d830*/  PRMT R27, R27, 0x5410, R32 ;  /* 0x000054101b1b7816 */ /* 0x000fe20000000020 */
[----:B------:R0:W-:Y:S01]  /*1d840*/  STL [R1+0x9c4], R125 ;  /* 0x0009c47d01007387 */ /* 0x0001e20000100800 */
        /* <DEDUP_REMOVED lines=13> */
[----:B---3--:R-:W-:Y:S02]  /*1d920*/  PRMT R36, R84, 0x5410, R125 ;  /* 0x0000541054247816 */ /* 0x008fe4000000007d */
[----:B------:R-:W3:Y:S01]  /*1d930*/  LDL.LU R84, [R1+0x248] ;  /* 0x0002480001547983 */ /* 0x000ee20000300800 */
[----:B--2---:R-:W-:-:S03]  /*1d940*/  PRMT R37, R56, 0x5410, R124 ;  /* 0x0000541038257816 */ /* 0x004fc6000000007c */
[----:B0-----:R-:W2:Y:S01]  /*1d950*/  LDL.LU R125, [R1+0x26c] ;  /* 0x00026c00017d7983 */ /* 0x001ea20000300800 */
        /* <DEDUP_REMOVED lines=9> */
[----:B----4-:R-:W-:Y:S02]  /*1d9f0*/  PRMT R35, R83, 0x5410, R68 ;  /* 0x0000541053237816 */ /* 0x010fe40000000044 */
[----:B------:R-:W4:Y:S01]  /*1da00*/  LDL.LU R83, [R1+0x270] ;  /* 0x0002700001537983 */ /* 0x000f220000300800 */
[----:B------:R-:W-:-:S03]  /*1da10*/  PRMT R57, R85, 0x5410, R57 ;  /* 0x0000541055397816 */ /* 0x000fc60000000039 */
[----:B------:R-:W2:Y:S01]  /*1da20*/  LDL.LU R68, [R1+0x40] ;  /* 0x0000400001447983 */ /* 0x000ea20000300800 */
[----:B------:R-:W-:Y:S02]  /*1da30*/  PRMT R58, R58, 0x5410, R82 ;  /* 0x000054103a3a7816 */ /* 0x000fe40000000052 */
[----:B------:R-:W-:Y:S01]  /*1da40*/  PRMT R59, R59, 0x5410, R81 ;  /* 0x000054103b3b7816 */ /* 0x000fe20000000051 */
[----:B------:R0:W-:Y:S01]  /*1da50*/  STL [R1+0x9c8], R123 ;  /* 0x0009c87b01007387 */ /* 0x0001e20000100800 */
[----:B------:R-:W-:Y:S02]  /*1da60*/  PRMT R60, R60, 0x5410, R80 ;  /* 0x000054103c3c7816 */ /* 0x000fe40000000050 */
[----:B------:R-:W-:Y:S02]  /*1da70*/  PRMT R61, R61, 0x5410, R79 ;  /* 0x000054103d3d7816 */ /* 0x000fe4000000004f */
[----:B------:R-:W-:Y:S02]  /*1da80*/  PRMT R62, R62, 0x5410, R78 ;  /* 0x000054103e3e7816 */ /* 0x000fe4000000004e */
[----:B------:R-:W-:-:S02]  /*1da90*/  PRMT R63, R63, 0x5410, R77 ;  /* 0x000054103f3f7816 */ /* 0x000fc4000000004d */
[----:B------:R-:W-:Y:S01]  /*1daa0*/  PRMT R64, R64, 0x5410, R76 ;  /* 0x0000541040407816 */ /* 0x000fe2000000004c */
[----:B0-----:R-:W2:Y:S01]  /*1dab0*/  LDL.LU R123, [R1+0x268] ;  /* 0x00026800017b7983 */ /* 0x001ea20000300800 */
[----:B------:R-:W-:Y:S02]  /*1dac0*/  PRMT R65, R65, 0x5410, R75 ;  /* 0x0000541041417816 */ /* 0x000fe4000000004b */
[----:B------:R-:W-:Y:S01]  /*1dad0*/  PRMT R66, R66, 0x5410, R74 ;  /* 0x0000541042427816 */ /* 0x000fe2000000004a */
[----:B------:R0:W-:Y:S01]  /*1dae0*/  STL [R1+0x9d0], R121 ;  /* 0x0009d07901007387 */ /* 0x0001e20000100800 */
[----:B------:R-:W-:Y:S02]  /*1daf0*/  PRMT R67, R67, 0x5410, R73 ;  /* 0x0000541043437816 */ /* 0x000fe40000000049 */
[----:B------:R-:W-:Y:S02]  /*1db00*/  PRMT R34, R55, 0x5410, R54 ;  /* 0x0000541037227816 */ /* 0x000fe40000000036 */
[----:B------:R-:W-:-:S02]  /*1db10*/  PRMT R54, R91, 0x5410, R90 ;  /* 0x000054105b367816 */ /* 0x000fc4000000005a */
[----:B------:R-:W-:Y:S01]  /*1db20*/  PRMT R55, R89, 0x5410, R88 ;  /* 0x0000541059377816 */ /* 0x000fe20000000058 */
[----:B0-----:R-:W2:Y:S01]  /*1db30*/  LDL.LU R121, [R1+0x264] ;  /* 0x0002640001797983 */ /* 0x001ea20000300800 */
        /* <DEDUP_REMOVED lines=11> */
[----:B------:R-:W-:Y:S01]  /*1dbf0*/  PRMT R47, R105, 0x5410, R104 ;  /* 0x00005410692f7816 */ /* 0x000fe20000000068 */
[----:B------:R0:W-:Y:S03]  /*1dc00*/  STL [R1+0x9cc], R119 ;  /* 0x0009cc7701007387 */ /* 0x0001e60000100800 */
[----:B------:R1:W-:Y:S01]  /*1dc10*/  STTM.x64 tmem[UR6+0x100], R4 ;  /* 0x00010004000079ed */ /* 0x0003e20008340006 */
[----:B------:R-:W0:Y:S02]  /*1dc20*/  FENCE.VIEW.ASYNC.T ;  /* 0x00000000000073c6 */ /* 0x000e240000000200 */
[----:B0-----:R-:W-:Y:S06]  /*1dc30*/  BAR.SYNC.DEFER_BLOCKING 0x0 ;  /* 0x0000000000007b1d */ /* 0x001fec0000010000 */
[----:B------:R-:W2:Y:S04]  /*1dc40*/  LDL.LU R119, [R1+0x260] ;  /* 0x0002600001777983 */ /* 0x000ea80000300800 */
[----:B-1----:R-:W2:Y:S04]  /*1dc50*/  LDL.LU R50, [R1+0x244] ;  /* 0x0002440001327983 */ /* 0x002ea80000300800 */
[----:B------:R-:W4:Y:S01]  /*1dc60*/  LDL.LU R52, [R1+0x24c] ;  /* 0x00024c0001347983 */ /* 0x000f220000300800 */
[----:B---3--:R-:W-:-:S05]  /*1dc70*/  IADD3 R84, P3, PT, R84, R70, RZ ;  /* 0x0000004654547210 */ /* 0x008fca0007f7e0ff */
[----:B------:R0:W-:Y:S04]  /*1dc80*/  STL [R1+0x248], R84 ;  /* 0x0002485401007387 */ /* 0x0001e80000100800 */
[----:B------:R-:W3:Y:S04]  /*1dc90*/  LDL.LU R53, [R1+0x250] ;  /* 0x0002500001357983 */ /* 0x000ee80000300800 */
[----:B------:R-:W4:Y:S04]  /*1dca0*/  LDL.LU R55, [R1+0x254] ;  /* 0x0002540001377983 */ /* 0x000f280000300800 */
[----:B------:R-:W4:Y:S04]  /*1dcb0*/  LDL.LU R58, [R1+0x258] ;  /* 0x00025800013a7983 */ /* 0x000f280000300800 */
[----:B------:R-:W4:Y:S01]  /*1dcc0*/  LDL.LU R59, [R1+0x25c] ;  /* 0x00025c00013b7983 */ /* 0x000f220000300800 */
[----:B------:R-:W-:-:S02]  /*1dcd0*/  @!P2 IMAD.MOV.U32 R4, RZ, RZ, R84 ;  /* 0x000000ffff04a224 */ /* 0x000fc400078e0054 */
[----:B--2---:R-:W-:Y:S01]  /*1dce0*/  IMAD.X R50, R50, 0x1, R69, P3 ;  /* 0x0000000132327824 */ /* 0x004fe200018e0645 */
[----:B---3--:R-:W-:-:S05]  /*1dcf0*/  IADD3 R53, P4, PT, R53, R70, RZ ;  /* 0x0000004635357210 */ /* 0x008fca0007f9e0ff */
[--C-:B----4-:R-:W-:Y:S01]  /*1dd00*/  IMAD.X R52, R52, 0x1, R69.reuse, P4 ;  /* 0x0000000134347824 */ /* 0x110fe200020e0645 */
[----:B------:R-:W-:Y:S01]  /*1dd10*/  IADD3 R58, P3, PT, R58, R70, RZ ;  /* 0x000000463a3a7210 */ /* 0x000fe20007f7e0ff */
[----:B------:R-:W-:Y:S04]  /*1dd20*/  STL [R1+0x250], R53 ;  /* 0x0002503501007387 */ /* 0x000fe80000100800 */
[----:B------:R-:W-:Y:S01]  /*1dd30*/  STL [R1+0x244], R50 ;  /* 0x0002443201007387 */ /* 0x000fe20000100800 */
[----:B------:R-:W-:-:S03]  /*1dd40*/  IMAD.X R55, R55, 0x1, R69, P3 ;  /* 0x0000000137377824 */ /* 0x000fc600018e0645 */
[----:B------:R-:W-:Y:S04]  /*1dd50*/  STL [R1+0x258], R58 ;  /* 0x0002583a01007387 */ /* 0x000fe80000100800 */
[----:B0-----:R-:W2:Y:S04]  /*1dd60*/  LDL.LU R84, [R1+0x9d4] ;  /* 0x0009d40001547983 */ /* 0x001ea80000300800 */
[----:B------:R-:W-:Y:S04]  /*1dd70*/  STL [R1+0x24c], R52 ;  /* 0x00024c3401007387 */ /* 0x000fe80000100800 */
[----:B------:R-:W3:Y:S04]  /*1dd80*/  LDL.LU R10, [R1+0x48] ;  /* 0x00004800010a7983 */ /* 0x000ee80000300800 */
[----:B------:R-:W-:Y:S04]  /*1dd90*/  STL [R1+0x254], R55 ;  /* 0x0002543701007387 */ /* 0x000fe80000100800 */
[----:B------:R-:W4:Y:S04]  /*1dda0*/  LDL.LU R9, [R1+0x3c] ;  /* 0x00003c0001097983 */ /* 0x000f280000300800 */
[----:B------:R-:W2:Y:S04]  /*1ddb0*/  LDL.LU R6, [R1+0x278] ;  /* 0x0002780001067983 */ /* 0x000ea80000300800 */
[----:B------:R-:W2:Y:S01]  /*1ddc0*/  LDL.LU R11, [R1+0x44] ;  /* 0x00004400010b7983 */ /* 0x000ea20000300800 */
[----:B------:R-:W-:Y:S01]  /*1ddd0*/  PRMT R51, RZ, 0x7610, R51 ;  /* 0x00007610ff337816 */ /* 0x000fe20000000033 */
[----:B------:R-:W-:Y:S01]  /*1dde0*/  @!P2 IMAD.MOV.U32 R5, RZ, RZ, R50 ;  /* 0x000000ffff05a224 */ /* 0x000fe200078e0032 */
[----:B------:R-:W-:-:S04]  /*1ddf0*/  PRMT R54, RZ, 0x7610, R54 ;  /* 0x00007610ff367816 */ /* 0x000fc80000000036 */
[----:B------:R0:W2:Y:S01]  /*1de00*/  @!P2 LDG.E.U16 R51, desc[UR40][R4.64] ;  /* 0x000000280433a981 */ /* 0x0000a2000c1e1500 */
[-C--:B------:R-:W-:Y:S02]  /*1de10*/  IADD3 R119, P3, PT, R119, R70.reuse, RZ ;  /* 0x0000004677777210 */ /* 0x080fe40007f7e0ff */
[----:B------:R-:W-:Y:S01]  /*1de20*/  PRMT R8, RZ, 0x7610, R8 ;  /* 0x00007610ff087816 */ /* 0x000fe20000000008 */
[----:B0-----:R-:W-:Y:S02]  /*1de30*/  @!P2 IMAD.MOV.U32 R4, RZ, RZ, R53 ;  /* 0x000000ffff04a224 */ /* 0x001fe400078e0035 */
[----:B------:R-:W-:Y:S01]  /*1de40*/  @!P2 IMAD.MOV.U32 R5, RZ, RZ, R52 ;  /* 0x000000ffff05a224 */ /* 0x000fe200078e0034 */
[----:B------:R-:W-:Y:S01]  /*1de50*/  IADD3 R123, P4, PT, R123, R70, RZ ;  /* 0x000000467b7b7210 */ /* 0x000fe20007f9e0ff */
[----:B------:R-:W-:-:S03]  /*1de60*/  IMAD.X R59, R59, 0x1, R69, P3 ;  /* 0x000000013b3b7824 */ /* 0x000fc600018e0645 */
[----:B------:R0:W2:Y:S01]  /*1de70*/  @!P2 LDG.E.U16 R54, desc[UR40][R4.64] ;  /* 0x000000280436a981 */ /* 0x0000a2000c1e1500 */
[----:B------:R-:W-:Y:S01]  /*1de80*/  PRMT R7, RZ, 0x7610, R7 ;  /* 0x00007610ff077816 */ /* 0x000fe20000000007 */
[----:B------:R-:W-:Y:S02]  /*1de90*/  IMAD.X R121, R121, 0x1, R69, P4 ;  /* 0x0000000179797824 */ /* 0x000fe400020e0645 */
[----:B0-----:R-:W-:Y:S02]  /*1dea0*/  @!P2 IMAD.MOV.U32 R4, RZ, RZ, R58 ;  /* 0x000000ffff04a224 */ /* 0x001fe400078e003a */
[----:B------:R-:W-:-:S05]  /*1deb0*/  @!P2 IMAD.MOV.U32 R5, RZ, RZ, R55 ;  /* 0x000000ffff05a224 */ /* 0x000fca00078e0037 */
[----:B------:R0:W2:Y:S01]  /*1dec0*/  @!P2 LDG.E.U16 R8, desc[UR40][R4.64] ;  /* 0x000000280408a981 */ /* 0x0000a2000c1e1500 */
[----:B------:R-:W-:Y:S02]  /*1ded0*/  PRMT R72, RZ, 0x7610, R72 ;  /* 0x00007610ff487816 */ /* 0x000fe40000000048 */
[----:B------:R-:W-:Y:S01]  /*1dee0*/  IADD3 R83, P3, PT, R83, R70, RZ ;  /* 0x0000004653537210 */ /* 0x000fe20007f7e0ff */
[----:B0-----:R-:W-:Y:S02]  /*1def0*/  @!P2 IMAD.MOV.U32 R4, RZ, RZ, R119 ;  /* 0x000000ffff04a224 */ /* 0x001fe400078e0077 */
[----:B------:R-:W-:-:S05]  /*1df00*/  @!P2 IMAD.MOV.U32 R5, RZ, RZ, R59 ;  /* 0x000000ffff05a224 */ /* 0x000fca00078e003b */
[----:B------:R0:W2:Y:S01]  /*1df10*/  @!P2 LDG.E.U16 R7, desc[UR40][R4.64] ;  /* 0x000000280407a981 */ /* 0x0000a2000c1e1500 */
[----:B------:R-:W-:Y:S01]  /*1df20*/  IMAD.X R125, R125, 0x1, R69, P3 ;  /* 0x000000017d7d7824 */ /* 0x000fe200018e0645 */
[----:B------:R-:W-:Y:S01]  /*1df30*/  IADD3 R68, P3, PT, R68, R70, RZ ;  /* 0x0000004644447210 */ /* 0x000fe20007f7e0ff */
[----:B0-----:R-:W-:Y:S02]  /*1df40*/  @!P2 IMAD.MOV.U32 R4, RZ, RZ, R123 ;  /* 0x000000ffff04a224 */ /* 0x001fe400078e007b */
[----:B------:R-:W-:Y:S01]  /*1df50*/  @!P2 IMAD.MOV.U32 R5, RZ, RZ, R121 ;  /* 0x000000ffff05a224 */ /* 0x000fe200078e0079 */
[----:B------:R-:W-:-:S04]  /*1df60*/  PRMT R3, RZ, 0x7610, R3 ;  /* 0x00007610ff037816 */ /* 0x000fc80000000003 */
[----:B------:R0:W2:Y:S01]  /*1df70*/  @!P2 LDG.E.U16 R72, desc[UR40][R4.64] ;  /* 0x000000280448a981 */ /* 0x0000a2000c1e1500 */
[----:B------:R-:W-:Y:S01]  /*1df80*/  PRMT R2, RZ, 0x7610, R2 ;  /* 0x00007610ff027816 */ /* 0x000fe20000000002 */
[----:B0-----:R-:W-:Y:S02]  /*1df90*/  @!P2 IMAD.MOV.U32 R4, RZ, RZ, R83 ;  /* 0x000000ffff04a224 */ /* 0x001fe400078e0053 */
[----:B------:R-:W-:Y:S01]  /*1dfa0*/  @!P2 IMAD.MOV.U32 R5, RZ, RZ, R125 ;  /* 0x000000ffff05a224 */ /* 0x000fe200078e007d */
[----:B------:R-:W-:Y:S04]  /*1dfb0*/  STL [R1+0x260], R119 ;  /* 0x0002607701007387 */ /* 0x000fe80000100800 */
[----:B------:R0:W2:Y:S01]  /*1dfc0*/  @!P2 LDG.E.U16 R3, desc[UR40][R4.64] ;  /* 0x000000280403a981 */ /* 0x0000a2000c1e1500 */
[----:B------:R-:W-:-:S03]  /*1dfd0*/  PRMT R0, RZ, 0x7610, R0 ;  /* 0x00007610ff007816 */ /* 0x000fc60000000000 */
[----:B------:R-:W2:Y:S01]  /*1dfe0*/  LDL.LU R13, [R1+0x274] ;  /* 0x00027400010d7983 */ /* 0x000ea20000300800 */
[----:B0-----:R-:W-:-:S03]  /*1dff0*/  @!P2 IMAD.MOV.U32 R4, RZ, RZ, R68 ;  /* 0x000000ffff04a224 */ /* 0x001fc600078e0044 */
[----:B------:R-:W-:Y:S04]  /*1e000*/  STL [R1+0x268], R123 ;  /* 0x0002687b01007387 */ /* 0x000fe80000100800 */
[----:B------:R-:W-:Y:S04]  /*1e010*/  STL [R1+0x25c], R59 ;  /* 0x00025c3b01007387 */ /* 0x000fe80000100800 */
[----:B------:R-:W-:Y:S04]  /*1e020*/  STL [R1+0x270], R83 ;  /* 0x0002705301007387 */ /* 0x000fe80000100800 */
[----:B------:R-:W-:Y:S04]  /*1e030*/  STL [R1+0x264], R121 ;  /* 0x0002647901007387 */ /* 0x000fe80000100800 */
[----:B------:R-:W2:Y:S01]  /*1e040*/  LDL.LU R12, [R1+0x280] ;  /* 0x00028000010c7983 */ /* 0x000ea20000300800 */
[----:B---3--:R-:W-:Y:S01]  /*1e050*/  IADD3 R10, P4, PT, R10, R70, RZ ;  /* 0x000000460a0a7210 */ /* 0x008fe20007f9e0ff */
[----:B----4-:R-:W-:-:S04]  /*1e060*/  IMAD.X R9, R9, 0x1, R69, P3 ;  /* 0x0000000109097824 */ /* 0x010fc800018e0645 */
[----:B------:R-:W-:Y:S02]  /*1e070*/  @!P2 IMAD.MOV.U32 R5, RZ, RZ, R9 ;  /* 0x000000ffff05a224 */ /* 0x000fe400078e0009 */
[----:B--2---:R-:W-:-:S03]  /*1e080*/  IMAD.X R11, R11, 0x1, R69, P4 ;  /* 0x000000010b0b7824 */ /* 0x004fc600020e0645 */
[----:B------:R0:W2:Y:S02]  /*1e090*/  @!P2 LDG.E.U16 R2, desc[UR40][R4.64] ;  /* 0x000000280402a981 */ /* 0x0000a4000c1e1500 */
[----:B0-----:R-:W-:Y:S02]  /*1e0a0*/  @!P2 IMAD.MOV.U32 R4, RZ, RZ, R10 ;  /* 0x000000ffff04a224 */ /* 0x001fe400078e000a */
[----:B------:R-:W-:-:S05]  /*1e0b0*/  @!P2 IMAD.MOV.U32 R5, RZ, RZ, R11 ;  /* 0x000000ffff05a224 */ /* 0x000fca00078e000b */
[----:B------:R0:W3:Y:S04]  /*1e0c0*/  @!P2 LDG.E.U16 R0, desc[UR40][R4.64] ;  /* 0x000000280400a981 */ /* 0x0000e8000c1e1500 */
[----:B------:R-:W-:Y:S04]  /*1e0d0*/  STL [R1+0x26c], R125 ;  /* 0x00026c7d01007387 */ /* 0x000fe80000100800 */
[----:B------:R-:W-:Y:S01]  /*1e0e0*/  STL [R1+0x30], R51 ;  /* 0x0000303301007387 */ /* 0x000fe20000100800 */
[----:B------:R-:W-:Y:S02]  /*1e0f0*/  IADD3 R6, P3, PT, R6, R70, RZ ;  /* 0x0000004606067210 */ /* 0x000fe40007f7e0ff */
[----:B------:R-:W-:Y:S01]  /*1e100*/  PRMT R14, RZ, 0x7610, R14 ;  /* 0x00007610ff0e7816 */ /* 0x000fe2000000000e */
[----:B------:R-:W-:Y:S04]  /*1e110*/  STL [R1+0x9ac], R72 ;  /* 0x0009ac4801007387 */ /* 0x000fe80000100800 */
[----:B------:R-:W4:Y:S04]  /*1e120*/  LDL.LU R18, [R1+0x27c] ;  /* 0x00027c0001127983 */ /* 0x000f280000300800 */
[----:B------:R-:W4:Y:S04]  /*1e130*/  LDL.LU R17, [R1+0x284] ;  /* 0x0002840001117983 */ /* 0x000f280000300800 */
[----:B------:R-:W-:Y:S04]  /*1e140*/  STL [R1+0x2c], R54 ;  /* 0x00002c3601007387 */ /* 0x000fe80000100800 */
[----:B------:R-:W-:Y:S04]  /*1e150*/  STL [R1+0x40], R68 ;  /* 0x0000404401007387 */ /* 0x000fe80000100800 */
[----:B------:R1:W-:Y:S01]  /*1e160*/  STL [R1+0x24], R7 ;  /* 0x0000240701007387 */ /* 0x0003e20000100800 */
[----:B------:R-:W-:-:S03]  /*1e170*/  IMAD.X R13, R13, 0x1, R69, P3 ;  /* 0x000000010d0d7824 */ /* 0x000fc600018e0645 */
[----:B-1----:R-:W4:Y:S04]  /*1e180*/  LDL.LU R7, [R1+0x288] ;  /* 0x0002880001077983 */ /* 0x002f280000300800 */
[----:B------:R-:W4:Y:S04]  /*1e190*/  LDL.LU R16, [R1+0x28c] ;  /* 0x00028c0001107983 */ /* 0x000f280000300800 */
[----:B------:R1:W-:Y:S04]  /*1e1a0*/  STL [R1+0x28], R8 ;  /* 0x0000280801007387 */ /* 0x0003e80000100800 */
[----:B-1----:R-:W4:Y:S04]  /*1e1b0*/  LDL.LU R8, [R1+0x290] ;  /* 0x0002900001087983 */ /* 0x002f280000300800 */
[----:B------:R-:W-:Y:S04]  /*1e1c0*/  STL [R1+0x9b0], R3 ;  /* 0x0009b00301007387 */ /* 0x000fe80000100800 */
[----:B------:R-:W-:Y:S04]  /*1e1d0*/  STL [R1+0x48], R10 ;  /* 0x0000480a01007387 */ /* 0x000fe80000100800 */
[----:B------:R1:W-:Y:S04]  /*1e1e0*/  STL [R1+0x3c], R9 ;  /* 0x00003c0901007387 */ /* 0x0003e80000100800 */
[----:B------:R-:W-:Y:S04]  /*1e1f0*/  STL [R1+0x278], R6 ;  /* 0x0002780601007387 */ /* 0x000fe80000100800 */
[----:B-1----:R-:W4:Y:S04]  /*1e200*/  LDL.LU R9, [R1+0x298] ;  /* 0x0002980001097983 */ /* 0x002f280000300800 */
[----:B------:R1:W-:Y:S01]  /*1e210*/  STL [R1+0x44], R11 ;  /* 0x0000440b01007387 */ /* 0x0003e20000100800 */
[----:B0-----:R-:W-:Y:S01]  /*1e220*/  @!P2 IMAD.MOV.U32 R5, RZ, RZ, R13 ;  /* 0x000000ffff05a224 */ /* 0x001fe200078e000d */
[----:B------:R-:W-:Y:S01]  /*1e230*/  IADD3 R12, P3, PT, R12, R70, RZ ;  /* 0x000000460c0c7210 */ /* 0x000fe20007f7e0ff */
[----:B------:R-:W-:Y:S01]  /*1e240*/  @!P2 IMAD.MOV.U32 R4, RZ, RZ, R6 ;  /* 0x000000ffff04a224 */ /* 0x000fe200078e0006 */
[----:B--2---:R-:W-:Y:S04]  /*1e250*/  STL [R1+0x9b4], R2 ;  /* 0x0009b40201007387 */ /* 0x004fe80000100800 */
[----:B------:R-:W2:Y:S04]  /*1e260*/  LDL.LU R15, [R1+0x294] ;  /* 0x00029400010f7983 */ /* 0x000ea80000300800 */
[----:B------:R-:W-:Y:S04]  /*1e270*/  STL.S16 [R1+0x10], R14 ;  /* 0x0000100e01007387 */ /* 0x000fe80000100600 */
[----:B------:R-:W-:Y:S04]  /*1e280*/  STL [R1+0x274], R13 ;  /* 0x0002740d01007387 */ /* 0x000fe80000100800 */
[----:B------:R-:W2:Y:S04]  /*1e290*/  LDL.LU R10, [R1+0x2a0] ;  /* 0x0002a000010a7983 */ /* 0x000ea80000300800 */
[----:B-1----:R-:W2:Y:S04]  /*1e2a0*/  LDL.LU R11, [R1+0x50] ;  /* 0x00005000010b7983 */ /* 0x002ea80000300800 */
[----:B---3--:R0:W-:Y:S04]  /*1e2b0*/  STL [R1+0x9b8], R0 ;  /* 0x0009b80001007387 */ /* 0x0081e80000100800 */
[----:B0-----:R-:W3:Y:S04]  /*1e2c0*/  LDL.LU R0, [R1+0x10] ;  /* 0x0000100001007983 */ /* 0x001ee80000300800 */
[----:B------:R-:W3:Y:S04]  /*1e2d0*/  LDL.LU R14, [R1+0x29c] ;  /* 0x00029c00010e7983 */ /* 0x000ee80000300800 */
[----:B------:R-:W3:Y:S04]  /*1e2e0*/  LDL.LU R13, [R1+0x4c] ;  /* 0x00004c00010d7983 */ /* 0x000ee80000300800 */
[----:B------:R0:W-:Y:S04]  /*1e2f0*/  STL [R1+0x280], R12 ;  /* 0x0002800c01007387 */ /* 0x0001e80000100800 */
[----:B------:R-:W3:Y:S01]  /*1e300*/  LDL.LU R6, [R1+0x58] ;  /* 0x0000580001067983 */ /* 0x000ee20000300800 */
[----:B------:R-:W-:-:S02]  /*1e310*/  PRMT R2, RZ, 0x7610, R2 ;  /* 0x00007610ff027816 */ /* 0x000fc40000000002 */
[----:B------:R-:W-:Y:S02]  /*1e320*/  PRMT R3, RZ, 0x7610, R3 ;  /* 0x00007610ff037816 */ /* 0x000fe40000000003 */
[----:B------:R-:W-:Y:S02]  /*1e330*/  PRMT R72, RZ, 0x7610, R72 ;  /* 0x00007610ff487816 */ /* 0x000fe40000000048 */
[----:B------:R-:W-:Y:S01]  /*1e340*/  PRMT R71, RZ, 0x7610, R71 ;  /* 0x00007610ff477816 */ /* 0x000fe20000000047 */
[----:B----4-:R-:W-:Y:S01]  /*1e350*/  IMAD.X R18, R18, 0x1, R69, P3 ;  /* 0x0000000112127824 */ /* 0x010fe200018e0645 */
[----:B------:R-:W-:-:S05]  /*1e360*/  IADD3 R7, P4, PT, R7, R70, RZ ;  /* 0x0000004607077210 */ /* 0x000fca0007f9e0ff */
[----:B------:R-:W-:Y:S01]  /*1e370*/  IMAD.X R17, R17, 0x1, R69, P4 ;  /* 0x0000000111117824 */ /* 0x000fe200020e0645 */
[----:B------:R-:W-:Y:S04]  /*1e380*/  STL [R1+0x288], R7 ;  /* 0x0002880701007387 */ /* 0x000fe80000100800 */
[----:B------:R1:W-:Y:S01]  /*1e390*/  STL [R1+0x27c], R18 ;  /* 0x00027c1201007387 */ /* 0x0003e20000100800 */
[----:B------:R-:W-:-:S05]  /*1e3a0*/  IADD3 R8, P3, PT, R8, R70, RZ ;  /* 0x0000004608087210 */ /* 0x000fca0007f7e0ff */
[----:B------:R-:W-:Y:S01]  /*1e3b0*/  IMAD.X R16, R16, 0x1, R69, P3 ;  /* 0x0000000110107824 */ /* 0x000fe200018e0645 */
[----:B------:R-:W-:Y:S01]  /*1e3c0*/  STL [R1+0x290], R8 ;  /* 0x0002900801007387 */ /* 0x000fe20000100800 */
[----:B------:R-:W-:Y:S02]  /*1e3d0*/  PRMT R124, RZ, 0x7610, R124 ;  /* 0x00007610ff7c7816 */ /* 0x000fe4000000007c */
[----:B------:R-:W-:-:S05]  /*1e3e0*/  IADD3 R9, P3, PT, R9, R70, RZ ;  /* 0x0000004609097210 */ /* 0x000fca0007f7e0ff */
[----:B--2---:R-:W-:Y:S01]  /*1e3f0*/  IMAD.X R15, R15, 0x1, R69, P3 ;  /* 0x000000010f0f7824 */ /* 0x004fe200018e0645 */
[----:B------:R-:W-:Y:S01]  /*1e400*/  IADD3 R10, P4, PT, R10, R70, RZ ;  /* 0x000000460a0a7210 */ /* 0x000fe20007f9e0ff */
[----:B---3--:R2:W3:Y:S02]  /*1e410*/  @!P2 LDG.E.U16 R0, desc[UR40][R4.64] ;  /* 0x000000280400a981 */ /* 0x0084e4000c1e1500 */
[----:B--2---:R-:W-:Y:S02]  /*1e420*/  @!P2 IMAD.MOV.U32 R4, RZ, RZ, R12 ;  /* 0x000000ffff04a224 */ /* 0x004fe400078e000c */
[----:B------:R-:W-:Y:S01]  /*1e430*/  @!P2 IMAD.MOV.U32 R5, RZ, RZ, R18 ;  /* 0x000000ffff05a224 */ /* 0x000fe200078e0012 */
[----:B0-----:R-:W2:Y:S04]  /*1e440*/  LDL.LU R12, [R1+0x2a8] ;  /* 0x0002a800010c7983 */ /* 0x001ea80000300800 */
[----:B------:R0:W-:Y:S04]  /*1e450*/  STL [R1+0x284], R17 ;  /* 0x0002841101007387 */ /* 0x0001e80000100800 */
[----:B------:R4:W3:Y:S04]  /*1e460*/  @!P2 LDG.E.U16 R2, desc[UR40][R4.64] ;  /* 0x000000280402a981 */ /* 0x0008e8000c1e1500 */
[----:B-1----:R-:W3:Y:S04]  /*1e470*/  LDL.LU R18, [R1+0x54] ;  /* 0x0000540001127983 */ /* 0x002ee80000300800 */
[----:B------:R1:W-:Y:S01]  /*1e480*/  STL [R1+0x28c], R16 ;  /* 0x00028c1001007387 */ /* 0x0003e20000100800 */
[----:B----4-:R-:W-:-:S02]  /*1e490*/  @!P2 IMAD.MOV.U32 R4, RZ, RZ, R7 ;  /* 0x000000ffff04a224 */ /* 0x010fc400078e0007 */
[----:B------:R-:W-:Y:S01]  /*1e4a0*/  @!P2 IMAD.MOV.U32 R5, RZ, RZ, R17 ;  /* 0x000000ffff05a224 */ /* 0x000fe200078e0011 */
[----:B------:R-:W4:Y:S04]  /*1e4b0*/  LDL.LU R7, [R1+0x2b0] ;  /* 0x0002b00001077983 */ /* 0x000f280000300800 */
[----:B------:R1:W4:Y:S04]  /*1e4c0*/  @!P2 LDG.E.U16 R3, desc[UR40][R4.64] ;  /* 0x000000280403a981 */ /* 0x000328000c1e1500 */
[----:B0-----:R-:W4:Y:S01]  /*1e4d0*/  LDL.LU R17, [R1+0x2a4] ;  /* 0x0002a40001117983 */ /* 0x001f220000300800 */
[----:B------:R-:W-:Y:S01]  /*1e4e0*/  IADD3 R11, P3, PT, R11, R70, RZ ;  /* 0x000000460b0b7210 */ /* 0x000fe20007f7e0ff */
[----:B-1----:R-:W-:-:S02]  /*1e4f0*/  @!P2 IMAD.MOV.U32 R4, RZ, RZ, R8 ;  /* 0x000000ffff04a224 */ /* 0x002fc400078e0008 */
[----:B------:R-:W-:Y:S02]  /*1e500*/  @!P2 IMAD.MOV.U32 R5, RZ, RZ, R16 ;  /* 0x000000ffff05a224 */ /* 0x000fe400078e0010 */
[----:B------:R-:W4:Y:S01]  /*1e510*/  LDL.LU R16, [R1+0x2ac] ;  /* 0x0002ac0001107983 */ /* 0x000f220000300800 */
[----:B------:R-:W-:-:S03]  /*1e520*/  IMAD.X R14, R14, 0x1, R69, P4 ;  /* 0x000000010e0e7824 */ /* 0x000fc600020e0645 */
[----:B------:R0:W-:Y:S01]  /*1e530*/  STL [R1+0x298], R9 ;  /* 0x0002980901007387 */ /* 0x0001e20000100800 */
[----:B------:R-:W-:-:S03]  /*1e540*/  IMAD.X R13, R13, 0x1, R69, P3 ;  /* 0x000000010d0d7824 */ /* 0x000fc600018e0645 */
[----:B------:R1:W4:Y:S04]  /*1e550*/  @!P2 LDG.E.U16 R72, desc[UR40][R4.64] ;  /* 0x000000280448a981 */ /* 0x000328000c1e1500 */
[----:B------:R-:W4:Y:S04]  /*1e560*/  LDL.LU R8, [R1+0x2b8] ;  /* 0x0002b80001087983 */ /* 0x000f280000300800 */
[----:B------:R-:W-:Y:S01]  /*1e570*/  STL [R1+0x2a0], R10 ;  /* 0x0002a00a01007387 */ /* 0x000fe20000100800 */
[----:B-1----:R-:W-:Y:S02]  /*1e580*/  @!P2 IMAD.MOV.U32 R4, RZ, RZ, R9 ;  /* 0x000000ffff04a224 */ /* 0x002fe400078e0009 */
[----:B------:R-:W-:Y:S01]  /*1e590*/  @!P2 IMAD.MOV.U32 R5, RZ, RZ, R15 ;  /* 0x000000ffff05a224 */ /* 0x000fe200078e000f */
[----:B------:R1:W-:Y:S04]  /*1e5a0*/  STL [R1+0x294], R15 ;  /* 0x0002940f01007387 */ /* 0x0003e80000100800 */
[----:B------:R-:W-:Y:S04]  /*1e5b0*/  STL [R1+0x50], R11 ;  /* 0x0000500b01007387 */ /* 0x000fe80000100800 */
[----:B0-----:R-:W4:Y:S04]  /*1e5c0*/  LDL.LU R9, [R1+0x2c0] ;  /* 0x0002c00001097983 */ /* 0x001f280000300800 */
[----:B------:R0:W-:Y:S04]  /*1e5d0*/  STL [R1+0x29c], R14 ;  /* 0x00029c0e01007387 */ /* 0x0001e80000100800 */
[----:B------:R0:W4:Y:S04]  /*1e5e0*/  @!P2 LDG.E.U16 R71, desc[UR40][R4.64] ;  /* 0x000000280447a981 */ /* 0x000128000c1e1500 */
[----:B-1----:R-:W4:Y:S04]  /*1e5f0*/  LDL.LU R15, [R1+0x2b4] ;  /* 0x0002b400010f7983 */ /* 0x002f280000300800 */
[----:B------:R1:W-:Y:S01]  /*1e600*/  STL [R1+0x4c], R13 ;  /* 0x00004c0d01007387 */ /* 0x0003e20000100800 */
[----:B0-----:R-:W-:-:S02]  /*1e610*/  @!P2 IMAD.MOV.U32 R4, RZ, RZ, R10 ;  /* 0x000000ffff04a224 */ /* 0x001fc400078e000a */
[----:B------:R-:W-:Y:S01]  /*1e620*/  @!P2 IMAD.MOV.U32 R5, RZ, RZ, R14 ;  /* 0x000000ffff05a224 */ /* 0x000fe200078e000e */
[----:B------:R-:W4:Y:S04]  /*1e630*/  LDL.LU R10, [R1+0x2c8] ;  /* 0x0002c800010a7983 */ /* 0x000f280000300800 */
[----:B------:R0:W4:Y:S04]  /*1e640*/  @!P2 LDG.E.U16 R124, desc[UR40][R4.64] ;  /* 0x00000028047ca981 */ /* 0x000128000c1e1500 */
[----:B------:R-:W4:Y:S01]  /*1e650*/  LDL.LU R14, [R1+0x2bc] ;  /* 0x0002bc00010e7983 */ /* 0x000f220000300800 */
[----:B0-----:R-:W-:-:S03]  /*1e660*/  @!P2 IMAD.MOV.U32 R5, RZ, RZ, R13 ;  /* 0x000000ffff05a224 */ /* 0x001fc600078e000d */
[----:B-1----:R-:W4:Y:S01]  /*1e670*/  LDL.LU R13, [R1+0x2c4] ;  /* 0x0002c400010d7983 */ /* 0x002f220000300800 */
[----:B------:R-:W-:Y:S01]  /*1e680*/  IADD3 R6, P3, PT, R6, R70, RZ ;  /* 0x0000004606067210 */ /* 0x000fe20007f7e0ff */
[----:B------:R-:W-:-:S04]  /*1e690*/  @!P2 IMAD.MOV.U32 R4, RZ, RZ, R11 ;  /* 0x000000ffff04a224 */ /* 0x000fc800078e000b */
[----:B------:R0:W-:Y:S04]  /*1e6a0*/  STL [R1+0x58], R6 ;  /* 0x0000580601007387 */ /* 0x0001e80000100800 */
[----:B------:R-:W4:Y:S01]  /*1e6b0*/  LDL.LU R11, [R1+0x2d0] ;  /* 0x0002d000010b7983 */ /* 0x000f220000300800 */
[----:B------:R-:W-:Y:S02]  /*1e6c0*/  PRMT R122, RZ, 0x7610, R122 ;  /* 0x00007610ff7a7816 */ /* 0x000fe4000000007a */
[----:B------:R-:W-:-:S04]  /*1e6d0*/  PRMT R120, RZ, 0x7610, R120 ;  /* 0x00007610ff787816 */ /* 0x000fc80000000078 */
[----:B------:R1:W4:Y:S01]  /*1e6e0*/  @!P2 LDG.E.U16 R122, desc[UR40][R4.64] ;  /* 0x00000028047aa981 */ /* 0x000322000c1e1500 */
[----:B------:R-:W-:Y:S01]  /*1e6f0*/  PRMT R118, RZ, 0x7610, R118 ;  /* 0x00007610ff767816 */ /* 0x000fe20000000076 */
[----:B-1----:R-:W-:Y:S01]  /*1e700*/  @!P2 IMAD.MOV.U32 R4, RZ, RZ, R6 ;  /* 0x000000ffff04a224 */ /* 0x002fe200078e0006 */
[----:B------:R-:W-:Y:S02]  /*1e710*/  PRMT R116, RZ, 0x7610, R116 ;  /* 0x00007610ff747816 */ /* 0x000fe40000000074 */
[----:B------:R-:W-:Y:S02]  /*1e720*/  PRMT R114, RZ, 0x7610, R114 ;  /* 0x00007610ff727816 */ /* 0x000fe40000000072 */
[----:B------:R-:W-:Y:S02]  /*1e730*/  PRMT R112, RZ, 0x7610, R112 ;  /* 0x00007610ff707816 */ /* 0x000fe40000000070 */
[----:B--2---:R-:W-:-:S05]  /*1e740*/  IADD3 R12, P4, PT, R12, R70, RZ ;  /* 0x000000460c0c7210 */ /* 0x004fca0007f9e0ff */
[----:B------:R-:W-:Y:S01]  /*1e750*/  STL [R1+0x2a8], R12 ;  /* 0x0002a80c01007387 */ /* 0x000fe20000100800 */
[----:B---3--:R-:W-:-:S04]  /*1e760*/  IMAD.X R18, R18, 0x1, R69, P3 ;  /* 0x0000000112127824 */ /* 0x008fc800018e0645 */
[----:B------:R-:W-:Y:S01]  /*1e770*/  @!P2 IMAD.MOV.U32 R5, RZ, RZ, R18 ;  /* 0x000000ffff05a224 */ /* 0x000fe200078e0012 */
[----:B----4-:R-:W-:Y:S01]  /*1e780*/  IADD3 R7, P3, PT, R7, R70, RZ ;  /* 0x0000004607077210 */ /* 0x010fe20007f7e0ff */
[----:B------:R1:W-:Y:S04]  /*1e790*/  STL [R1+0x54], R18 ;  /* 0x0000541201007387 */ /* 0x0003e80000100800 */
[----:B------:R-:W-:Y:S01]  /*1e7a0*/  STL [R1+0x2b0], R7 ;  /* 0x0002b00701007387 */ /* 0x000fe20000100800 */
[----:B------:R-:W-:-:S03]  /*1e7b0*/  IMAD.X R17, R17, 0x1, R69, P4 ;  /* 0x0000000111117824 */ /* 0x000fc600020e0645 */
[----:B0-----:R-:W2:Y:S04]  /*1e7c0*/  LDL.LU R6, [R1+0x60] ;  /* 0x0000600001067983 */ /* 0x001ea80000300800 */
[----:B------:R0:W-:Y:S04]  /*1e7d0*/  STL [R1+0x2a4], R17 ;  /* 0x0002a41101007387 */ /* 0x0001e80000100800 */
[----:B------:R3:W4:Y:S01]  /*1e7e0*/  @!P2 LDG.E.U16 R120, desc[UR40][R4.64] ;  /* 0x000000280478a981 */ /* 0x000722000c1e1500 */
[----:B------:R-:W-:-:S03]  /*1e7f0*/  IMAD.X R16, R16, 0x1, R69, P3 ;  /* 0x0000000110107824 */ /* 0x000fc600018e0645 */
[----:B-1----:R-:W4:Y:S04]  /*1e800*/  LDL.LU R18, [R1+0x2cc] ;  /* 0x0002cc0001127983 */ /* 0x002f280000300800 */
[----:B------:R1:W-:Y:S01]  /*1e810*/  STL [R1+0x2ac], R16 ;  /* 0x0002ac1001007387 */ /* 0x0003e20000100800 */
[----:B---3--:R-:W-:Y:S02]  /*1e820*/  @!P2 IMAD.MOV.U32 R4, RZ, RZ, R12 ;  /* 0x000000ffff04a224 */ /* 0x008fe400078e000c */
[----:B------:R-:W-:Y:S01]  /*1e830*/  @!P2 IMAD.MOV.U32 R5, RZ, RZ, R17 ;  /* 0x000000ffff05a224 */ /* 0x000fe200078e0011 */
[----:B------:R-:W3:Y:S01]  /*1e840*/  LDL.LU R12, [R1+0x68] ;  /* 0x00006800010c7983 */ /* 0x000ee20000300800 */
[----:B------:R-:W-:-:S03]  /*1e850*/  IADD3 R8, P3, PT, R8, R70, RZ ;  /* 0x0000004608087210 */ /* 0x000fc60007f7e0ff */
[----:B0-----:R-:W3:Y:S04]  /*1e860*/  LDL.LU R17, [R1+0x5c] ;  /* 0x00005c0001117983 */ /* 0x001ee80000300800 */
[----:B------:R0:W3:Y:S01]  /*1e870*/  @!P2 LDG.E.U16 R118, desc[UR40][R4.64] ;  /* 0x000000280476a981 */ /* 0x0000e2000c1e1500 */
[----:B------:R-:W-:Y:S01]  /*1e880*/  IADD3 R9, P4, PT, R9, R70, RZ ;  /* 0x0000004609097210 */ /* 0x000fe20007f9e0ff */
[----:B0-----:R-:W-:Y:S02]  /*1e890*/  @!P2 IMAD.MOV.U32 R4, RZ, RZ, R7 ;  /* 0x000000ffff04a224 */ /* 0x001fe400078e0007 */
[----:B------:R-:W-:Y:S02]  /*1e8a0*/  @!P2 IMAD.MOV.U32 R5, RZ, RZ, R16 ;  /* 0x000000ffff05a224 */ /* 0x000fe400078e0010 */
[----:B-1----:R-:W3:Y:S04]  /*1e8b0*/  LDL.LU R16, [R1+0x64] ;  /* 0x0000640001107983 */ /* 0x002ee80000300800 */
[----:B------:R0:W-:Y:S01]  /*1e8c0*/  STL [R1+0x2b8], R8 ;  /* 0x0002b80801007387 */ /* 0x0001e20000100800 */
[----:B------:R-:W-:-:S03]  /*1e8d0*/  IMAD.X R15, R15, 0x1, R69, P3 ;  /* 0x000000010f0f7824 */ /* 0x000fc600018e0645 */
[----:B------:R1:W3:Y:S04]  /*1e8e0*/  @!P2 LDG.E.U16 R116, desc[UR40][R4.64] ;  /* 0x000000280474a981 */ /* 0x0002e8000c1e1500 */
[----:B------:R-:W3:Y:S01]  /*1e8f0*/  LDL.LU R7, [R1+0x2d8] ;  /* 0x0002d80001077983 */ /* 0x000ee20000300800 */
[----:B------:R-:W-:-:S03]  /*1e900*/  IADD3 R10, P3, PT, R10, R70, RZ ;  /* 0x000000460a0a7210 */ /* 0x000fc60007f7e0ff */
[----:B------:R-:W-:Y:S01]  /*1e910*/  STL [R1+0x2c0], R9 ;  /* 0x0002c00901007387 */ /* 0x000fe20000100800 */
[----:B-1----:R-:W-:Y:S02]  /*1e920*/  @!P2 IMAD.MOV.U32 R4, RZ, RZ, R8 ;  /* 0x000000ffff04a224 */ /* 0x002fe400078e0008 */
[----:B------:R-:W-:Y:S01]  /*1e930*/  @!P2 IMAD.MOV.U32 R5, RZ, RZ, R15 ;  /* 0x000000ffff05a224 */ /* 0x000fe200078e000f */
[----:B------:R1:W-:Y:S01]  /*1e940*/  STL [R1+0x2b4], R15 ;  /* 0x0002b40f01007387 */ /* 0x0003e20000100800 */
[----:B------:R-:W-:-:S03]  /*1e950*/  IMAD.X R14, R14, 0x1, R69, P4 ;  /* 0x000000010e0e7824 */ /* 0x000fc600020e0645 */
[----:B------:R-:W-:Y:S04]  /*1e960*/  STL [R1+0x2c8], R10 ;  /* 0x0002c80a01007387 */ /* 0x000fe80000100800 */
[----:B0-----:R-:W3:Y:S01]  /*1e970*/  LDL.LU R8, [R1+0x2e0] ;  /* 0x0002e00001087983 */ /* 0x001ee20000300800 */
[----:B------:R-:W-:-:S03]  /*1e980*/  IMAD.X R13, R13, 0x1, R69, P3 ;  /* 0x000000010d0d7824 */ /* 0x000fc600018e0645 */
[----:B------:R0:W-:Y:S04]  /*1e990*/  STL [R1+0x2bc], R14 ;  /* 0x0002bc0e01007387 */ /* 0x0001e80000100800 */
[----:B------:R0:W3:Y:S04]  /*1e9a0*/  @!P2 LDG.E.U16 R114, desc[UR40][R4.64] ;  /* 0x000000280472a981 */ /* 0x0000e8000c1e1500 */
[----:B-1----:R-:W3:Y:S04]  /*1e9b0*/  LDL.LU R15, [R1+0x2d4] ;  /* 0x0002d400010f7983 */ /* 0x002ee80000300800 */
[----:B------:R1:W-:Y:S01]  /*1e9c0*/  STL [R1+0x2c4], R13 ;  /* 0x0002c40d01007387 */ /* 0x0003e20000100800 */
[----:B0-----:R-:W-:-:S02]  /*1e9d0*/  @!P2 IMAD.MOV.U32 R4, RZ, RZ, R9 ;  /* 0x000000ffff04a224 */ /* 0x001fc400078e0009 */
[----:B------:R-:W-:Y:S01]  /*1e9e0*/  @!P2 IMAD.MOV.U32 R5, RZ, RZ, R14 ;  /* 0x000000ffff05a224 */ /* 0x000fe200078e000e */
[----:B------:R-:W3:Y:S04]  /*1e9f0*/  LDL.LU R9, [R1+0x2e8] ;  /* 0x0002e80001097983 */ /* 0x000ee80000300800 */
[----:B------:R-:W3:Y:S04]  /*1ea00*/  LDL.LU R14, [R1+0x2dc] ;  /* 0x0002dc00010e7983 */ /* 0x000ee80000300800 */
[----:B------:R0:W3:Y:S02]  /*1ea10*/  @!P2 LDG.E.U16 R112, desc[UR40][R4.64] ;  /* 0x000000280470a981 */ /* 0x0000e4000c1e1500 */
[----:B0-----:R-:W-:-:S02]  /*1ea20*/  @!P2 IMAD.MOV.U32 R5, RZ, RZ, R13 ;  /* 0x000000ffff05a224 */ /* 0x001fc400078e000d */
[----:B-1----:R-:W3:Y:S01]  /*1ea30*/  LDL.LU R13, [R1+0x2e4] ;  /* 0x0002e400010d7983 */ /* 0x002ee20000300800 */
[----:B------:R-:W-:Y:S01]  /*1ea40*/  IADD3 R11, P3, PT, R11, R70, RZ ;  /* 0x000000460b0b7210 */ /* 0x000fe20007f7e0ff */
[----:B------:R-:W-:-:S04]  /*1ea50*/  @!P2 IMAD.MOV.U32 R4, RZ, RZ, R10 ;  /* 0x000000ffff04a224 */ /* 0x000fc800078e000a */
[----:B------:R0:W-:Y:S04]  /*1ea60*/  STL [R1+0x2d0], R11 ;  /* 0x0002d00b01007387 */ /* 0x0001e80000100800 */
[----:B------:R-:W3:Y:S01]  /*1ea70*/  LDL.LU R10, [R1+0x2f0] ;  /* 0x0002f000010a7983 */ /* 0x000ee20000300800 */
[----:B------:R-:W-:Y:S02]  /*1ea80*/  PRMT R110, RZ, 0x7610, R110 ;  /* 0x00007610ff6e7816 */ /* 0x000fe4000000006e */
[----:B------:R-:W-:-:S04]  /*1ea90*/  PRMT R108, RZ, 0x7610, R108 ;  /* 0x00007610ff6c7816 */ /* 0x000fc8000000006c */
[----:B------:R1:W3:Y:S01]  /*1eaa0*/  @!P2 LDG.E.U16 R110, desc[UR40][R4.64] ;  /* 0x00000028046ea981 */ /* 0x0002e2000c1e1500 */
[----:B------:R-:W-:Y:S01]  /*1eab0*/  PRMT R106, RZ, 0x7610, R106 ;  /* 0x00007610ff6a7816 */ /* 0x000fe2000000006a */
[----:B-1----:R-:W-:Y:S01]  /*1eac0*/  @!P2 IMAD.MOV.U32 R4, RZ, RZ, R11 ;  /* 0x000000ffff04a224 */ /* 0x002fe200078e000b */
[----:B------:R-:W-:Y:S02]  /*1ead0*/  PRMT R104, RZ, 0x7610, R104 ;  /* 0x00007610ff687816 */ /* 0x000fe40000000068 */
[----:B------:R-:W-:Y:S02]  /*1eae0*/  PRMT R102, RZ, 0x7610, R102 ;  /* 0x00007610ff667816 */ /* 0x000fe40000000066 */
[----:B------:R-:W-:Y:S02]  /*1eaf0*/  PRMT R100, RZ, 0x7610, R100 ;  /* 0x00007610ff647816 */ /* 0x000fe40000000064 */
[----:B--2---:R-:W-:-:S05]  /*1eb00*/  IADD3 R6, P4, PT, R6, R70, RZ ;  /* 0x0000004606067210 */ /* 0x004fca0007f9e0ff */
[----:B------:R-:W-:Y:S01]  /*1eb10*/  STL [R1+0x60], R6 ;  /* 0x0000600601007387 */ /* 0x000fe20000100800 */
[----:B----4-:R-:W-:-:S04]  /*1eb20*/  IMAD.X R18, R18, 0x1, R69, P3 ;  /* 0x0000000112127824 */ /* 0x010fc800018e0645 */
[----:B------:R-:W-:Y:S01]  /*1eb30*/  @!P2 IMAD.MOV.U32 R5, RZ, RZ, R18 ;  /* 0x000000ffff05a224 */ /* 0x000fe200078e0012 */
[----:B------:R1:W-:Y:S01]  /*1eb40*/  STL [R1+0x2cc], R18 ;  /* 0x0002cc1201007387 */ /* 0x0003e20000100800 */
[----:B---3--:R-:W-:-:S03]  /*1eb50*/  IADD3 R12, P3, PT, R12, R70, RZ ;  /* 0x000000460c0c7210 */ /* 0x008fc60007f7e0ff */
[----:B------:R2:W3:Y:S01]  /*1eb60*/  @!P2 LDG.E.U16 R108, desc[UR40][R4.64] ;  /* 0x00000028046ca981 */ /* 0x0004e2000c1e1500 */
[----:B------:R-:W-:-:S03]  /*1eb70*/  IMAD.X R17, R17, 0x1, R69, P4 ;  /* 0x0000000111117824 */ /* 0x000fc600020e0645 */
[----:B------:R-:W-:Y:S04]  /*1eb80*/  STL [R1+0x68], R12 ;  /* 0x0000680c01007387 */ /* 0x000fe80000100800 */
[----:B0-----:R-:W4:Y:S01]  /*1eb90*/  LDL.LU R11, [R1+0x2f8] ;  /* 0x0002f800010b7983 */ /* 0x001f220000300800 */
[----:B--2---:R-:W-:-:S03]  /*1eba0*/  @!P2 IMAD.MOV.U32 R4, RZ, RZ, R6 ;  /* 0x000000ffff04a224 */ /* 0x004fc600078e0006 */
[----:B------:R0:W-:Y:S01]  /*1ebb0*/  STL [R1+0x5c], R17 ;  /* 0x00005c1101007387 */ /* 0x0001e20000100800 */
[----:B------:R-:W-:-:S03]  /*1ebc0*/  @!P2 IMAD.MOV.U32 R5, RZ, RZ, R17 ;  /* 0x000000ffff05a224 */ /* 0x000fc600078e0011 */
[----:B-1----:R-:W2:Y:S04]  /*1ebd0*/  LDL.LU R18, [R1+0x2ec] ;  /* 0x0002ec0001127983 */ /* 0x002ea80000300800 */
[----:B------:R1:W3:Y:S01]  /*1ebe0*/  @!P2 LDG.E.U16 R106, desc[UR40][R4.64] ;  /* 0x00000028046aa981 */ /* 0x0002e2000c1e1500 */
[----:B------:R-:W-:-:S05]  /*1ebf0*/  IMAD.X R16, R16, 0x1, R69, P3 ;  /* 0x0000000110107824 */ /* 0x000fca00018e0645 */
[----:B------:R1:W-:Y:S04]  /*1ec00*/  STL [R1+0x64], R16 ;  /* 0x0000641001007387 */ /* 0x0003e80000100800 */
[----:B------:R-:W3:Y:S01]  /*1ec10*/  LDL.LU R6, [R1+0x300] ;  /* 0x0003000001067983 */ /* 0x000ee20000300800 */
[----:B------:R-:W-:-:S03]  /*1ec20*/  IADD3 R7, P3, PT, R7, R70, RZ ;  /* 0x0000004607077210 */ /* 0x000fc60007f7e0ff */
[----:B0-----:R-:W3:Y:S01]  /*1ec30*/  LDL.LU R17, [R1+0x2f4] ;  /* 0x0002f40001117983 */ /* 0x001ee20000300800 */
[----:B-1----:R-:W-:Y:S02]  /*1ec40*/  @!P2 IMAD.MOV.U32 R4, RZ, RZ, R12 ;  /* 0x000000ffff04a224 */ /* 0x002fe400078e000c */
[----:B------:R-:W-:Y:S02]  /*1ec50*/  @!P2 IMAD.MOV.U32 R5, RZ, RZ, R16 ;  /* 0x000000ffff05a224 */ /* 0x000fe400078e0010 */
[----:B------:R-:W3:Y:S04]  /*1ec60*/  LDL.LU R16, [R1+0x2fc] ;  /* 0x0002fc0001107983 */ /* 0x000ee80000300800 */
[----:B------:R0:W-:Y:S04]  /*1ec70*/  STL [R1+0x2d8], R7 ;  /* 0x0002d80701007387 */ /* 0x0001e80000100800 */
[----:B------:R-:W3:Y:S01]  /*1ec80*/  LDL.LU R12, [R1+0x70] ;  /* 0x00007000010c7983 */ /* 0x000ee20000300800 */
[----:B------:R-:W-:-:S03]  /*1ec90*/  IADD3 R8, P4, PT, R8, R70, RZ ;  /* 0x0000004608087210 */ /* 0x000fc60007f9e0ff */
[----:B------:R1:W3:Y:S04]  /*1eca0*/  @!P2 LDG.E.U16 R104, desc[UR40][R4.64] ;  /* 0x000000280468a981 */ /* 0x0002e8000c1e1500 */
[----:B------:R-:W-:Y:S01]  /*1ecb0*/  STL [R1+0x2e0], R8 ;  /* 0x0002e00801007387 */ /* 0x000fe20000100800 */
[----:B------:R-:W-:Y:S02]  /*1ecc0*/  IMAD.X R15, R15, 0x1, R69, P3 ;  /* 0x000000010f0f7824 */ /* 0x000fe400018e0645 */
[----:B-1----:R-:W-:Y:S02]  /*1ecd0*/  @!P2 IMAD.MOV.U32 R4, RZ, RZ, R7 ;  /* 0x000000ffff04a224 */ /* 0x002fe400078e0007 */
[----:B------:R-:W-:Y:S01]  /*1ece0*/  @!P2 IMAD.MOV.U32 R5, RZ, RZ, R15 ;  /* 0x000000ffff05a224 */ /* 0x000fe200078e000f */
[----:B------:R1:W-:Y:S01]  /*1ecf0*/  STL [R1+0x2d4], R15 ;  /* 0x0002d40f01007387 */ /* 0x0003e20000100800 */
[----:B------:R-:W-:-:S03]  /*1ed00*/  IADD3 R9, P3, PT, R9, R70, RZ ;  /* 0x0000004609097210 */ /* 0x000fc60007f7e0ff */
[----:B------:R1:W3:Y:S01]  /*1ed10*/  @!P2 LDG.E.U16 R102, desc[UR40][R4.64] ;  /* 0x000000280466a981 */ /* 0x0002e2000c1e1500 */
[----:B------:R-:W-:-:S03]  /*1ed20*/  IMAD.X R14, R14, 0x1, R69, P4 ;  /* 0x000000010e0e7824 */ /* 0x000fc600020e0645 */
[----:B------:R-:W-:Y:S04]  /*1ed30*/  STL [R1+0x2e8], R9 ;  /* 0x0002e80901007387 */ /* 0x000fe80000100800 */
[----:B0-----:R-:W3:Y:S01]  /*1ed40*/  LDL.LU R7, [R1+0x78] ;  /* 0x0000780001077983 */ /* 0x001ee20000300800 */
[----:B-1----:R-:W-:-:S03]  /*1ed50*/  @!P2 IMAD.MOV.U32 R4, RZ, RZ, R8 ;  /* 0x000000ffff04a224 */ /* 0x002fc600078e0008 */
[----:B------:R0:W-:Y:S01]  /*1ed60*/  STL [R1+0x2dc], R14 ;  /* 0x0002dc0e01007387 */ /* 0x0001e20000100800 */
[----:B------:R-:W-:-:S03]  /*1ed70*/  @!P2 IMAD.MOV.U32 R5, RZ, RZ, R14 ;  /* 0x000000ffff05a224 */ /* 0x000fc600078e000e */
[----:B------:R-:W3:Y:S01]  /*1ed80*/  LDL.LU R15, [R1+0x6c] ;  /* 0x00006c00010f7983 */ /* 0x000ee20000300800 */
[----:B------:R-:W-:-:S03]  /*1ed90*/  IMAD.X R13, R13, 0x1, R69, P3 ;  /* 0x000000010d0d7824 */ /* 0x000fc600018e0645 */
[----:B------:R1:W3:Y:S04]  /*1eda0*/  @!P2 LDG.E.U16 R100, desc[UR40][R4.64] ;  /* 0x000000280464a981 */ /* 0x0002e8000c1e1500 */
[----:B------:R0:W-:Y:S04]  /*1edb0*/  STL [R1+0x2e4], R13 ;  /* 0x0002e40d01007387 */ /* 0x0001e80000100800 */
[----:B------:R-:W3:Y:S01]  /*1edc0*/  LDL.LU R8, [R1+0x308] ;  /* 0x0003080001087983 */ /* 0x000ee20000300800 */
[----:B-1----:R-:W-:-:S03]  /*1edd0*/  @!P2 IMAD.MOV.U32 R5, RZ, RZ, R13 ;  /* 0x000000ffff05a224 */ /* 0x002fc600078e000d */
[----:B0-----:R-:W3:Y:S04]  /*1ede0*/  LDL.LU R14, [R1+0x74] ;  /* 0x00007400010e7983 */ /* 0x001ee80000300800 */
[----:B------:R-:W3:Y:S01]  /*1edf0*/  LDL.LU R13, [R1+0x304] ;  /* 0x00030400010d7983 */ /* 0x000ee20000300800 */
        /* <DEDUP_REMOVED lines=12> */
[----:B----4-:R-:W-:Y:S01]  /*1eec0*/  IADD3 R11, P4, PT, R11, R70, RZ ;  /* 0x000000460b0b7210 */ /* 0x010fe20007f9e0ff */
[----:B--2---:R-:W-:-:S04]  /*1eed0*/  IMAD.X R18, R18, 0x1, R69, P3 ;  /* 0x0000000112127824 */ /* 0x004fc800018e0645 */
[----:B------:R-:W-:Y:S01]  /*1eee0*/  STL [R1+0x2f8], R11 ;  /* 0x0002f80b01007387 */ /* 0x000fe20000100800 */
[----:B------:R-:W-:-:S03]  /*1eef0*/  @!P2 IMAD.MOV.U32 R5, RZ, RZ, R18 ;  /* 0x000000ffff05a224 */ /* 0x000fc600078e0012 */
[----:B------:R1:W-:Y:S04]  /*1ef00*/  STL [R1+0x2ec], R18 ;  /* 0x0002ec1201007387 */ /* 0x0003e80000100800 */
[----:B------:R2:W4:Y:S01]  /*1ef10*/  @!P2 LDG.E.U16 R96, desc[UR40][R4.64] ;  /* 0x000000280460a981 */ /* 0x000522000c1e1500 */
[----:B---3--:R-:W-:Y:S01]  /*1ef20*/  IADD3 R6, P3, PT, R6, R70, RZ ;  /* 0x0000004606067210 */ /* 0x008fe20007f7e0ff */
[----:B------:R-:W-:-:S04]  /*1ef30*/  IMAD.X R17, R17, 0x1, R69, P4 ;  /* 0x0000000111117824 */ /* 0x000fc800020e0645 */
[----:B------:R-:W-:Y:S01]  /*1ef40*/  STL [R1+0x300], R6 ;  /* 0x0003000601007387 */ /* 0x000fe20000100800 */
[----:B--2---:R-:W-:Y:S02]  /*1ef50*/  @!P2 IMAD.MOV.U32 R4, RZ, RZ, R11 ;  /* 0x000000ffff04a224 */ /* 0x004fe400078e000b */
[----:B------:R-:W-:Y:S01]  /*1ef60*/  @!P2 IMAD.MOV.U32 R5, RZ, RZ, R17 ;  /* 0x000000ffff05a224 */ /* 0x000fe200078e0011 */
[----:B0-----:R-:W2:Y:S01]  /*1ef70*/  LDL.LU R10, [R1+0x318] ;  /* 0x00031800010a7983 */ /* 0x001ea20000300800 */
[----:B------:R-:W-:-:S03]  /*1ef80*/  IMAD.X R16, R16, 0x1, R69, P3 ;  /* 0x0000000110107824 */ /* 0x000fc600018e0645 */
[----:B------:R0:W-:Y:S04]  /*1ef90*/  STL [R1+0x2f4], R17 ;  /* 0x0002f41101007387 */ /* 0x0001e80000100800 */
[----:B-1----:R-:W3:Y:S01]  /*1efa0*/  LDL.LU R18, [R1+0x30c] ;  /* 0x00030c0001127983 */ /* 0x002ee20000300800 */
[----:B------:R-:W-:-:S03]  /*1efb0*/  IADD3 R12, P3, PT, R12, R70, RZ ;  /* 0x000000460c0c7210 */ /* 0x000fc60007f7e0ff */
[----:B------:R1:W-:Y:S04]  /*1efc0*/  STL [R1+0x2fc], R16 ;  /* 0x0002fc1001007387 */ /* 0x0003e80000100800 */
[----:B------:R1:W4:Y:S04]  /*1efd0*/  @!P2 LDG.E.U16 R94, desc[UR40][R4.64] ;  /* 0x00000028045ea981 */ /* 0x000328000c1e1500 */
[----:B------:R-:W4:Y:S04]  /*1efe0*/  LDL.LU R11, [R1+0x320] ;  /* 0x00032000010b7983 */ /* 0x000f280000300800 */
[----:B0-----:R-:W4:Y:S01]  /*1eff0*/  LDL.LU R17, [R1+0x314] ;  /* 0x0003140001117983 */ /* 0x001f220000300800 */
[----:B-1----:R-:W-:-:S02]  /*1f000*/  @!P2 IMAD.MOV.U32 R4, RZ, RZ, R6 ;  /* 0x000000ffff04a224 */ /* 0x002fc400078e0006 */
[----:B------:R-:W-:Y:S02]  /*1f010*/  @!P2 IMAD.MOV.U32 R5, RZ, RZ, R16 ;  /* 0x000000ffff05a224 */ /* 0x000fe400078e0010 */
[----:B------:R-:W4:Y:S04]  /*1f020*/  LDL.LU R16, [R1+0x31c] ;  /* 0x00031c0001107983 */ /* 0x000f280000300800 */
[----:B------:R0:W4:Y:S01]  /*1f030*/  @!P2 LDG.E.U16 R92, desc[UR40][R4.64] ;  /* 0x00000028045ca981 */ /* 0x000122000c1e1500 */
[----:B------:R-:W-:-:S03]  /*1f040*/  IADD3 R7, P4, PT, R7, R70, RZ ;  /* 0x0000004607077210 */ /* 0x000fc60007f9e0ff */
[----:B------:R1:W-:Y:S01]  /*1f050*/  STL [R1+0x70], R12 ;  /* 0x0000700c01007387 */ /* 0x0003e20000100800 */
[----:B0-----:R-:W-:-:S03]  /*1f060*/  @!P2 IMAD.MOV.U32 R4, RZ, RZ, R12 ;  /* 0x000000ffff04a224 */ /* 0x001fc600078e000c */
[----:B------:R-:W4:Y:S01]  /*1f070*/  LDL.LU R6, [R1+0x328] ;  /* 0x0003280001067983 */ /* 0x000f220000300800 */
[----:B------:R-:W-:-:S03]  /*1f080*/  IMAD.X R15, R15, 0x1, R69, P3 ;  /* 0x000000010f0f7824 */ /* 0x000fc600018e0645 */
[----:B------:R-:W-:Y:S01]  /*1f090*/  STL [R1+0x78], R7 ;  /* 0x0000780701007387 */ /* 0x000fe20000100800 */
[----:B------:R-:W-:-:S03]  /*1f0a0*/  @!P2 IMAD.MOV.U32 R5, RZ, RZ, R15 ;  /* 0x000000ffff05a224 */ /* 0x000fc600078e000f */
[----:B------:R-:W-:Y:S04]  /*1f0b0*/  STL [R1+0x6c], R15 ;  /* 0x00006c0f01007387 */ /* 0x000fe80000100800 */
[----:B------:R0:W4:Y:S01]  /*1f0c0*/  @!P2 LDG.E.U16 R90, desc[UR40][R4.64] ;  /* 0x00000028045aa981 */ /* 0x000122000c1e1500 */
[----:B------:R-:W-:Y:S01]  /*1f0d0*/  IADD3 R8, P3, PT, R8, R70, RZ ;  /* 0x0000004608087210 */ /* 0x000fe20007f7e0ff */
[----:B------:R-:W-:-:S04]  /*1f0e0*/  IMAD.X R14, R14, 0x1, R69, P4 ;  /* 0x000000010e0e7824 */ /* 0x000fc800020e0645 */
[----:B------:R-:W-:Y:S01]  /*1f0f0*/  STL [R1+0x308], R8 ;  /* 0x0003080801007387 */ /* 0x000fe20000100800 */
[----:B------:R-:W-:-:S03]  /*1f100*/  IMAD.X R13, R13, 0x1, R69, P3 ;  /* 0x000000010d0d7824 */ /* 0x000fc600018e0645 */
[----:B-1----:R-:W4:Y:S01]  /*1f110*/  LDL.LU R12, [R1+0x330] ;  /* 0x00033000010c7983 */ /* 0x002f220000300800 */
[----:B0-----:R-:W-:Y:S02]  /*1f120*/  @!P2 IMAD.MOV.U32 R4, RZ, RZ, R7 ;  /* 0x000000ffff04a224 */ /* 0x001fe400078e0007 */
[----:B------:R-:W-:Y:S01]  /*1f130*/  @!P2 IMAD.MOV.U32 R5, RZ, RZ, R14 ;  /* 0x000000ffff05a224 */ /* 0x000fe200078e000e */
[----:B------:R0:W-:Y:S04]  /*1f140*/  STL [R1+0x74], R14 ;  /* 0x0000740e01007387 */ /* 0x0001e80000100800 */
[----:B------:R1:W4:Y:S04]  /*1f150*/  @!P2 LDG.E.U16 R88, desc[UR40][R4.64] ;  /* 0x000000280458a981 */ /* 0x000328000c1e1500 */
[----:B0-----:R-:W4:Y:S04]  /*1f160*/  LDL.LU R14, [R1+0x324] ;  /* 0x00032400010e7983 */ /* 0x001f280000300800 */
[----:B------:R0:W-:Y:S01]  /*1f170*/  STL [R1+0x304], R13 ;  /* 0x0003040d01007387 */ /* 0x0001e20000100800 */
[----:B-1----:R-:W-:-:S03]  /*1f180*/  @!P2 IMAD.MOV.U32 R5, RZ, RZ, R13 ;  /* 0x000000ffff05a224 */ /* 0x002fc600078e000d */
[----:B------:R-:W4:Y:S01]  /*1f190*/  LDL.LU R7, [R1+0x80] ;  /* 0x0000800001077983 */ /* 0x000f220000300800 */
[----:B------:R-:W-:-:S03]  /*1f1a0*/  @!P2 IMAD.MOV.U32 R4, RZ, RZ, R8 ;  /* 0x000000ffff04a224 */ /* 0x000fc600078e0008 */
[----:B0-----:R-:W4:Y:S04]  /*1f1b0*/  LDL.LU R13, [R1+0x32c] ;  /* 0x00032c00010d7983 */ /* 0x001f280000300800 */
[----:B------:R-:W4:Y:S01]  /*1f1c0*/  LDL.LU R8, [R1+0x7c] ;  /* 0x00007c0001087983 */ /* 0x000f220000300800 */
[----:B------:R-:W-:-:S05]  /*1f1d0*/  IADD3 R9, P3, PT, R9, R70, RZ ;  /* 0x0000004609097210 */ /* 0x000fca0007f7e0ff */
        /* <DEDUP_REMOVED lines=10> */
[----:B--2---:R-:W-:Y:S01]  /*1f280*/  IADD3 R10, P4, PT, R10, R70, RZ ;  /* 0x000000460a0a7210 */ /* 0x004fe20007f9e0ff */
[----:B---3--:R-:W-:-:S04]  /*1f290*/  IMAD.X R18, R18, 0x1, R69, P3 ;  /* 0x0000000112127824 */ /* 0x008fc800018e0645 */
[----:B------:R-:W-:Y:S01]  /*1f2a0*/  @!P2 IMAD.MOV.U32 R5, RZ, RZ, R18 ;  /* 0x000000ffff05a224 */ /* 0x000fe200078e0012 */
[----:B------:R-:W-:Y:S04]  /*1f2b0*/  STL [R1+0x318], R10 ;  /* 0x0003180a01007387 */ /* 0x000fe80000100800 */
[----:B------:R1:W2:Y:S01]  /*1f2c0*/  @!P2 LDG.E.U16 R84, desc[UR40][R4.64] ;  /* 0x000000280454a981 */ /* 0x0002a2000c1e1500 */
[----:B----4-:R-:W-:Y:S01]  /*1f2d0*/  IADD3 R11, P3, PT, R11, R70, RZ ;  /* 0x000000460b0b7210 */ /* 0x010fe20007f7e0ff */
[----:B------:R-:W-:Y:S02]  /*1f2e0*/  IMAD.X R17, R17, 0x1, R69, P4 ;  /* 0x0000000111117824 */ /* 0x000fe400020e0645 */
[----:B------:R3:W-:Y:S01]  /*1f2f0*/  STL [R1+0x30c], R18 ;  /* 0x00030c1201007387 */ /* 0x0007e20000100800 */
[----:B-1----:R-:W-:-:S02]  /*1f300*/  @!P2 IMAD.MOV.U32 R4, RZ, RZ, R10 ;  /* 0x000000ffff04a224 */ /* 0x002fc400078e000a */
[----:B------:R-:W-:Y:S01]  /*1f310*/  @!P2 IMAD.MOV.U32 R5, RZ, RZ, R17 ;  /* 0x000000ffff05a224 */ /* 0x000fe200078e0011 */
[----:B------:R-:W-:Y:S01]  /*1f320*/  STL [R1+0x320], R11 ;  /* 0x0003200b01007387 */ /* 0x000fe20000100800 */
[----:B------:R-:W-:-:S03]  /*1f330*/  IMAD.X R16, R16, 0x1, R69, P3 ;  /* 0x0000000110107824 */ /* 0x000fc600018e0645 */
[----:B0-----:R-:W4:Y:S04]  /*1f340*/  LDL.LU R9, [R1+0x338] ;  /* 0x0003380001097983 */ /* 0x001f280000300800 */
[----:B------:R-:W-:Y:S04]  /*1f350*/  STL [R1+0x314], R17 ;  /* 0x0003141101007387 */ /* 0x000fe80000100800 */
[----:B------:R0:W2:Y:S01]  /*1f360*/  @!P2 LDG.E.U16 R82, desc[UR40][R4.64] ;  /* 0x000000280452a981 */ /* 0x0000a2000c1e1500 */
[----:B------:R-:W-:-:S03]  /*1f370*/  IADD3 R6, P3, PT, R6, R70, RZ ;  /* 0x0000004606067210 */ /* 0x000fc60007f7e0ff */
[----:B---3--:R-:W3:Y:S01]  /*1f380*/  LDL.LU R18, [R1+0x84] ;  /* 0x0000840001127983 */ /* 0x008ee20000300800 */
[----:B0-----:R-:W-:Y:S02]  /*1f390*/  @!P2 IMAD.MOV.U32 R4, RZ, RZ, R11 ;  /* 0x000000ffff04a224 */ /* 0x001fe400078e000b */
[----:B------:R-:W-:Y:S01]  /*1f3a0*/  @!P2 IMAD.MOV.U32 R5, RZ, RZ, R16 ;  /* 0x000000ffff05a224 */ /* 0x000fe200078e0010 */
[----:B------:R0:W-:Y:S04]  /*1f3b0*/  STL [R1+0x31c], R16 ;  /* 0x00031c1001007387 */ /* 0x0001e80000100800 */
[----:B------:R-:W2:Y:S04]  /*1f3c0*/  LDL.LU R10, [R1+0x340] ;  /* 0x00034000010a7983 */ /* 0x000ea80000300800 */
[----:B------:R1:W2:Y:S04]  /*1f3d0*/  @!P2 LDG.E.U16 R80, desc[UR40][R4.64] ;  /* 0x000000280450a981 */ /* 0x0002a8000c1e1500 */
[----:B0-----:R-:W2:Y:S01]  /*1f3e0*/  LDL.LU R16, [R1+0x334] ;  /* 0x0003340001107983 */ /* 0x001ea20000300800 */
[----:B------:R-:W-:-:S03]  /*1f3f0*/  IADD3 R12, P4, PT, R12, R70, RZ ;  /* 0x000000460c0c7210 */ /* 0x000fc60007f9e0ff */
[----:B------:R-:W2:Y:S01]  /*1f400*/  LDL.LU R17, [R1+0x33c] ;  /* 0x00033c0001117983 */ /* 0x000ea20000300800 */
[----:B-1----:R-:W-:-:S03]  /*1f410*/  @!P2 IMAD.MOV.U32 R4, RZ, RZ, R6 ;  /* 0x000000ffff04a224 */ /* 0x002fc600078e0006 */
[----:B------:R0:W-:Y:S04]  /*1f420*/  STL [R1+0x328], R6 ;  /* 0x0003280601007387 */ /* 0x0001e80000100800 */
[----:B------:R-:W2:Y:S01]  /*1f430*/  LDL.LU R11, [R1+0x348] ;  /* 0x00034800010b7983 */ /* 0x000ea20000300800 */
[----:B------:R-:W-:-:S03]  /*1f440*/  IMAD.X R14, R14, 0x1, R69, P3 ;  /* 0x000000010e0e7824 */ /* 0x000fc600018e0645 */
[----:B------:R1:W-:Y:S01]  /*1f450*/  STL [R1+0x330], R12 ;  /* 0x0003300c01007387 */ /* 0x0003e20000100800 */
[----:B------:R-:W-:Y:S01]  /*1f460*/  @!P2 IMAD.MOV.U32 R5, RZ, RZ, R14 ;  /* 0x000000ffff05a224 */ /* 0x000fe200078e000e */
[----:B------:R-:W-:Y:S02]  /*1f470*/  IADD3 R7, P3, PT, R7, R70, RZ ;  /* 0x0000004607077210 */ /* 0x000fe40007f7e0ff */
[----:B------:R-:W-:Y:S01]  /*1f480*/  STL [R1+0x324], R14 ;  /* 0x0003240e01007387 */ /* 0x000fe20000100800 */
[----:B------:R-:W-:-:S03]  /*1f490*/  IMAD.X R13, R13, 0x1, R69, P4 ;  /* 0x000000010d0d7824 */ /* 0x000fc600020e0645 */
[----:B------:R-:W-:Y:S01]  /*1f4a0*/  STL [R1+0x80], R7 ;  /* 0x0000800701007387 */ /* 0x000fe20000100800 */
[----:B------:R-:W-:-:S03]  /*1f4b0*/  IMAD.X R8, R8, 0x1, R69, P3 ;  /* 0x0000000108087824 */ /* 0x000fc600018e0645 */
[----:B------:R1:W2:Y:S04]  /*1f4c0*/  @!P2 LDG.E.U16 R78, desc[UR40][R4.64] ;  /* 0x00000028044ea981 */ /* 0x0002a8000c1e1500 */
[----:B0-----:R-:W2:Y:S04]  /*1f4d0*/  LDL.LU R6, [R1+0x350] ;  /* 0x0003500001067983 */ /* 0x001ea80000300800 */
[----:B------:R0:W-:Y:S01]  /*1f4e0*/  STL [R1+0x32c], R13 ;  /* 0x00032c0d01007387 */ /* 0x0001e20000100800 */
[----:B-1----:R-:W-:Y:S02]  /*1f4f0*/  @!P2 IMAD.MOV.U32 R4, RZ, RZ, R12 ;  /* 0x000000ffff04a224 */ /* 0x002fe400078e000c */
[----:B------:R-:W-:Y:S01]  /*1f500*/  @!P2 IMAD.MOV.U32 R5, RZ, RZ, R13 ;  /* 0x000000ffff05a224 */ /* 0x000fe200078e000d */
[----:B------:R-:W2:Y:S04]  /*1f510*/  LDL.LU R12, [R1+0x344] ;  /* 0x00034400010c7983 */ /* 0x000ea80000300800 */
[----:B------:R1:W-:Y:S04]  /*1f520*/  STL [R1+0x7c], R8 ;  /* 0x00007c0801007387 */ /* 0x0003e80000100800 */
[----:B0-----:R-:W2:Y:S04]  /*1f530*/  LDL.LU R13, [R1+0x358] ;  /* 0x00035800010d7983 */ /* 0x001ea80000300800 */
[----:B------:R0:W2:Y:S02]  /*1f540*/  @!P2 LDG.E.U16 R76, desc[UR40][R4.64] ;  /* 0x00000028044ca981 */ /* 0x0000a4000c1e1500 */
[----:B0-----:R-:W-:-:S02]  /*1f550*/  @!P2 IMAD.MOV.U32 R4, RZ, RZ, R7 ;  /* 0x000000ffff04a224 */ /* 0x001fc400078e0007 */
[----:B------:R-:W2:Y:S04]  /*1f560*/  LDL.LU R7, [R1+0x34c] ;  /* 0x00034c0001077983 */ /* 0x000ea80000300800 */
[----:B------:R-:W2:Y:S01]  /*1f570*/  LDL.LU R14, [R1+0x354] ;  /* 0x00035400010e7983 */ /* 0x000ea20000300800 */
[----:B------:R-:W-:Y:S01]  /*1f580*/  IADD3 R15, P3, PT, R15, R70, RZ ;  /* 0x000000460f0f7210 */ /* 0x000fe20007f7e0ff */
[----:B------:R-:W-:-:S04]  /*1f590*/  @!P2 IMAD.MOV.U32 R5, RZ, RZ, R8 ;  /* 0x000000ffff05a224 */ /* 0x000fc800078e0008 */
[----:B------:R0:W-:Y:S04]  /*1f5a0*/  STL [R1+0x88], R15 ;  /* 0x0000880f01007387 */ /* 0x0001e80000100800 */
[----:B-1----:R-:W2:Y:S01]  /*1f5b0*/  LDL.LU R8, [R1+0x360] ;  /* 0x0003600001087983 */ /* 0x002ea20000300800 */
[----:B------:R-:W-:Y:S02]  /*1f5c0*/  PRMT R74, RZ, 0x7610, R74 ;  /* 0x00007610ff4a7816 */ /* 0x000fe4000000004a */
[----:B------:R-:W-:-:S04]  /*1f5d0*/  PRMT R67, RZ, 0x7610, R67 ;  /* 0x00007610ff437816 */ /* 0x000fc80000000043 */
[----:B------:R1:W2:Y:S01]  /*1f5e0*/  @!P2 LDG.E.U16 R74, desc[UR40][R4.64] ;  /* 0x00000028044aa981 */ /* 0x0002a2000c1e1500 */
[----:B------:R-:W-:Y:S01]  /*1f5f0*/  PRMT R65, RZ, 0x7610, R65 ;  /* 0x00007610ff417816 */ /* 0x000fe20000000041 */
[----:B-1----:R-:W-:Y:S01]  /*1f600*/  @!P2 IMAD.MOV.U32 R4, RZ, RZ, R15 ;  /* 0x000000ffff04a224 */ /* 0x002fe200078e000f */
[----:B------:R-:W-:Y:S02]  /*1f610*/  PRMT R63, RZ, 0x7610, R63 ;  /* 0x00007610ff3f7816 */ /* 0x000fe4000000003f */
[----:B------:R-:W-:Y:S02]  /*1f620*/  PRMT R57, RZ, 0x7610, R57 ;  /* 0x00007610ff397816 */ /* 0x000fe40000000039 */
[----:B----4-:R-:W-:-:S05]  /*1f630*/  IADD3 R9, P4, PT, R9, R70, RZ ;  /* 0x0000004609097210 */ /* 0x010fca0007f9e0ff */
[----:B------:R1:W-:Y:S01]  /*1f640*/  STL [R1+0x338], R9 ;  /* 0x0003380901007387 */ /* 0x0003e20000100800 */
[----:B---3--:R-:W-:-:S04]  /*1f650*/  IMAD.X R18, R18, 0x1, R69, P3 ;  /* 0x0000000112127824 */ /* 0x008fc800018e0645 */
[----:B------:R-:W-:Y:S01]  /*1f660*/  @!P2 IMAD.MOV.U32 R5, RZ, RZ, R18 ;  /* 0x000000ffff05a224 */ /* 0x000fe200078e0012 */
[----:B------:R-:W-:Y:S04]  /*1f670*/  STL [R1+0x84], R18 ;  /* 0x0000841201007387 */ /* 0x000fe80000100800 */
[----:B------:R3:W4:Y:S01]  /*1f680*/  @!P2 LDG.E.U16 R67, desc[UR40][R4.64] ;  /* 0x000000280443a981 */ /* 0x000722000c1e1500 */
[----:B--2---:R-:W-:-:S05]  /*1f690*/  IADD3 R10, P3, PT, R10, R70, RZ ;  /* 0x000000460a0a7210 */ /* 0x004fca0007f7e0ff */
[----:B------:R-:W-:Y:S01]  /*1f6a0*/  STL [R1+0x340], R10 ;  /* 0x0003400a01007387 */ /* 0x000fe20000100800 */
[----:B------:R-:W-:-:S03]  /*1f6b0*/  IMAD.X R16, R16, 0x1, R69, P4 ;  /* 0x0000000110107824 */ /* 0x000fc600020e0645 */
[----:B0-----:R-:W2:Y:S01]  /*1f6c0*/  LDL.LU R15, [R1+0x90] ;  /* 0x00009000010f7983 */ /* 0x001ea20000300800 */
[----:B---3--:R-:W-:Y:S02]  /*1f6d0*/  @!P2 IMAD.MOV.U32 R4, RZ, RZ, R9 ;  /* 0x000000ffff04a224 */ /* 0x008fe400078e0009 */
[----:B------:R-:W-:Y:S01]  /*1f6e0*/  IMAD.X R17, R17, 0x1, R69, P3 ;  /* 0x0000000111117824 */ /* 0x000fe200018e0645 */
[----:B------:R0:W-:Y:S01]  /*1f6f0*/  STL [R1+0x334], R16 ;  /* 0x0003341001007387 */ /* 0x0001e20000100800 */
[----:B------:R-:W-:-:S03]  /*1f700*/  @!P2 IMAD.MOV.U32 R5, RZ, RZ, R16 ;  /* 0x000000ffff05a224 */ /* 0x000fc600078e0010 */
[----:B-1----:R-:W3:Y:S01]  /*1f710*/  LDL.LU R9, [R1+0x35c] ;  /* 0x00035c0001097983 */ /* 0x002ee20000300800 */
[----:B------:R-:W-:-:S03]  /*1f720*/  IADD3 R11, P3, PT, R11, R70, RZ ;  /* 0x000000460b0b7210 */ /* 0x000fc60007f7e0ff */
[----:B------:R1:W-:Y:S04]  /*1f730*/  STL [R1+0x33c], R17 ;  /* 0x00033c1101007387 */ /* 0x0003e80000100800 */
[----:B0-----:R-:W4:Y:S04]  /*1f740*/  LDL.LU R16, [R1+0x98] ;  /* 0x0000980001107983 */ /* 0x001f280000300800 */
[----:B------:R0:W4:Y:S04]  /*1f750*/  @!P2 LDG.E.U16 R65, desc[UR40][R4.64] ;  /* 0x000000280441a981 */ /* 0x000128000c1e1500 */
[----:B------:R-:W4:Y:S01]  /*1f760*/  LDL.LU R18, [R1+0x8c] ;  /* 0x00008c0001127983 */ /* 0x000f220000300800 */
[----:B0-----:R-:W-:-:S02]  /*1f770*/  @!P2 IMAD.MOV.U32 R4, RZ, RZ, R10 ;  /* 0x000000ffff04a224 */ /* 0x001fc400078e000a */
[----:B------:R-:W-:Y:S02]  /*1f780*/  @!P2 IMAD.MOV.U32 R5, RZ, RZ, R17 ;  /* 0x000000ffff05a224 */ /* 0x000fe400078e0011 */
[----:B-1----:R-:W4:Y:S01]  /*1f790*/  LDL.LU R17, [R1+0x94] ;  /* 0x0000940001117983 */ /* 0x002f220000300800 */
[----:B------:R-:W-:-:S03]  /*1f7a0*/  IADD3 R6, P4, PT, R6, R70, RZ ;  /* 0x0000004606067210 */ /* 0x000fc60007f9e0ff */
[----:B------:R-:W-:Y:S04]  /*1f7b0*/  STL [R1+0x348], R11 ;  /* 0x0003480b01007387 */ /* 0x000fe80000100800 */
[----:B------:R-:W4:Y:S01]  /*1f7c0*/  LDL.LU R10, [R1+0x368] ;  /* 0x00036800010a7983 */ /* 0x000f220000300800 */
[----:B------:R-:W-:-:S03]  /*1f7d0*/  IMAD.X R12, R12, 0x1, R69, P3 ;  /* 0x000000010c0c7824 */ /* 0x000fc600018e0645 */
[----:B------:R-:W-:Y:S04]  /*1f7e0*/  STL [R1+0x350], R6 ;  /* 0x0003500601007387 */ /* 0x000fe80000100800 */
[----:B------:R0:W4:Y:S01]  /*1f7f0*/  @!P2 LDG.E.U16 R63, desc[UR40][R4.64] ;  /* 0x00000028043fa981 */ /* 0x000122000c1e1500 */
[----:B------:R-:W-:-:S03]  /*1f800*/  IADD3 R13, P3, PT, R13, R70, RZ ;  /* 0x000000460d0d7210 */ /* 0x000fc60007f7e0ff */
[----:B------:R1:W-:Y:S04]  /*1f810*/  STL [R1+0x344], R12 ;  /* 0x0003440c01007387 */ /* 0x0003e80000100800 */
[----:B------:R1:W-:Y:S01]  /*1f820*/  STL [R1+0x358], R13 ;  /* 0x0003580d01007387 */ /* 0x0003e20000100800 */
[----:B0-----:R-:W-:Y:S02]  /*1f830*/  @!P2 IMAD.MOV.U32 R5, RZ, RZ, R12 ;  /* 0x000000ffff05a224 */ /* 0x001fe400078e000c */
[----:B------:R-:W-:Y:S01]  /*1f840*/  @!P2 IMAD.MOV.U32 R4, RZ, RZ, R11 ;  /* 0x000000ffff04a224 */ /* 0x000fe200078e000b */
[----:B-1----:R-:W4:Y:S01]  /*1f850*/  LDL.LU R12, [R1+0x370] ;  /* 0x00037000010c7983 */ /* 0x002f220000300800 */
[--C-:B------:R-:W-:Y:S02]  /*1f860*/  IMAD.X R7, R7, 0x1, R69.reuse, P4 ;  /* 0x0000000107077824 */ /* 0x100fe400020e0645 */
[----:B------:R-:W-:-:S03]  /*1f870*/  IMAD.X R14, R14, 0x1, R69, P3 ;  /* 0x000000010e0e7824 */ /* 0x000fc600018e0645 */
[----:B------:R0:W-:Y:S04]  /*1f880*/  STL [R1+0x34c], R7 ;  /* 0x00034c0701007387 */ /* 0x0001e80000100800 */
[----:B------:R-:W4:Y:S04]  /*1f890*/  LDL.LU R11, [R1+0x364] ;  /* 0x00036400010b7983 */ /* 0x000f280000300800 */
[----:B------:R1:W-:Y:S04]  /*1f8a0*/  STL [R1+0x354], R14 ;  /* 0x0003540e01007387 */ /* 0x0003e80000100800 */
[----:B------:R-:W4:Y:S04]  /*1f8b0*/  LDL.LU R19, [R1+0x378] ;  /* 0x0003780001137983 */ /* 0x000f280000300800 */
[----:B------:R0:W4:Y:S02]  /*1f8c0*/  @!P2 LDG.E.U16 R57, desc[UR40][R6.64] ;  /* 0x000000280639a981 */ /* 0x000124000c1e1500 */
[----:B0-----:R-:W-:-:S02]  /*1f8d0*/  @!P2 IMAD.MOV.U32 R6, RZ, RZ, R13 ;  /* 0x000000ffff06a224 */ /* 0x001fc400078e000d */
[----:B------:R-:W4:Y:S04]  /*1f8e0*/  LDL.LU R13, [R1+0x36c] ;  /* 0x00036c00010d7983 */ /* 0x000f280000300800 */
[----:B------:R-:W4:Y:S01]  /*1f8f0*/  LDL.LU R20, [R1+0x374] ;  /* 0x0003740001147983 */ /* 0x000f220000300800 */
[----:B------:R-:W-:Y:S01]  /*1f900*/  IADD3 R8, P3, PT, R8, R70, RZ ;  /* 0x0000004608087210 */ /* 0x000fe20007f7e0ff */
[----:B------:R-:W-:-:S04]  /*1f910*/  @!P2 IMAD.MOV.U32 R7, RZ, RZ, R14 ;  /* 0x000000ffff07a224 */ /* 0x000fc800078e000e */
[----:B------:R0:W-:Y:S04]  /*1f920*/  STL [R1+0x360], R8 ;  /* 0x0003600801007387 */ /* 0x0001e80000100800 */
[----:B-1----:R-:W4:Y:S01]  /*1f930*/  LDL.LU R14, [R1+0x380] ;  /* 0x00038000010e7983 */ /* 0x002f220000300800 */
[----:B------:R-:W-:-:S06]  /*1f940*/  PRMT R61, RZ, 0x7610, R61 ;  /* 0x00007610ff3d7816 */ /* 0x000fcc000000003d */
[----:B------:R1:W4:Y:S02]  /*1f950*/  @!P2 LDG.E.U16 R61, desc[UR40][R4.64] ;  /* 0x00000028043da981 */ /* 0x000324000c1e1500 */
[----:B-1----:R-:W-:Y:S02]  /*1f960*/  PRMT R4, RZ, 0x7610, R4 ;  /* 0x00007610ff047816 */ /* 0x002fe40000000004 */
[----:B------:R-:W-:-:S04]  /*1f970*/  PRMT R5, RZ, 0x7610, R5 ;  /* 0x00007610ff057816 */ /* 0x000fc80000000005 */
[----:B------:R1:W4:Y:S02]  /*1f980*/  @!P2 LDG.E.U16 R4, desc[UR40][R6.64] ;  /* 0x000000280604a981 */ /* 0x000324000c1e1500 */
[----:B-1----:R-:W-:Y:S02]  /*1f990*/  PRMT R6, RZ, 0x7610, R6 ;  /* 0x00007610ff067816 */ /* 0x002fe40000000006 */
[----:B------:R-:W-:Y:S02]  /*1f9a0*/  PRMT R7, RZ, 0x7610, R7 ;  /* 0x00007610ff077816 */ /* 0x000fe40000000007 */
[----:B--2---:R-:W-:Y:S01]  /*1f9b0*/  IADD3 R15, P4, PT, R15, R70, RZ ;  /* 0x000000460f0f7210 */ /* 0x004fe20007f9e0ff */
[----:B---3--:R-:W-:-:S04]  /*1f9c0*/  IMAD.X R9, R9, 0x1, R69, P3 ;  /* 0x0000000109097824 */ /* 0x008fc800018e0645 */
[----:B------:R-:W-:Y:S01]  /*1f9d0*/  STL [R1+0x90], R15 ;  /* 0x0000900f01007387 */ /* 0x000fe20000100800 */
[----:B----4-:R-:W-:-:S03]  /*1f9e0*/  IADD3 R16, P3, PT, R16, R70, RZ ;  /* 0x0000004610107210 */ /* 0x010fc60007f7e0ff */
[----:B------:R1:W-:Y:S04]  /*1f9f0*/  STL [R1+0x35c], R9 ;  /* 0x00035c0901007387 */ /* 0x0003e80000100800 */
[----:B------:R2:W-:Y:S01]  /*1fa00*/  STL [R1+0x98], R16 ;  /* 0x0000981001007387 */ /* 0x0005e20000100800 */
[----:B------:R-:W-:-:S03]  /*1fa10*/  IMAD.X R18, R18, 0x1, R69, P4 ;  /* 0x0000000112127824 */ /* 0x000fc600020e0645 */
[----:B------:R0:W3:Y:S04]  /*1fa20*/  @!P2 LDG.E.U16 R5, desc[UR40][R8.64] ;  /* 0x000000280805a981 */ /* 0x0000e8000c1e1500 */
[----:B------:R-:W4:Y:S01]  /*1fa30*/  LDL.LU R21, [R1+0x388] ;  /* 0x0003880001157983 */ /* 0x000f220000300800 */
[----:B------:R-:W-:-:S03]  /*1fa40*/  IMAD.X R17, R17, 0x1, R69, P3 ;  /* 0x0000000111117824 */ /* 0x000fc600018e0645 */
[----:B------:R2:W-:Y:S01]  /*1fa50*/  STL [R1+0x8c], R18 ;  /* 0x00008c1201007387 */ /* 0x0005e20000100800 */
[----:B0-----:R-:W-:Y:S02]  /*1fa60*/  @!P2 IMAD.MOV.U32 R8, RZ, RZ, R15 ;  /* 0x000000ffff08a224 */ /* 0x001fe400078e000f */
[----:B-1----:R-:W-:Y:S01]  /*1fa70*/  @!P2 IMAD.MOV.U32 R9, RZ, RZ, R18 ;  /* 0x000000ffff09a224 */ /* 0x002fe200078e0012 */
[----:B------:R-:W3:Y:S01]  /*1fa80*/  LDL.LU R15, [R1+0x37c] ;  /* 0x00037c00010f7983 */ /* 0x000ee20000300800 */
[----:B------:R-:W-:-:S03]  /*1fa90*/  IADD3 R10, P3, PT, R10, R70, RZ ;  /* 0x000000460a0a7210 */ /* 0x000fc60007f7e0ff */
[----:B------:R0:W-:Y:S04]  /*1faa0*/  STL [R1+0x94], R17 ;  /* 0x0000941101007387 */ /* 0x0001e80000100800 */
[----:B------:R-:W3:Y:S04]  /*1fab0*/  LDL.LU R22, [R1+0x390] ;  /* 0x0003900001167983 */ /* 0x000ee80000300800 */
[----:B------:R1:W3:Y:S04]  /*1fac0*/  @!P2 LDG.E.U16 R6, desc[UR40][R8.64] ;  /* 0x000000280806a981 */ /* 0x0002e8000c1e1500 */
[----:B------:R-:W3:Y:S04]  /*1fad0*/  LDL.LU R24, [R1+0x384] ;  /* 0x0003840001187983 */ /* 0x000ee80000300800 */
[----:B------:R-:W3:Y:S01]  /*1fae0*/  LDL.LU R23, [R1+0x38c] ;  /* 0x00038c0001177983 */ /* 0x000ee20000300800 */
[----:B-1----:R-:W-:-:S02]  /*1faf0*/  @!P2 IMAD.MOV.U32 R8, RZ, RZ, R16 ;  /* 0x000000ffff08a224 */ /* 0x002fc400078e0010 */
[----:B------:R-:W-:Y:S01]  /*1fb00*/  @!P2 IMAD.MOV.U32 R9, RZ, RZ, R17 ;  /* 0x000000ffff09a224 */ /* 0x000fe200078e0011 */
[-C--:B------:R-:W-:Y:S01]  /*1fb10*/  IADD3 R12, P4, PT, R12, R70.reuse, RZ ;  /* 0x000000460c0c7210 */ /* 0x080fe20007f9e0ff */
[----:B------:R-:W-:Y:S04]  /*1fb20*/  STL [R1+0x368], R10 ;  /* 0x0003680a01007387 */ /* 0x000fe80000100800 */
[----:B--2---:R-:W2:Y:S04]  /*1fb30*/  LDL.LU R16, [R1+0xa0] ;  /* 0x0000a00001107983 */ /* 0x004ea80000300800 */
[----:B------:R1:W-:Y:S04]  /*1fb40*/  STL [R1+0x370], R12 ;  /* 0x0003700c01007387 */ /* 0x0003e80000100800 */
[----:B------:R0:W2:Y:S01]  /*1fb50*/  @!P2 LDG.E.U16 R7, desc[UR40][R8.64] ;  /* 0x000000280807a981 */ /* 0x0000a2000c1e1500 */
[----:B------:R-:W-:Y:S01]  /*1fb60*/  IMAD.X R11, R11, 0x1, R69, P3 ;  /* 0x000000010b0b7824 */ /* 0x000fe200018e0645 */
[----:B------:R-:W-:-:S04]  /*1fb70*/  IADD3 R19, P3, PT, R19, R70, RZ ;  /* 0x0000004613137210 */ /* 0x000fc80007f7e0ff */
[----:B------:R-:W-:Y:S01]  /*1fb80*/  STL [R1+0x364], R11 ;  /* 0x0003640b01007387 */ /* 0x000fe20000100800 */
[----:B0-----:R-:W-:-:S03]  /*1fb90*/  PRMT R9, RZ, 0x7610, R9 ;  /* 0x00007610ff097816 */ /* 0x001fc60000000009 */
[----:B------:R0:W-:Y:S04]  /*1fba0*/  STL [R1+0x378], R19 ;  /* 0x0003781301007387 */ /* 0x0001e80000100800 */
[----:B------:R-:W2:Y:S01]  /*1fbb0*/  LDL.LU R18, [R1+0xa8] ;  /* 0x0000a80001127983 */ /* 0x000ea20000300800 */
[--C-:B------:R-:W-:Y:S02]  /*1fbc0*/  IMAD.X R13, R13, 0x1, R69.reuse, P4 ;  /* 0x000000010d0d7824 */ /* 0x100fe400020e0645 */
[----:B------:R-:W-:-:S03]  /*1fbd0*/  IMAD.X R20, R20, 0x1, R69, P3 ;  /* 0x0000000114147824 */ /* 0x000fc600018e0645 */
[----:B------:R0:W-:Y:S04]  /*1fbe0*/  STL [R1+0x36c], R13 ;  /* 0x00036c0d01007387 */ /* 0x0001e80000100800 */
[----:B------:R-:W2:Y:S04]  /*1fbf0*/  LDL.LU R17, [R1+0x9c] ;  /* 0x00009c0001117983 */ /* 0x000ea80000300800 */
[----:B------:R0:W-:Y:S04]  /*1fc00*/  STL [R1+0x374], R20 ;  /* 0x0003741401007387 */ /* 0x0001e80000100800 */
[----:B------:R-:W2:Y:S04]  /*1fc10*/  LDL.LU R25, [R1+0x398] ;  /* 0x0003980001197983 */ /* 0x000ea80000300800 */
[----:B------:R1:W2:Y:S01]  /*1fc20*/  @!P2 LDG.E.U16 R9, desc[UR40][R12.64] ;  /* 0x000000280c09a981 */ /* 0x0002a2000c1e1500 */
[----:B------:R-:W-:Y:S01]  /*1fc30*/  IADD3 R14, P3, PT, R14, R70, RZ ;  /* 0x000000460e0e7210 */ /* 0x000fe20007f7e0ff */
[----:B-1----:R-:W-:-:S02]  /*1fc40*/  @!P2 IMAD.MOV.U32 R12, RZ, RZ, R19 ;  /* 0x000000ffff0ca224 */ /* 0x002fc400078e0013 */
[----:B0-----:R-:W2:Y:S04]  /*1fc50*/  LDL.LU R19, [R1+0xa4] ;  /* 0x0000a40001137983 */ /* 0x001ea80000300800 */
[----:B------:R-:W2:Y:S01]  /*1fc60*/  LDL.LU R26, [R1+0x394] ;  /* 0x00039400011a7983 */ /* 0x000ea20000300800 */
[----:B------:R-:W-:-:S03]  /*1fc70*/  @!P2 IMAD.MOV.U32 R13, RZ, RZ, R20 ;  /* 0x000000ffff0da224 */ /* 0x000fc600078e0014 */
[----:B------:R0:W-:Y:S04]  /*1fc80*/  STL [R1+0x380], R14 ;  /* 0x0003800e01007387 */ /* 0x0001e80000100800 */
[----:B------:R-:W2:Y:S01]  /*1fc90*/  LDL.LU R20, [R1+0x3a0] ;  /* 0x0003a00001147983 */ /* 0x000ea20000300800 */
[----:B------:R-:W-:-:S06]  /*1fca0*/  PRMT R8, RZ, 0x7610, R8 ;  /* 0x00007610ff087816 */ /* 0x000fcc0000000008 */
[----:B------:R1:W2:Y:S02]  /*1fcb0*/  @!P2 LDG.E.U16 R8, desc[UR40][R10.64] ;  /* 0x000000280a08a981 */ /* 0x0002a4000c1e1500 */
[----:B-1----:R-:W-:Y:S02]  /*1fcc0*/  PRMT R10, RZ, 0x7610, R10 ;  /* 0x00007610ff0a7816 */ /* 0x002fe4000000000a */
[----:B------:R-:W-:-:S04]  /*1fcd0*/  PRMT R11, RZ, 0x7610, R11 ;  /* 0x00007610ff0b7816 */ /* 0x000fc8000000000b */
[----:B------:R1:W2:Y:S02]  /*1fce0*/  @!P2 LDG.E.U16 R10, desc[UR40][R12.64] ;  /* 0x000000280c0aa981 */ /* 0x0002a4000c1e1500 */
[----:B-1----:R-:W-:Y:S02]  /*1fcf0*/  PRMT R12, RZ, 0x7610, R12 ;  /* 0x00007610ff0c7816 */ /* 0x002fe4000000000c */
[----:B------:R-:W-:Y:S02]  /*1fd00*/  PRMT R13, RZ, 0x7610, R13 ;  /* 0x00007610ff0d7816 */ /* 0x000fe4000000000d */
[----:B----4-:R-:W-:-:S05]  /*1fd10*/  IADD3 R21, P4, PT, R21, R70, RZ ;  /* 0x0000004615157210 */ /* 0x010fca0007f9e0ff */
[----:B------:R-:W-:Y:S01]  /*1fd20*/  STL [R1+0x388], R21 ;  /* 0x0003881501007387 */ /* 0x000fe20000100800 */
[----:B---3--:R-:W-:-:S05]  /*1fd30*/  IMAD.X R15, R15, 0x1, R69, P3 ;  /* 0x000000010f0f7824 */ /* 0x008fca00018e0645 */
[----:B------:R1:W-:Y:S04]  /*1fd40*/  STL [R1+0x37c], R15 ;  /* 0x00037c0f01007387 */ /* 0x0003e80000100800 */
[----:B------:R0:W3:Y:S01]  /*1fd50*/  @!P2 LDG.E.U16 R11, desc[UR40][R14.64] ;  /* 0x000000280e0ba981 */ /* 0x0000e2000c1e1500 */
[----:B------:R-:W-:-:S05]  /*1fd60*/  IADD3 R22, P3, PT, R22, R70, RZ ;  /* 0x0000004616167210 */ /* 0x000fca0007f7e0ff */
[----:B------:R4:W-:Y:S01]  /*1fd70*/  STL [R1+0x390], R22 ;  /* 0x0003901601007387 */ /* 0x0009e20000100800 */
[----:B------:R-:W-:-:S03]  /*1fd80*/  IMAD.X R24, R24, 0x1, R69, P4 ;  /* 0x0000000118187824 */ /* 0x000fc600020e0645 */
[----:B------:R-:W3:Y:S01]  /*1fd90*/  LDL.LU R27, [R1+0x3a8] ;  /* 0x0003a800011b7983 */ /* 0x000ee20000300800 */
[----:B0-----:R-:W-:Y:S02]  /*1fda0*/  @!P2 IMAD.MOV.U32 R14, RZ, RZ, R21 ;  /* 0x000000ffff0ea224 */ /* 0x001fe400078e0015 */
[----:B------:R-:W-:Y:S01]  /*1fdb0*/  IMAD.X R23, R23, 0x1, R69, P3 ;  /* 0x0000000117177824 */ /* 0x000fe200018e0645 */
[----:B------:R0:W-:Y:S01]  /*1fdc0*/  STL [R1+0x384], R24 ;  /* 0x0003841801007387 */ /* 0x0001e20000100800 */
[----:B-1----:R-:W-:-:S03]  /*1fdd0*/  @!P2 IMAD.MOV.U32 R15, RZ, RZ, R24 ;  /* 0x000000ffff0fa224 */ /* 0x002fc600078e0018 */
[----:B------:R-:W3:Y:S01]  /*1fde0*/  LDL.LU R21, [R1+0x39c] ;  /* 0x00039c0001157983 */ /* 0x000ee20000300800 */
[----:B--2---:R-:W-:-:S03]  /*1fdf0*/  IADD3 R16, P3, PT, R16, R70, RZ ;  /* 0x0000004610107210 */ /* 0x004fc60007f7e0ff */
[----:B------:R1:W-:Y:S04]  /*1fe00*/  STL [R1+0x38c], R23 ;  /* 0x00038c1701007387 */ /* 0x0003e80000100800 */
[----:B------:R-:W2:Y:S04]  /*1fe10*/  LDL.LU R28, [R1+0x3b0] ;  /* 0x0003b000011c7983 */ /* 0x000ea80000300800 */
[----:B------:R0:W2:Y:S04]  /*1fe20*/  @!P2 LDG.E.U16 R12, desc[UR40][R14.64] ;  /* 0x000000280e0ca981 */ /* 0x0000a8000c1e1500 */
[----:B------:R-:W2:Y:S04]  /*1fe30*/  LDL.LU R30, [R1+0x3a4] ;  /* 0x0003a400011e7983 */ /* 0x000ea80000300800 */
[----:B------:R-:W2:Y:S01]  /*1fe40*/  LDL.LU R29, [R1+0x3ac] ;  /* 0x0003ac00011d7983 */ /* 0x000ea20000300800 */
[----:B0-----:R-:W-:-:S02]  /*1fe50*/  @!P2 IMAD.MOV.U32 R14, RZ, RZ, R22 ;  /* 0x000000ffff0ea224 */ /* 0x001fc400078e0016 */
[----:B------:R-:W-:Y:S01]  /*1fe60*/  @!P2 IMAD.MOV.U32 R15, RZ, RZ, R23 ;  /* 0x000000ffff0fa224 */ /* 0x000fe200078e0017 */
[----:B------:R-:W-:Y:S01]  /*1fe70*/  STL [R1+0xa0], R16 ;  /* 0x0000a01001007387 */ /* 0x000fe20000100800 */
[----:B------:R-:W-:-:S03]  /*1fe80*/  IADD3 R18, P4, PT, R18, R70, RZ ;  /* 0x0000004612127210 */ /* 0x000fc60007f9e0ff */
[----:B----4-:R-:W4:Y:S04]  /*1fe90*/  LDL.LU R22, [R1+0x3b8] ;  /* 0x0003b80001167983 */ /* 0x010f280000300800 */
[----:B------:R0:W-:Y:S04]  /*1fea0*/  STL [R1+0xa8], R18 ;  /* 0x0000a81201007387 */ /* 0x0001e80000100800 */
[----:B------:R0:W4:Y:S01]  /*1feb0*/  @!P2 LDG.E.U16 R13, desc[UR40][R14.64] ;  /* 0x000000280e0da981 */ /* 0x000122000c1e1500 */
[----:B------:R-:W-:Y:S01]  /*1fec0*/  IMAD.X R17, R17, 0x1, R69, P3 ;  /* 0x0000000111117824 */ /* 0x000fe200018e0645 */
[----:B------:R-:W-:-:S04]  /*1fed0*/  IADD3 R25, P3, PT, R25, R70, RZ ;  /* 0x0000004619197210 */ /* 0x000fc80007f7e0ff */
[----:B------:R-:W-:Y:S01]  /*1fee0*/  STL [R1+0x9c], R17 ;  /* 0x00009c1101007387 */ /* 0x000fe20000100800 */
[----:B0-----:R-:W-:-:S03]  /*1fef0*/  PRMT R15, RZ, 0x7610, R15 ;  /* 0x00007610ff0f7816 */ /* 0x001fc6000000000f */
[----:B------:R0:W-:Y:S04]  /*1ff00*/  STL [R1+0x398], R25 ;  /* 0x0003981901007387 */ /* 0x0001e80000100800 */
[----:B------:R-:W4:Y:S01]  /*1ff10*/  LDL.LU R24, [R1+0x3c0] ;  /* 0x0003c00001187983 */ /* 0x000f220000300800 */
[--C-:B------:R-:W-:Y:S02]  /*1ff20*/  IMAD.X R19, R19, 0x1, R69.reuse, P4 ;  /* 0x0000000113137824 */ /* 0x100fe400020e0645 */
[----:B------:R-:W-:-:S03]  /*1ff30*/  IMAD.X R26, R26, 0x1, R69, P3 ;  /* 0x000000011a1a7824 */ /* 0x000fc600018e0645 */
[----:B------:R0:W-:Y:S04]  /*1ff40*/  STL [R1+0xa4], R19 ;  /* 0x0000a41301007387 */ /* 0x0001e80000100800 */
[----:B-1----:R-:W4:Y:S04]  /*1ff50*/  LDL.LU R23, [R1+0x3b4] ;  /* 0x0003b40001177983 */ /* 0x002f280000300800 */
[----:B------:R1:W-:Y:S01]  /*1ff60*/  STL [R1+0x394], R26 ;  /* 0x0003941a01007387 */ /* 0x0003e20000100800 */
[----:B------:R-:W-:-:S03]  /*1ff70*/  IADD3 R20, P3, PT, R20, R70, RZ ;  /* 0x0000004614147210 */ /* 0x000fc60007f7e0ff */
[----:B------:R-:W4:Y:S04]  /*1ff80*/  LDL.LU R31, [R1+0xb0] ;  /* 0x0000b000011f7983 */ /* 0x000f280000300800 */
[----:B------:R0:W4:Y:S02]  /*1ff90*/  @!P2 LDG.E.U16 R15, desc[UR40][R18.64] ;  /* 0x00000028120fa981 */ /* 0x000124000c1e1500 */
[----:B0-----:R-:W-:Y:S02]  /*1ffa0*/  @!P2 IMAD.MOV.U32 R18, RZ, RZ, R25 ;  /* 0x000000ffff12a224 */ /* 0x001fe400078e0019 */
[----:B------:R-:W4:Y:S01]  /*1ffb0*/  LDL.LU R25, [R1+0x3bc] ;  /* 0x0003bc0001197983 */ /* 0x000f220000300800 */
[----:B------:R-:W-:-:S03]  /*1ffc0*/  @!P2 IMAD.MOV.U32 R19, RZ, RZ, R26 ;  /* 0x000000ffff13a224 */ /* 0x000fc600078e001a */
[----:B------:R-:W4:Y:S04]  /*1ffd0*/  LDL.LU R32, [R1+0xac] ;  /* 0x0000ac0001207983 */ /* 0x000f280000300800 */
        /* <DEDUP_REMOVED lines=9> */
[----:B---3--:R-:W-:Y:S01]  /*20070*/  IADD3 R27, P4, PT, R27, R70, RZ ;  /* 0x000000461b1b7210 */ /* 0x008fe20007f9e0ff */
[----:B------:R-:W-:-:S04]  /*20080*/  IMAD.X R21, R21, 0x1, R69, P3 ;  /* 0x0000000115157824 */ /* 0x000fc800018e0645 */
[----:B------:R-:W-:Y:S04]  /*20090*/  STL [R1+0x3a8], R27 ;  /* 0x0003a81b01007387 */ /* 0x000fe80000100800 */
[----:B------:R1:W-:Y:S04]  /*200a0*/  STL [R1+0x39c], R21 ;  /* 0x00039c1501007387 */ /* 0x0003e80000100800 */
[----:B------:R0:W3:Y:S01]  /*200b0*/  @!P2 LDG.E.U16 R17, desc[UR40][R20.64] ;  /* 0x000000281411a981 */ /* 0x0000e2000c1e1500 */
[----:B--2---:R-:W-:Y:S01]  /*200c0*/  IADD3 R28, P3, PT, R28, R70, RZ ;  /* 0x000000461c1c7210 */ /* 0x004fe20007f7e0ff */
[----:B------:R-:W-:-:S02]  /*200d0*/  IMAD.X R30, R30, 0x1, R69, P4 ;  /* 0x000000011e1e7824 */ /* 0x000fc400020e0645 */
[----:B0-----:R-:W-:Y:S02]  /*200e0*/  @!P2 IMAD.MOV.U32 R20, RZ, RZ, R27 ;  /* 0x000000ffff14a224 */ /* 0x001fe400078e001b */
[----:B-1----:R-:W-:Y:S02]  /*200f0*/  @!P2 IMAD.MOV.U32 R21, RZ, RZ, R30 ;  /* 0x000000ffff15a224 */ /* 0x002fe400078e001e */
[----:B------:R-:W-:Y:S01]  /*20100*/  IMAD.X R29, R29, 0x1, R69, P3 ;  /* 0x000000011d1d7824 */ /* 0x000fe200018e0645 */
[----:B------:R0:W-:Y:S04]  /*20110*/  STL [R1+0x3b0], R28 ;  /* 0x0003b01c01007387 */ /* 0x0001e80000100800 */
[----:B------:R-:W2:Y:S01]  /*20120*/  LDL.LU R33, [R1+0x3c8] ;  /* 0x0003c80001217983 */ /* 0x000ea20000300800 */
[----:B----4-:R-:W-:-:S03]  /*20130*/  IADD3 R22, P3, PT, R22, R70, RZ ;  /* 0x0000004616167210 */ /* 0x010fc60007f7e0ff */
[----:B------:R-:W-:Y:S04]  /*20140*/  STL [R1+0x3a4], R30 ;  /* 0x0003a41e01007387 */ /* 0x000fe80000100800 */
[----:B------:R1:W4:Y:S04]  /*20150*/  @!P2 LDG.E.U16 R18, desc[UR40][R20.64] ;  /* 0x000000281412a981 */ /* 0x000328000c1e1500 */
[----:B------:R-:W3:Y:S04]  /*20160*/  LDL.LU R27, [R1+0xb4] ;  /* 0x0000b400011b7983 */ /* 0x000ee80000300800 */
[----:B------:R0:W-:Y:S01]  /*20170*/  STL [R1+0x3ac], R29 ;  /* 0x0003ac1d01007387 */ /* 0x0001e20000100800 */
[----:B-1----:R-:W-:-:S02]  /*20180*/  @!P2 IMAD.MOV.U32 R20, RZ, RZ, R28 ;  /* 0x000000ffff14a224 */ /* 0x002fc400078e001c */
[----:B------:R-:W-:Y:S01]  /*20190*/  @!P2 IMAD.MOV.U32 R21, RZ, RZ, R29 ;  /* 0x000000ffff15a224 */ /* 0x000fe200078e001d */
[----:B------:R-:W4:Y:S04]  /*201a0*/  LDL.LU R34, [R1+0x3d0] ;  /* 0x0003d00001227983 */ /* 0x000f280000300800 */
[----:B------:R-:W4:Y:S04]  /*201b0*/  LDL.LU R38, [R1+0x3c4] ;  /* 0x0003c40001267983 */ /* 0x000f280000300800 */
[----:B------:R-:W4:Y:S01]  /*201c0*/  LDL.LU R35, [R1+0x3cc] ;  /* 0x0003cc0001237983 */ /* 0x000f220000300800 */
[----:B------:R-:W-:-:S03]  /*201d0*/  IADD3 R24, P4, PT, R24, R70, RZ ;  /* 0x0000004618187210 */ /* 0x000fc60007f9e0ff */
[----:B------:R-:W-:Y:S04]  /*201e0*/  STL [R1+0x3b8], R22 ;  /* 0x0003b81601007387 */ /* 0x000fe80000100800 */
[----:B------:R1:W4:Y:S04]  /*201f0*/  @!P2 LDG.E.U16 R19, desc[UR40][R20.64] ;  /* 0x000000281413a981 */ /* 0x000328000c1e1500 */
[----:B0-----:R-:W4:Y:S01]  /*20200*/  LDL.LU R28, [R1+0x3d8] ;  /* 0x0003d800011c7983 */ /* 0x001f220000300800 */
[----:B------:R-:W-:Y:S01]  /*20210*/  IMAD.X R23, R23, 0x1, R69, P3 ;  /* 0x0000000117177824 */ /* 0x000fe200018e0645 */
[----:B-1----:R-:W-:-:S02]  /*20220*/  PRMT R21, RZ, 0x7610, R21 ;  /* 0x00007610ff157816 */ /* 0x002fc40000000015 */
[----:B------:R0:W-:Y:S01]  /*20230*/  STL [R1+0x3c0], R24 ;  /* 0x0003c01801007387 */ /* 0x0001e20000100800 */
[----:B------:R-:W-:-:S03]  /*20240*/  IADD3 R31, P3, PT, R31, R70, RZ ;  /* 0x000000461f1f7210 */ /* 0x000fc60007f7e0ff */
[----:B------:R-:W-:Y:S04]  /*20250*/  STL [R1+0x3b4], R23 ;  /* 0x0003b41701007387 */ /* 0x000fe80000100800 */
[----:B------:R1:W-:Y:S01]  /*20260*/  STL [R1+0xb0], R31 ;  /* 0x0000b01f01007387 */ /* 0x0003e20000100800 */
[--C-:B------:R-:W-:Y:S02]  /*20270*/  IMAD.X R25, R25, 0x1, R69.reuse, P4 ;  /* 0x0000000119197824 */ /* 0x100fe400020e0645 */
[----:B------:R-:W-:-:S03]  /*20280*/  IMAD.X R32, R32, 0x1, R69, P3 ;  /* 0x0000000120207824 */ /* 0x000fc600018e0645 */
[----:B------:R0:W-:Y:S04]  /*20290*/  STL [R1+0x3bc], R25 ;  /* 0x0003bc1901007387 */ /* 0x0001e80000100800 */
[----:B------:R-:W4:Y:S01]  /*202a0*/  LDL.LU R29, [R1+0x3d4] ;  /* 0x0003d400011d7983 */ /* 0x000f220000300800 */
[----:B------:R-:W-:-:S03]  /*202b0*/  IADD3 R26, P3, PT, R26, R70, RZ ;  /* 0x000000461a1a7210 */ /* 0x000fc60007f7e0ff */
[----:B------:R0:W-:Y:S04]  /*202c0*/  STL [R1+0xac], R32 ;  /* 0x0000ac2001007387 */ /* 0x0001e80000100800 */
[----:B------:R0:W4:Y:S04]  /*202d0*/  @!P2 LDG.E.U16 R21, desc[UR40][R24.64] ;  /* 0x000000281815a981 */ /* 0x000128000c1e1500 */
[----:B------:R-:W4:Y:S01]  /*202e0*/  LDL.LU R30, [R1+0x3e0] ;  /* 0x0003e000011e7983 */ /* 0x000f220000300800 */
[----:B0-----:R-:W-:-:S03]  /*202f0*/  @!P2 IMAD.MOV.U32 R24, RZ, RZ, R31 ;  /* 0x000000ffff18a224 */ /* 0x001fc600078e001f */
[----:B-1----:R-:W4:Y:S04]  /*20300*/  LDL.LU R31, [R1+0x3dc] ;  /* 0x0003dc00011f7983 */ /* 0x002f280000300800 */
[----:B------:R-:W4:Y:S04]  /*20310*/  LDL.LU R37, [R1+0x3e4] ;  /* 0x0003e40001257983 */ /* 0x000f280000300800 */
[----:B------:R0:W-:Y:S04]  /*20320*/  STL [R1+0xb8], R26 ;  /* 0x0000b81a01007387 */ /* 0x0001e80000100800 */
[----:B------:R-:W4:Y:S01]  /*20330*/  LDL.LU R36, [R1+0x3e8] ;  /* 0x0003e80001247983 */ /* 0x000f220000300800 */
[----:B------:R-:W-:-:S06]  /*20340*/  PRMT R20, RZ, 0x7610, R20 ;  /* 0x00007610ff147816 */ /* 0x000fcc0000000014 */
[----:B------:R1:W4:Y:S01]  /*20350*/  @!P2 LDG.E.U16 R20, desc[UR40][R22.64] ;  /* 0x000000281614a981 */ /* 0x000322000c1e1500 */
[----:B------:R-:W-:Y:S01]  /*20360*/  @!P2 IMAD.MOV.U32 R25, RZ, RZ, R32 ;  /* 0x000000ffff19a224 */ /* 0x000fe200078e0020 */
[----:B-1----:R-:W-:Y:S02]  /*20370*/  PRMT R23, RZ, 0x7610, R23 ;  /* 0x00007610ff177816 */ /* 0x002fe40000000017 */
[----:B--2---:R-:W-:-:S05]  /*20380*/  IADD3 R33, P4, PT, R33, R70, RZ ;  /* 0x0000004621217210 */ /* 0x004fca0007f9e0ff */
[----:B------:R1:W-:Y:S01]  /*20390*/  STL [R1+0x3c8], R33 ;  /* 0x0003c82101007387 */ /* 0x0003e20000100800 */
[----:B---3--:R-:W-:Y:S01]  /*203a0*/  IMAD.X R27, R27, 0x1, R69, P3 ;  /* 0x000000011b1b7824 */ /* 0x008fe200018e0645 */
[----:B----4-:R-:W-:-:S04]  /*203b0*/  IADD3 R34, P3, PT, R34, R70, RZ ;  /* 0x0000004622227210 */ /* 0x010fc80007f7e0ff */
[----:B------:R2:W-:Y:S01]  /*203c0*/  STL [R1+0xb4], R27 ;  /* 0x0000b41b01007387 */ /* 0x0005e20000100800 */
[----:B------:R-:W-:-:S03]  /*203d0*/  IMAD.X R38, R38, 0x1, R69, P4 ;  /* 0x0000000126267824 */ /* 0x000fc600020e0645 */
[----:B------:R-:W-:Y:S01]  /*203e0*/  STL [R1+0x3d0], R34 ;  /* 0x0003d02201007387 */ /* 0x000fe20000100800 */
[----:B------:R-:W-:-:S03]  /*203f0*/  IMAD.X R35, R35, 0x1, R69, P3 ;  /* 0x0000000123237824 */ /* 0x000fc600018e0645 */
[----:B------:R-:W3:Y:S04]  /*20400*/  LDL.LU R32, [R1+0x3f0] ;  /* 0x0003f00001207983 */ /* 0x000ee80000300800 */
[----:B------:R0:W4:Y:S04]  /*20410*/  @!P2 LDG.E.U16 R23, desc[UR40][R26.64] ;  /* 0x000000281a17a981 */ /* 0x000128000c1e1500 */
[----:B------:R2:W-:Y:S01]  /*20420*/  STL [R1+0x3c4], R38 ;  /* 0x0003c42601007387 */ /* 0x0005e20000100800 */
[----:B------:R-:W-:Y:S01]  /*20430*/  IADD3 R28, P3, PT, R28, R70, RZ ;  /* 0x000000461c1c7210 */ /* 0x000fe20007f7e0ff */
[----:B0-----:R-:W-:-:S02]  /*20440*/  @!P2 IMAD.MOV.U32 R26, RZ, RZ, R33 ;  /* 0x000000ffff1aa224 */ /* 0x001fc400078e0021 */
[----:B-1----:R-:W4:Y:S01]  /*20450*/  LDL.LU R33, [R1+0x3ec] ;  /* 0x0003ec0001217983 */ /* 0x002f220000300800 */
[----:B--2---:R-:W-:-:S03]  /*20460*/  @!P2 IMAD.MOV.U32 R27, RZ, RZ, R38 ;  /* 0x000000ffff1ba224 */ /* 0x004fc600078e0026 */
[----:B------:R0:W-:Y:S04]  /*20470*/  STL [R1+0x3cc], R35 ;  /* 0x0003cc2301007387 */ /* 0x0001e80000100800 */
[----:B------:R-:W2:Y:S04]  /*20480*/  LDL.LU R39, [R1+0xbc] ;  /* 0x0000bc0001277983 */ /* 0x000ea80000300800 */
[----:B------:R-:W2:Y:S04]  /*20490*/  LDL.LU R38, [R1+0xc0] ;  /* 0x0000c00001267983 */ /* 0x000ea80000300800 */
[----:B------:R-:W-:Y:S04]  /*204a0*/  STL [R1+0x3d8], R28 ;  /* 0x0003d81c01007387 */ /* 0x000fe80000100800 */
[----:B------:R-:W2:Y:S01]  /*204b0*/  LDL.LU R43, [R1+0xc4] ;  /* 0x0000c400012b7983 */ /* 0x000ea20000300800 */
[----:B------:R-:W-:Y:S01]  /*204c0*/  IMAD.X R29, R29, 0x1, R69, P3 ;  /* 0x000000011d1d7824 */ /* 0x000fe200018e0645 */
[----:B------:R-:W-:-:S05]  /*204d0*/  IADD3 R30, P4, PT, R30, R70, RZ ;  /* 0x000000461e1e7210 */ /* 0x000fca0007f9e0ff */
[----:B------:R-:W-:Y:S04]  /*204e0*/  STL [R1+0x3e0], R30 ;  /* 0x0003e01e01007387 */ /* 0x000fe80000100800 */
[----:B------:R-:W-:Y:S01]  /*204f0*/  STL [R1+0x3d4], R29 ;  /* 0x0003d41d01007387 */ /* 0x000fe20000100800 */
[----:B------:R-:W-:-:S05]  /*20500*/  IADD3 R36, P3, PT, R36, R70, RZ ;  /* 0x0000004624247210 */ /* 0x000fca0007f7e0ff */
[----:B------:R-:W-:Y:S04]  /*20510*/  STL [R1+0x3e8], R36 ;  /* 0x0003e82401007387 */ /* 0x000fe80000100800 */
[----:B------:R-:W2:Y:S01]  /*20520*/  LDL.LU R42, [R1+0xc8] ;  /* 0x0000c800012a7983 */ /* 0x000ea20000300800 */
[----:B------:R-:W-:-:S06]  /*20530*/  PRMT R22, RZ, 0x7610, R22 ;  /* 0x00007610ff167816 */ /* 0x000fcc0000000016 */
[----:B------:R1:W2:Y:S02]  /*20540*/  @!P2 LDG.E.U16 R22, desc[UR40][R24.64] ;  /* 0x000000281816a981 */ /* 0x0002a4000c1e1500 */
[----:B-1----:R-:W-:Y:S02]  /*20550*/  PRMT R24, RZ, 0x7610, R24 ;  /* 0x00007610ff187816 */ /* 0x002fe40000000018 */
[----:B------:R-:W-:-:S04]  /*20560*/  PRMT R25, RZ, 0x7610, R25 ;  /* 0x00007610ff197816 */ /* 0x000fc80000000019 */
[----:B------:R1:W2:Y:S01]  /*20570*/  @!P2 LDG.E.U16 R24, desc[UR40][R26.64] ;  /* 0x000000281a18a981 */ /* 0x0002a2000c1e1500 */
[--C-:B------:R-:W-:Y:S02]  /*20580*/  IMAD.X R31, R31, 0x1, R69.reuse, P4 ;  /* 0x000000011f1f7824 */ /* 0x100fe400020e0645 */
[----:B------:R-:W-:Y:S02]  /*20590*/  IMAD.X R37, R37, 0x1, R69, P3 ;  /* 0x0000000125257824 */ /* 0x000fe400018e0645 */
[----:B-1----:R-:W-:Y:S02]  /*205a0*/  @!P2 IMAD.MOV.U32 R26, RZ, RZ, R34 ;  /* 0x000000ffff1aa224 */ /* 0x002fe400078e0022 */
[----:B------:R-:W-:-:S05]  /*205b0*/  @!P2 IMAD.MOV.U32 R27, RZ, RZ, R35 ;  /* 0x000000ffff1ba224 */ /* 0x000fca00078e0023 */
[----:B------:R1:W2:Y:S04]  /*205c0*/  @!P2 LDG.E.U16 R25, desc[UR40][R26.64] ;  /* 0x000000281a19a981 */ /* 0x0002a8000c1e1500 */
[----:B------:R1:W-:Y:S04]  /*205d0*/  STL [R1+0x3dc], R31 ;  /* 0x0003dc1f01007387 */ /* 0x0003e80000100800 */
[----:B0-----:R-:W2:Y:S01]  /*205e0*/  LDL.LU R35, [R1+0x3f4] ;  /* 0x0003f40001237983 */ /* 0x001ea20000300800 */
[----:B-1----:R-:W-:-:S03]  /*205f0*/  PRMT R27, RZ, 0x7610, R27 ;  /* 0x00007610ff1b7816 */ /* 0x002fc6000000001b */
[----:B------:R0:W-:Y:S04]  /*20600*/  STL [R1+0x3e4], R37 ;  /* 0x0003e42501007387 */ /* 0x0001e80000100800 */
[----:B------:R1:W2:Y:S04]  /*20610*/  @!P2 LDG.E.U16 R27, desc[UR40][R30.64] ;  /* 0x000000281e1ba981 */ /* 0x0002a8000c1e1500 */
[----:B------:R-:W2:Y:S01]  /*20620*/  LDL.LU R34, [R1+0x3f8] ;  /* 0x0003f80001227983 */ /* 0x000ea20000300800 */
[----:B-1----:R-:W-:Y:S02]  /*20630*/  @!P2 IMAD.MOV.U32 R31, RZ, RZ, R37 ;  /* 0x000000ffff1fa224 */ /* 0x002fe400078e0025 */
[----:B------:R-:W-:Y:S01]  /*20640*/  @!P2 IMAD.MOV.U32 R30, RZ, RZ, R36 ;  /* 0x000000ffff1ea224 */ /* 0x000fe200078e0024 */
[----:B0-----:R-:W2:Y:S04]  /*20650*/  LDL.LU R37, [R1+0x3fc] ;  /* 0x0003fc0001257983 */ /* 0x001ea80000300800 */
[----:B------:R-:W2:Y:S01]  /*20660*/  LDL.LU R36, [R1+0x400] ;  /* 0x0004000001247983 */ /* 0x000ea20000300800 */
[----:B---3--:R-:W-:-:S05]  /*20670*/  IADD3 R32, P3, PT, R32, R70, RZ ;  /* 0x0000004620207210 */ /* 0x008fca0007f7e0ff */
[----:B------:R-:W-:Y:S01]  /*20680*/  STL [R1+0x3f0], R32 ;  /* 0x0003f02001007387 */ /* 0x000fe20000100800 */
[----:B----4-:R-:W-:Y:S01]  /*20690*/  IMAD.X R33, R33, 0x1, R69, P3 ;  /* 0x0000000121217824 */ /* 0x010fe200018e0645 */
[----:B--2---:R-:W-:-:S05]  /*206a0*/  IADD3 R38, P4, PT, R38, R70, RZ ;  /* 0x0000004626267210 */ /* 0x004fca0007f9e0ff */
[----:B------:R-:W-:Y:S01]  /*206b0*/  IMAD.X R39, R39, 0x1, R69, P4 ;  /* 0x0000000127277824 */ /* 0x000fe200020e0645 */
[----:B------:R-:W-:Y:S04]  /*206c0*/  STL [R1+0xc0], R38 ;  /* 0x0000c02601007387 */ /* 0x000fe80000100800 */
[----:B------:R0:W-:Y:S01]  /*206d0*/  STL [R1+0x3ec], R33 ;  /* 0x0003ec2101007387 */ /* 0x0001e20000100800 */
[----:B------:R-:W-:-:S05]  /*206e0*/  IADD3 R42, P3, PT, R42, R70, RZ ;  /* 0x000000462a2a7210 */ /* 0x000fca0007f7e0ff */
[----:B------:R-:W-:Y:S04]  /*206f0*/  STL [R1+0xc8], R42 ;  /* 0x0000c82a01007387 */ /* 0x000fe80000100800 */
[----:B------:R-:W2:Y:S04]  /*20700*/  LDL.LU R41, [R1+0x404] ;  /* 0x0004040001297983 */ /* 0x000ea80000300800 */
[----:B------:R1:W-:Y:S04]  /*20710*/  STL [R1+0xbc], R39 ;  /* 0x0000bc2701007387 */ /* 0x0003e80000100800 */
[----:B------:R-:W3:Y:S01]  /*20720*/  LDL.LU R40, [R1+0x408] ;  /* 0x0004080001287983 */ /* 0x000ee20000300800 */
[----:B------:R-:W-:Y:S01]  /*20730*/  PRMT R26, RZ, 0x7610, R26 ;  /* 0x00007610ff1a7816 */ /* 0x000fe2000000001a */
[----:B------:R-:W-:-:S05]  /*20740*/  IMAD.X R43, R43, 0x1, R69, P3 ;  /* 0x000000012b2b7824 */ /* 0x000fca00018e0645 */
[----:B------:R4:W2:Y:S02]  /*20750*/  @!P2 LDG.E.U16 R26, desc[UR40][R28.64] ;  /* 0x000000281c1aa981 */ /* 0x0008a4000c1e1500 */
[----:B----4-:R-:W-:-:S06]  /*20760*/  PRMT R29, RZ, 0x7610, R29 ;  /* 0x00007610ff1d7816 */ /* 0x010fcc000000001d */
[----:B------:R0:W4:Y:S02]  /*20770*/  @!P2 LDG.E.U16 R29, desc[UR40][R32.64] ;  /* 0x00000028201da981 */ /* 0x000124000c1e1500 */
[----:B0-----:R-:W-:Y:S02]  /*20780*/  @!P2 IMAD.MOV.U32 R33, RZ, RZ, R39 ;  /* 0x000000ffff21a224 */ /* 0x001fe400078e0027 */
[----:B-1----:R-:W2:Y:S01]  /*20790*/  LDL.LU R39, [R1+0x40c] ;  /* 0x00040c0001277983 */ /* 0x002ea20000300800 */
[----:B------:R-:W-:-:S03]  /*207a0*/  @!P2 IMAD.MOV.U32 R32, RZ, RZ, R38 ;  /* 0x000000ffff20a224 */ /* 0x000fc600078e0026 */
[----:B------:R-:W-:Y:S01]  /*207b0*/  STL [R1+0xc4], R43 ;  /* 0x0000c42b01007387 */ /* 0x000fe20000100800 */
[----:B------:R-:W-:-:S03]  /*207c0*/  IADD3 R34, P3, PT, R34, R70, RZ ;  /* 0x0000004622227210 */ /* 0x000fc60007f7e0ff */
[----:B------:R-:W4:Y:S02]  /*207d0*/  LDL.LU R38, [R1+0x410] ;  /* 0x0004100001267983 */ /* 0x000f240000300800 */
[----:B------:R-:W-:Y:S02]  /*207e0*/  IMAD.X R35, R35, 0x1, R69, P3 ;  /* 0x0000000123237824 */ /* 0x000fe400018e0645 */
[----:B------:R-:W4:Y:S04]  /*207f0*/  LDL.LU R47, [R1+0x418] ;  /* 0x00041800012f7983 */ /* 0x000f280000300800 */
[----:B------:R-:W4:Y:S01]  /*20800*/  LDL.LU R44, [R1+0x420] ;  /* 0x00042000012c7983 */ /* 0x000f220000300800 */
[----:B------:R-:W-:-:S03]  /*20810*/  IADD3 R36, P4, PT, R36, R70, RZ ;  /* 0x0000004624247210 */ /* 0x000fc60007f9e0ff */
[----:B------:R-:W-:Y:S04]  /*20820*/  STL [R1+0x3f8], R34 ;  /* 0x0003f82201007387 */ /* 0x000fe80000100800 */
[----:B------:R-:W-:Y:S04]  /*20830*/  STL [R1+0x400], R36 ;  /* 0x0004002401007387 */ /* 0x000fe80000100800 */
[----:B------:R-:W-:Y:S01]  /*20840*/  STL [R1+0x3f4], R35 ;  /* 0x0003f42301007387 */ /* 0x000fe20000100800 */
[----:B---3--:R-:W-:-:S05]  /*20850*/  IADD3 R40, P3, PT, R40, R70, RZ ;  /* 0x0000004628287210 */ /* 0x008fca0007f7e0ff */
[----:B------:R-:W-:Y:S04]  /*20860*/  STL [R1+0x408], R40 ;  /* 0x0004082801007387 */ /* 0x000fe80000100800 */
[----:B------:R-:W3:Y:S01]  /*20870*/  LDL.LU R48, [R1+0x414] ;  /* 0x0004140001307983 */ /* 0x000ee20000300800 */
[----:B------:R-:W-:-:S06]  /*20880*/  PRMT R28, RZ, 0x7610, R28 ;  /* 0x00007610ff1c7816 */ /* 0x000fcc000000001c */
[----:B------:R0:W3:Y:S02]  /*20890*/  @!P2 LDG.E.U16 R28, desc[UR40][R30.64] ;  /* 0x000000281e1ca981 */ /* 0x0000e4000c1e1500 */
[----:B0-----:R-:W-:Y:S02]  /*208a0*/  PRMT R30, RZ, 0x7610, R30 ;  /* 0x00007610ff1e7816 */ /* 0x001fe4000000001e */
[----:B------:R-:W-:-:S04]  /*208b0*/  PRMT R31, RZ, 0x7610, R31 ;  /* 0x00007610ff1f7816 */ /* 0x000fc8000000001f */
[----:B------:R0:W3:Y:S01]  /*208c0*/  @!P2 LDG.E.U16 R30, desc[UR40][R32.64] ;  /* 0x00000028201ea981 */ /* 0x0000e2000c1e1500 */
[----:B------:R-:W-:Y:S02]  /*208d0*/  IMAD.X R37, R37, 0x1, R69, P4 ;  /* 0x0000000125257824 */ /* 0x000fe400020e0645 */
[----:B0-----:R-:W-:Y:S02]  /*208e0*/  @!P2 IMAD.MOV.U32 R32, RZ, RZ, R42 ;  /* 0x000000ffff20a224 */ /* 0x001fe400078e002a */
[----:B------:R-:W-:Y:S02]  /*208f0*/  @!P2 IMAD.MOV.U32 R33, RZ, RZ, R43 ;  /* 0x000000ffff21a224 */ /* 0x000fe400078e002b */
[----:B--2---:R-:W-:-:S03]  /*20900*/  IMAD.X R41, R41, 0x1, R69, P3 ;  /* 0x0000000129297824 */ /* 0x004fc600018e0645 */
[----:B------:R0:W2:Y:S01]  /*20910*/  @!P2 LDG.E.U16 R31, desc[UR40][R32.64] ;  /* 0x00000028201fa981 */ /* 0x0000a2000c1e1500 */
[-C--:B----4-:R-:W-:Y:S02]  /*20920*/  IADD3 R38, P3, PT, R38, R70.reuse, RZ ;  /* 0x0000004626267210 */ /* 0x090fe40007f7e0ff */
[----:B------:R-:W-:Y:S01]  /*20930*/  IADD3 R47, P4, PT, R47, R70, RZ ;  /* 0x000000462f2f7210 */ /* 0x000fe20007f9e0ff */
[----:B------:R1:W-:Y:S01]  /*20940*/  STL [R1+0x3fc], R37 ;  /* 0x0003fc2501007387 */ /* 0x0003e20000100800 */
[----:B0-----:R-:W-:-:S03]  /*20950*/  PRMT R33, RZ, 0x7610, R33 ;  /* 0x00007610ff217816 */ /* 0x001fc60000000021 */
[----:B------:R-:W4:Y:S01]  /*20960*/  LDL.LU R45, [R1+0x41c] ;  /* 0x00041c00012d7983 */ /* 0x000f220000300800 */
[----:B------:R-:W-:Y:S01]  /*20970*/  IMAD.X R39, R39, 0x1, R69, P3 ;  /* 0x0000000127277824 */ /* 0x000fe200018e0645 */
[----:B------:R-:W-:Y:S02]  /*20980*/  IADD3 R44, P3, PT, R44, R70, RZ ;  /* 0x000000462c2c7210 */ /* 0x000fe40007f7e0ff */
[----:B------:R0:W-:Y:S04]  /*20990*/  STL [R1+0x404], R41 ;  /* 0x0004042901007387 */ /* 0x0001e80000100800 */
[----:B------:R1:W2:Y:S02]  /*209a0*/  @!P2 LDG.E.U16 R33, desc[UR40][R36.64] ;  /* 0x000000282421a981 */ /* 0x0002a4000c1e1500 */
[----:B-1----:R-:W-:-:S02]  /*209b0*/  @!P2 IMAD.MOV.U32 R37, RZ, RZ, R41 ;  /* 0x000000ffff25a224 */ /* 0x002fc400078e0029 */
[----:B------:R-:W-:Y:S01]  /*209c0*/  @!P2 IMAD.MOV.U32 R36, RZ, RZ, R40 ;  /* 0x000000ffff24a224 */ /* 0x000fe200078e0028 */
[----:B0-----:R-:W2:Y:S04]  /*209d0*/  LDL.LU R41, [R1+0xcc] ;  /* 0x0000cc0001297983 */ /* 0x001ea80000300800 */
[----:B------:R-:W2:Y:S04]  /*209e0*/  LDL.LU R40, [R1+0xd0] ;  /* 0x0000d00001287983 */ /* 0x000ea80000300800 */
[----:B------:R0:W-:Y:S04]  /*209f0*/  STL [R1+0x410], R38 ;  /* 0x0004102601007387 */ /* 0x0001e80000100800 */
[----:B------:R-:W2:Y:S04]  /*20a00*/  LDL.LU R42, [R1+0xd8] ;  /* 0x0000d800012a7983 */ /* 0x000ea80000300800 */
[----:B------:R-:W-:Y:S04]  /*20a10*/  STL [R1+0x418], R47 ;  /* 0x0004182f01007387 */ /* 0x000fe80000100800 */
[----:B------:R1:W-:Y:S04]  /*20a20*/  STL [R1+0x40c], R39 ;  /* 0x00040c2701007387 */ /* 0x0003e80000100800 */
[----:B------:R-:W-:Y:S04]  /*20a30*/  STL [R1+0x420], R44 ;  /* 0x0004202c01007387 */ /* 0x000fe80000100800 */
[----:B------:R-:W2:Y:S01]  /*20a40*/  LDL.LU R43, [R1+0xd4] ;  /* 0x0000d400012b7983 */ /* 0x000ea20000300800 */
[----:B---3--:R-:W-:-:S05]  /*20a50*/  IMAD.X R48, R48, 0x1, R69, P4 ;  /* 0x0000000130307824 */ /* 0x008fca00020e0645 */
[----:B------:R-:W-:Y:S04]  /*20a60*/  STL [R1+0x414], R48 ;  /* 0x0004143001007387 */ /* 0x000fe80000100800 */
[----:B------:R-:W3:Y:S01]  /*20a70*/  LDL.LU R46, [R1+0x428] ;  /* 0x00042800012e7983 */ /* 0x000ee20000300800 */
[----:B------:R-:W-:-:S06]  /*20a80*/  PRMT R32, RZ, 0x7610, R32 ;  /* 0x00007610ff207816 */ /* 0x000fcc0000000020 */
[----:B------:R0:W3:Y:S02]  /*20a90*/  @!P2 LDG.E.U16 R32, desc[UR40][R34.64] ;  /* 0x000000282220a981 */ /* 0x0000e4000c1e1500 */
[----:B0-----:R-:W-:Y:S02]  /*20aa0*/  PRMT R34, RZ, 0x7610, R34 ;  /* 0x00007610ff227816 */ /* 0x001fe40000000022 */
[----:B------:R-:W-:-:S04]  /*20ab0*/  PRMT R35, RZ, 0x7610, R35 ;  /* 0x00007610ff237816 */ /* 0x000fc80000000023 */
[----:B------:R0:W3:Y:S04]  /*20ac0*/  @!P2 LDG.E.U16 R34, desc[UR40][R36.64] ;  /* 0x000000282422a981 */ /* 0x0000e8000c1e1500 */
[----:B------:R1:W3:Y:S01]  /*20ad0*/  @!P2 LDG.E.U16 R35, desc[UR40][R38.64] ;  /* 0x000000282623a981 */ /* 0x0002e2000c1e1500 */
[----:B0-----:R-:W-:Y:S01]  /*20ae0*/  PRMT R36, RZ, 0x7610, R36 ;  /* 0x00007610ff247816 */ /* 0x001fe20000000024 */
[----:B-1----:R-:W-:Y:S02]  /*20af0*/  @!P2 IMAD.MOV.U32 R38, RZ, RZ, R47 ;  /* 0x000000ffff26a224 */ /* 0x002fe400078e002f */
[----:B------:R-:W-:Y:S01]  /*20b00*/  @!P2 IMAD.MOV.U32 R39, RZ, RZ, R48 ;  /* 0x000000ffff27a224 */ /* 0x000fe200078e0030 */
[----:B------:R-:W3:Y:S01]  /*20b10*/  LDL.LU R47, [R1+0x424] ;  /* 0x00042400012f7983 */ /* 0x000ee20000300800 */
[----:B----4-:R-:W-:-:S03]  /*20b20*/  IMAD.X R45, R45, 0x1, R69, P3 ;  /* 0x000000012d2d7824 */ /* 0x010fc600018e0645 */
[----:B------:R0:W4:Y:S04]  /*20b30*/  @!P2 LDG.E.U16 R36, desc[UR40][R38.64] ;  /* 0x000000282624a981 */ /* 0x000128000c1e1500 */
[----:B------:R1:W-:Y:S01]  /*20b40*/  STL [R1+0x41c], R45 ;  /* 0x00041c2d01007387 */ /* 0x0003e20000100800 */
[----:B0-----:R-:W-:Y:S02]  /*20b50*/  @!P2 IMAD.MOV.U32 R39, RZ, RZ, R45 ;  /* 0x000000ffff27a224 */ /* 0x001fe400078e002d */
[----:B------:R-:W-:Y:S01]  /*20b60*/  @!P2 IMAD.MOV.U32 R38, RZ, RZ, R44 ;  /* 0x000000ffff26a224 */ /* 0x000fe200078e002c */
[----:B-1----:R-:W4:Y:S04]  /*20b70*/  LDL.LU R45, [R1+0x42c] ;  /* 0x00042c00012d7983 */ /* 0x002f280000300800 */
[----:B------:R-:W4:Y:S01]  /*20b80*/  LDL.LU R44, [R1+0x430] ;  /* 0x00043000012c7983 */ /* 0x000f220000300800 */
[----:B--2---:R-:W-:-:S05]  /*20b90*/  IADD3 R40, P3, PT, R40, R70, RZ ;  /* 0x0000004628287210 */ /* 0x004fca0007f7e0ff */
[----:B------:R-:W-:Y:S01]  /*20ba0*/  IMAD.X R41, R41, 0x1, R69, P3 ;  /* 0x0000000129297824 */ /* 0x000fe200018e0645 */
[----:B------:R-:W-:Y:S01]  /*20bb0*/  STL [R1+0xd0], R40 ;  /* 0x0000d02801007387 */ /* 0x000fe20000100800 */
[----:B------:R-:W-:-:S03]  /*20bc0*/  IADD3 R42, P4, PT, R42, R70, RZ ;  /* 0x000000462a2a7210 */ /* 0x000fc60007f9e0ff */
[----:B------:R-:W2:Y:S04]  /*20bd0*/  LDL.LU R49, [R1+0x438] ;  /* 0x0004380001317983 */ /* 0x000ea80000300800 */
[----:B------:R-:W2:Y:S04]  /*20be0*/  LDL.LU R50, [R1+0x440] ;  /* 0x0004400001327983 */ /* 0x000ea80000300800 */
[----:B------:R0:W-:Y:S04]  /*20bf0*/  STL [R1+0xd8], R42 ;  /* 0x0000d82a01007387 */ /* 0x0001e80000100800 */
[----:B------:R-:W-:Y:S01]  /*20c00*/  STL [R1+0xcc], R41 ;  /* 0x0000cc2901007387 */ /* 0x000fe20000100800 */
[----:B------:R-:W-:Y:S01]  /*20c10*/  IMAD.X R43, R43, 0x1, R69, P4 ;  /* 0x000000012b2b7824 */ /* 0x000fe200020e0645 */
[----:B---3--:R-:W-:-:S05]  /*20c20*/  IADD3 R46, P3, PT, R46, R70, RZ ;  /* 0x000000462e2e7210 */ /* 0x008fca0007f7e0ff */
[----:B------:R1:W-:Y:S04]  /*20c30*/  STL [R1+0x428], R46 ;  /* 0x0004282e01007387 */ /* 0x0003e80000100800 */
[----:B------:R-:W3:Y:S04]  /*20c40*/  LDL.LU R53, [R1+0x434] ;  /* 0x0004340001357983 */ /* 0x000ee80000300800 */
[----:B------:R0:W-:Y:S04]  /*20c50*/  STL [R1+0xd4], R43 ;  /* 0x0000d42b01007387 */ /* 0x0001e80000100800 */
[----:B------:R-:W3:Y:S01]  /*20c60*/  LDL.LU R51, [R1+0x43c] ;  /* 0x00043c0001337983 */ /* 0x000ee20000300800 */
[----:B------:R-:W-:-:S06]  /*20c70*/  PRMT R37, RZ, 0x7610, R37 ;  /* 0x00007610ff257816 */ /* 0x000fcc0000000025 */
[----:B------:R0:W3:Y:S02]  /*20c80*/  @!P2 LDG.E.U16 R37, desc[UR40][R38.64] ;  /* 0x000000282625a981 */ /* 0x0000e4000c1e1500 */
[----:B0-----:R-:W-:Y:S01]  /*20c90*/  PRMT R39, RZ, 0x7610, R39 ;  /* 0x00007610ff277816 */ /* 0x001fe20000000027 */
[----:B------:R-:W-:-:S05]  /*20ca0*/  IMAD.X R47, R47, 0x1, R69, P3 ;  /* 0x000000012f2f7824 */ /* 0x000fca00018e0645 */
[----:B------:R0:W3:Y:S01]  /*20cb0*/  @!P2 LDG.E.U16 R39, desc[UR40][R42.64] ;  /* 0x000000282a27a981 */ /* 0x0000e2000c1e1500 */
[----:B------:R-:W-:-:S03]  /*20cc0*/  PRMT R38, RZ, 0x7610, R38 ;  /* 0x00007610ff267816 */ /* 0x000fc60000000026 */
[----:B------:R2:W-:Y:S04]  /*20cd0*/  STL [R1+0x424], R47 ;  /* 0x0004242f01007387 */ /* 0x0005e80000100800 */
[----:B------:R2:W3:Y:S01]  /*20ce0*/  @!P2 LDG.E.U16 R38, desc[UR40][R40.64] ;  /* 0x000000282826a981 */ /* 0x0004e2000c1e1500 */
[----:B0-----:R-:W-:-:S03]  /*20cf0*/  @!P2 IMAD.MOV.U32 R42, RZ, RZ, R46 ;  /* 0x000000ffff2aa224 */ /* 0x001fc600078e002e */
[----:B-1----:R-:W3:Y:S04]  /*20d00*/  LDL.LU R46, [R1+0x448] ;  /* 0x00044800012e7983 */ /* 0x002ee80000300800 */
[----:B------:R-:W3:Y:S01]  /*20d10*/  LDL.LU R48, [R1+0xe0] ;  /* 0x0000e00001307983 */ /* 0x000ee20000300800 */
[----:B----4-:R-:W-:-:S05]  /*20d20*/  IADD3 R44, P3, PT, R44, R70, RZ ;  /* 0x000000462c2c7210 */ /* 0x010fca0007f7e0ff */
[----:B------:R-:W-:Y:S01]  /*20d30*/  IMAD.X R45, R45, 0x1, R69, P3 ;  /* 0x000000012d2d7824 */ /* 0x000fe200018e0645 */
[----:B------:R0:W-:Y:S01]  /*20d40*/  STL [R1+0x430], R44 ;  /* 0x0004302c01007387 */ /* 0x0001e20000100800 */
[----:B------:R-:W-:Y:S01]  /*20d50*/  @!P2 IMAD.MOV.U32 R43, RZ, RZ, R47 ;  /* 0x000000ffff2ba224 */ /* 0x000fe200078e002f */
[-C--:B--2---:R-:W-:Y:S02]  /*20d60*/  IADD3 R49, P4, PT, R49, R70.reuse, RZ ;  /* 0x0000004631317210 */ /* 0x084fe40007f9e0ff */
[----:B------:R-:W-:-:S03]  /*20d70*/  IADD3 R50, P3, PT, R50, R70, RZ ;  /* 0x0000004632327210 */ /* 0x000fc60007f7e0ff */
[----:B------:R1:W-:Y:S01]  /*20d80*/  STL [R1+0x438], R49 ;  /* 0x0004383101007387 */ /* 0x0003e20000100800 */
[----:B------:R-:W-:-:S03]  /*20d90*/  PRMT R41, RZ, 0x7610, R41 ;  /* 0x00007610ff297816 */ /* 0x000fc60000000029 */
[----:B------:R2:W-:Y:S04]  /*20da0*/  STL [R1+0x42c], R45 ;  /* 0x00042c2d01007387 */ /* 0x0005e80000100800 */
[----:B------:R-:W-:Y:S04]  /*20db0*/  STL [R1+0x440], R50 ;  /* 0x0004403201007387 */ /* 0x000fe80000100800 */
[----:B------:R-:W4:Y:S04]  /*20dc0*/  LDL.LU R47, [R1+0x444] ;  /* 0x00044400012f7983 */ /* 0x000f280000300800 */
[----:B------:R0:W4:Y:S02]  /*20dd0*/  @!P2 LDG.E.U16 R41, desc[UR40][R44.64] ;  /* 0x000000282c29a981 */ /* 0x000124000c1e1500 */
[----:B0-----:R-:W-:-:S02]  /*20de0*/  @!P2 IMAD.MOV.U32 R44, RZ, RZ, R49 ;  /* 0x000000ffff2ca224 */ /* 0x001fc400078e0031 */
[----:B---3--:R-:W-:-:S05]  /*20df0*/  IMAD.X R53, R53, 0x1, R69, P4 ;  /* 0x0000000135357824 */ /* 0x008fca00020e0645 */
[----:B------:R0:W-:Y:S04]  /*20e00*/  STL [R1+0x434], R53 ;  /* 0x0004343501007387 */ /* 0x0001e80000100800 */
[----:B------:R-:W3:Y:S04]  /*20e10*/  LDL.LU R52, [R1+0xe8] ;  /* 0x0000e80001347983 */ /* 0x000ee80000300800 */
[----:B-1----:R-:W3:Y:S01]  /*20e20*/  LDL.LU R49, [R1+0xdc] ;  /* 0x0000dc0001317983 */ /* 0x002ee20000300800 */
[----:B------:R-:W-:Y:S02]  /*20e30*/  IMAD.X R51, R51, 0x1, R69, P3 ;  /* 0x0000000133337824 */ /* 0x000fe400018e0645 */
[----:B--2---:R-:W-:-:S03]  /*20e40*/  @!P2 IMAD.MOV.U32 R45, RZ, RZ, R53 ;  /* 0x000000ffff2da224 */ /* 0x004fc600078e0035 */
[----:B------:R1:W-:Y:S04]  /*20e50*/  STL [R1+0x43c], R51 ;  /* 0x00043c3301007387 */ /* 0x0003e80000100800 */
[----:B0-----:R-:W2:Y:S01]  /*20e60*/  LDL.LU R53, [R1+0xe4] ;  /* 0x0000e40001357983 */ /* 0x001ea20000300800 */
[----:B------:R-:W-:-:S06]  /*20e70*/  PRMT R40, RZ, 0x7610, R40 ;  /* 0x00007610ff287816 */ /* 0x000fcc0000000028 */
[----:B------:R0:W2:Y:S02]  /*20e80*/  @!P2 LDG.E.U16 R40, desc[UR40][R42.64] ;  /* 0x000000282a28a981 */ /* 0x0000a4000c1e1500 */
[----:B0-----:R-:W-:Y:S02]  /*20e90*/  PRMT R42, RZ, 0x7610, R42 ;  /* 0x00007610ff2a7816 */ /* 0x001fe4000000002a */
[----:B------:R-:W-:-:S04]  /*20ea0*/  IADD3 R46, P3, PT, R46, R70, RZ ;  /* 0x000000462e2e7210 */ /* 0x000fc80007f7e0ff */
[----:B------:R0:W2:Y:S01]  /*20eb0*/  @!P2 LDG.E.U16 R42, desc[UR40][R44.64] ;  /* 0x000000282c2aa981 */ /* 0x0000a2000c1e1500 */
[----:B------:R-:W-:Y:S01]  /*20ec0*/  IADD3 R48, P4, PT, R48, R70, RZ ;  /* 0x0000004630307210 */ /* 0x000fe20007f9e0ff */
[----:B0-----:R-:W-:Y:S02]  /*20ed0*/  @!P2 IMAD.MOV.U32 R45, RZ, RZ, R51 ;  /* 0x000000ffff2da224 */ /* 0x001fe400078e0033 */
[----:B-1----:R-:W2:Y:S01]  /*20ee0*/  LDL.LU R51, [R1+0xec] ;  /* 0x0000ec0001337983 */ /* 0x002ea20000300800 */
[----:B------:R-:W-:-:S03]  /*20ef0*/  @!P2 IMAD.MOV.U32 R44, RZ, RZ, R50 ;  /* 0x000000ffff2ca224 */ /* 0x000fc600078e0032 */
[----:B------:R-:W-:Y:S04]  /*20f00*/  STL [R1+0x448], R46 ;  /* 0x0004482e01007387 */ /* 0x000fe80000100800 */
[----:B------:R-:W2:Y:S04]  /*20f10*/  LDL.LU R50, [R1+0xf0] ;  /* 0x0000f00001327983 */ /* 0x000ea80000300800 */
[----:B------:R-:W2:Y:S04]  /*20f20*/  LDL.LU R55, [R1+0x450] ;  /* 0x0004500001377983 */ /* 0x000ea80000300800 */
[----:B------:R-:W2:Y:S04]  /*20f30*/  LDL.LU R58, [R1+0x458] ;  /* 0x00045800013a7983 */ /* 0x000ea80000300800 */
[----:B------:R0:W-:Y:S01]  /*20f40*/  STL [R1+0xe0], R48 ;  /* 0x0000e03001007387 */ /* 0x0001e20000100800 */
[----:B----4-:R-:W-:-:S05]  /*20f50*/  IMAD.X R47, R47, 0x1, R69, P3 ;  /* 0x000000012f2f7824 */ /* 0x010fca00018e0645 */
[----:B------:R-:W-:Y:S01]  /*20f60*/  STL [R1+0x444], R47 ;  /* 0x0004442f01007387 */ /* 0x000fe20000100800 */
[----:B------:R-:W-:-:S06]  /*20f70*/  PRMT R43, RZ, 0x7610, R43 ;  /* 0x00007610ff2b7816 */ /* 0x000fcc000000002b */
[----:B------:R1:W4:Y:S02]  /*20f80*/  @!P2 LDG.E.U16 R43, desc[UR40][R44.64] ;  /* 0x000000282c2ba981 */ /* 0x000324000c1e1500 */
[----:B-1----:R-:W-:Y:S02]  /*20f90*/  PRMT R45, RZ, 0x7610, R45 ;  /* 0x00007610ff2d7816 */ /* 0x002fe4000000002d */
[----:B---3--:R-:W-:-:S05]  /*20fa0*/  IADD3 R52, P3, PT, R52, R70, RZ ;  /* 0x0000004634347210 */ /* 0x008fca0007f7e0ff */
[----:B------:R1:W-:Y:S01]  /*20fb0*/  STL [R1+0xe8], R52 ;  /* 0x0000e83401007387 */ /* 0x0003e20000100800 */
[----:B------:R-:W-:-:S03]  /*20fc0*/  IMAD.X R49, R49, 0x1, R69, P4 ;  /* 0x0000000131317824 */ /* 0x000fc600020e0645 */
[----:B------:R-:W3:Y:S04]  /*20fd0*/  LDL.LU R68, [R1+0x44c] ;  /* 0x00044c0001447983 */ /* 0x000ee80000300800 */
[----:B------:R0:W-:Y:S04]  /*20fe0*/  STL [R1+0xdc], R49 ;  /* 0x0000dc3101007387 */ /* 0x0001e80000100800 */
[----:B------:R-:W4:Y:S01]  /*20ff0*/  LDL.LU R59, [R1+0x454] ;  /* 0x00045400013b7983 */ /* 0x000f220000300800 */
[----:B--2---:R-:W-:-:S03]  /*21000*/  IMAD.X R53, R53, 0x1, R69, P3 ;  /* 0x0000000135357824 */ /* 0x004fc600018e0645 */
[----:B------:R0:W2:Y:S04]  /*21010*/  @!P2 LDG.E.U16 R45, desc[UR40][R48.64] ;  /* 0x00000028302da981 */ /* 0x0000a8000c1e1500 */
[----:B------:R1:W-:Y:S01]  /*21020*/  STL [R1+0xe4], R53 ;  /* 0x0000e43501007387 */ /* 0x0003e20000100800 */
[----:B0-----:R-:W-:-:S03]  /*21030*/  @!P2 IMAD.MOV.U32 R48, RZ, RZ, R52 ;  /* 0x000000ffff30a224 */ /* 0x001fc600078e0034 */
[----:B-1----:R-:W2:Y:S01]  /*21040*/  LDL.LU R52, [R1+0x460] ;  /* 0x0004600001347983 */ /* 0x002ea20000300800 */
[----:B------:R-:W-:Y:S01]  /*21050*/  PRMT R44, RZ, 0x7610, R44 ;  /* 0x00007610ff2c7816 */ /* 0x000fe2000000002c */
[----:B------:R-:W-:-:S05]  /*21060*/  @!P2 IMAD.MOV.U32 R49, RZ, RZ, R53 ;  /* 0x000000ffff31a224 */ /* 0x000fca00078e0035 */
[----:B------:R0:W2:Y:S01]  /*21070*/  @!P2 LDG.E.U16 R44, desc[UR40][R46.64] ;  /* 0x000000282e2ca981 */ /* 0x0000a2000c1e1500 */
[-C--:B------:R-:W-:Y:S02]  /*21080*/  IADD3 R50, P3, PT, R50, R70.reuse, RZ ;  /* 0x0000004632327210 */ /* 0x080fe40007f7e0ff */
[----:B------:R-:W-:-:S03]  /*21090*/  IADD3 R55, P4, PT, R55, R70, RZ ;  /* 0x0000004637377210 */ /* 0x000fc60007f9e0ff */
[----:B------:R-:W-:Y:S01]  /*210a0*/  IMAD.X R51, R51, 0x1, R69, P3 ;  /* 0x0000000133337824 */ /* 0x000fe200018e0645 */
[----:B------:R1:W-:Y:S01]  /*210b0*/  STL [R1+0xf0], R50 ;  /* 0x0000f03201007387 */ /* 0x0003e20000100800 */
[----:B------:R-:W-:-:S03]  /*210c0*/  IADD3 R58, P3, PT, R58, R70, RZ ;  /* 0x000000463a3a7210 */ /* 0x000fc60007f7e0ff */
[----:B------:R1:W-:Y:S01]  /*210d0*/  STL [R1+0x450], R55 ;  /* 0x0004503701007387 */ /* 0x0003e20000100800 */
[----:B0-----:R-:W-:-:S03]  /*210e0*/  PRMT R47, RZ, 0x7610, R47 ;  /* 0x00007610ff2f7816 */ /* 0x001fc6000000002f */
[----:B------:R0:W-:Y:S04]  /*210f0*/  STL [R1+0xec], R51 ;  /* 0x0000ec3301007387 */ /* 0x0001e80000100800 */
[----:B------:R-:W-:Y:S04]  /*21100*/  STL [R1+0x458], R58 ;  /* 0x0004583a01007387 */ /* 0x000fe80000100800 */
[----:B------:R-:W2:Y:S01]  /*21110*/  LDL.LU R53, [R1+0x45c] ;  /* 0x00045c0001357983 */ /* 0x000ea20000300800 */
[----:B------:R-:W-:-:S03]  /*21120*/  PRMT R46, RZ, 0x7610, R46 ;  /* 0x00007610ff2e7816 */ /* 0x000fc6000000002e */
[----:B------:R1:W2:Y:S04]  /*21130*/  @!P2 LDG.E.U16 R47, desc[UR40][R50.64] ;  /* 0x00000028322fa981 */ /* 0x0002a8000c1e1500 */
[----:B------:R0:W2:Y:S01]  /*21140*/  @!P2 LDG.E.U16 R46, desc[UR40][R48.64] ;  /* 0x00000028302ea981 */ /* 0x0000a2000c1e1500 */
[----:B-1----:R-:W-:Y:S01]  /*21150*/  @!P2 IMAD.MOV.U32 R50, RZ, RZ, R55 ;  /* 0x000000ffff32a224 */ /* 0x002fe200078e0037 */
[----:B0-----:R-:W-:Y:S01]  /*21160*/  PRMT R48, RZ, 0x7610, R48 ;  /* 0x00007610ff307816 */ /* 0x001fe20000000030 */
[----:B---3--:R-:W-:-:S05]  /*21170*/  IMAD.X R68, R68, 0x1, R69, P4 ;  /* 0x0000000144447824 */ /* 0x008fca00020e0645 */
[----:B------:R-:W-:Y:S01]  /*21180*/  STL [R1+0x44c], R68 ;  /* 0x00044c4401007387 */ /* 0x000fe20000100800 */
[----:B----4-:R-:W-:-:S03]  /*21190*/  IMAD.X R59, R59, 0x1, R69, P3 ;  /* 0x000000013b3b7824 */ /* 0x010fc600018e0645 */
[----:B------:R-:W3:Y:S04]  /*211a0*/  LDL.LU R54, [R1+0x468] ;  /* 0x0004680001367983 */ /* 0x000ee80000300800 */
[----:B------:R-:W4:Y:S04]  /*211b0*/  LDL.LU R119, [R1+0x470] ;  /* 0x0004700001777983 */ /* 0x000f280000300800 */
[----:B------:R-:W4:Y:S04]  /*211c0*/  LDL.LU R55, [R1+0x464] ;  /* 0x0004640001377983 */ /* 0x000f280000300800 */
[----:B------:R0:W-:Y:S04]  /*211d0*/  STL [R1+0x454], R59 ;  /* 0x0004543b01007387 */ /* 0x0001e80000100800 */
[----:B------:R-:W4:Y:S01]  /*211e0*/  LDL.LU R121, [R1+0x46c] ;  /* 0x00046c0001797983 */ /* 0x000f220000300800 */
[----:B------:R-:W-:Y:S01]  /*211f0*/  @!P2 IMAD.MOV.U32 R51, RZ, RZ, R68 ;  /* 0x000000ffff33a224 */ /* 0x000fe200078e0044 */
[----:B--2---:R-:W-:-:S04]  /*21200*/  IADD3 R52, P3, PT, R52, R70, RZ ;  /* 0x0000004634347210 */ /* 0x004fc80007f7e0ff */
[----:B------:R1:W2:Y:S02]  /*21210*/  @!P2 LDG.E.U16 R48, desc[UR40][R50.64] ;  /* 0x000000283230a981 */ /* 0x0002a4000c1e1500 */
[----:B-1----:R-:W-:Y:S02]  /*21220*/  @!P2 IMAD.MOV.U32 R51, RZ, RZ, R59 ;  /* 0x000000ffff33a224 */ /* 0x002fe400078e003b */
[----:B0-----:R-:W2:Y:S01]  /*21230*/  LDL.LU R59, [R1+0xf4] ;  /* 0x0000f400013b7983 */ /* 0x001ea20000300800 */
[----:B------:R-:W-:-:S03]  /*21240*/  @!P2 IMAD.MOV.U32 R50, RZ, RZ, R58 ;  /* 0x000000ffff32a224 */ /* 0x000fc600078e003a */
[----:B------:R0:W-:Y:S04]  /*21250*/  STL [R1+0x460], R52 ;  /* 0x0004603401007387 */ /* 0x0001e80000100800 */
[----:B------:R-:W2:Y:S04]  /*21260*/  LDL.LU R58, [R1+0xf8] ;  /* 0x0000f800013a7983 */ /* 0x000ea80000300800 */
[----:B------:R-:W2:Y:S04]  /*21270*/  LDL.LU R123, [R1+0xfc] ;  /* 0x0000fc00017b7983 */ /* 0x000ea80000300800 */
[----:B------:R-:W2:Y:S04]  /*21280*/  LDL.LU R125, [R1+0x100] ;  /* 0x00010000017d7983 */ /* 0x000ea80000300800 */
[----:B------:R-:W2:Y:S01]  /*21290*/  LDL.LU R83, [R1+0x108] ;  /* 0x0001080001537983 */ /* 0x000ea20000300800 */
[----:B------:R-:W-:Y:S01]  /*212a0*/  PRMT R49, RZ, 0x7610, R49 ;  /* 0x00007610ff317816 */ /* 0x000fe20000000031 */
[----:B------:R-:W-:-:S05]  /*212b0*/  IMAD.X R53, R53, 0x1, R69, P3 ;  /* 0x0000000135357824 */ /* 0x000fca00018e0645 */
[----:B------:R1:W2:Y:S02]  /*212c0*/  @!P2 LDG.E.U16 R49, desc[UR40][R50.64] ;  /* 0x000000283231a981 */ /* 0x0002a4000c1e1500 */
[----:B-1----:R-:W-:Y:S02]  /*212d0*/  PRMT R51, RZ, 0x7610, R51 ;  /* 0x00007610ff337816 */ /* 0x002fe40000000033 */
[----:B------:R-:W-:-:S06]  /*212e0*/  PRMT R50, RZ, 0x7610, R50 ;  /* 0x00007610ff327816 */ /* 0x000fcc0000000032 */
[----:B------:R0:W2:Y:S02]  /*212f0*/  @!P2 LDG.E.U16 R50, desc[UR40][R52.64] ;  /* 0x000000283432a981 */ /* 0x0000a4000c1e1500 */
[----:B0-----:R-:W-:Y:S02]  /*21300*/  PRMT R52, RZ, 0x7610, R52 ;  /* 0x00007610ff347816 */ /* 0x001fe40000000034 */
[-C--:B---3--:R-:W-:Y:S02]  /*21310*/  IADD3 R54, P4, PT, R54, R70.reuse, RZ ;  /* 0x0000004636367210 */ /* 0x088fe40007f9e0ff */
[----:B----4-:R-:W-:-:S03]  /*21320*/  IADD3 R119, P3, PT, R119, R70, RZ ;  /* 0x0000004677777210 */ /* 0x010fc60007f7e0ff */
[----:B------:R-:W-:Y:S01]  /*21330*/  STL [R1+0x468], R54 ;  /* 0x0004683601007387 */ /* 0x000fe20000100800 */
[----:B------:R-:W-:-:S03]  /*21340*/  IMAD.X R55, R55, 0x1, R69, P4 ;  /* 0x0000000137377824 */ /* 0x000fc600020e0645 */
[----:B------:R0:W-:Y:S04]  /*21350*/  STL [R1+0x45c], R53 ;  /* 0x00045c3501007387 */ /* 0x0001e80000100800 */
[----:B------:R-:W-:Y:S01]  /*21360*/  STL [R1+0x470], R119 ;  /* 0x0004707701007387 */ /* 0x000fe20000100800 */
[----:B------:R-:W-:-:S03]  /*21370*/  IMAD.X R121, R121, 0x1, R69, P3 ;  /* 0x0000000179797824 */ /* 0x000fc600018e0645 */
[----:B------:R1:W-:Y:S04]  /*21380*/  STL [R1+0x464], R55 ;  /* 0x0004643701007387 */ /* 0x0003e80000100800 */
[----:B------:R3:W4:Y:S01]  /*21390*/  @!P2 LDG.E.U16 R51, desc[UR40][R54.64] ;  /* 0x000000283633a981 */ /* 0x000722000c1e1500 */
[----:B0-----:R-:W-:-:S03]  /*213a0*/  PRMT R53, RZ, 0x7610, R53 ;  /* 0x00007610ff357816 */ /* 0x001fc60000000035 */
[----:B------:R-:W4:Y:S01]  /*213b0*/  LDL.LU R68, [R1+0x478] ;  /* 0x0004780001447983 */ /* 0x000f220000300800 */
[----:B---3--:R-:W-:Y:S02]  /*213c0*/  IMAD.MOV.U32 R54, RZ, RZ, R121 ;  /* 0x000000ffff367224 */ /* 0x008fe400078e0079 */
[----:B-1----:R-:W-:-:S05]  /*213d0*/  IMAD.MOV.U32 R55, RZ, RZ, R119 ;  /* 0x000000ffff377224 */ /* 0x002fca00078e0077 */
[----:B------:R-:W-:Y:S02]  /*213e0*/  @!P2 LOP3.LUT R55, R55, R54, RZ, 0x3c, !PT ;  /* 0x000000363737a212 */ /* 0x000fe400078e3cff */
[----:B--2---:R-:W-:Y:S02]  /*213f0*/  IADD3 R58, P4, PT, R58, R70, RZ ;  /* 0x000000463a3a7210 */ /* 0x004fe40007f9e0ff */
[----:B------:R-:W-:Y:S01]  /*21400*/  @!P2 LOP3.LUT R54, R55, R54, RZ, 0x3c, !PT ;  /* 0x000000363736a212 */ /* 0x000fe200078e3cff */
[----:B------:R0:W-:Y:S02]  /*21410*/  STL [R1+0x46c], R121 ;  /* 0x00046c7901007387 */ /* 0x0001e40000100800 */
[----:B------:R-:W-:Y:S01]  /*21420*/  IMAD.X R59, R59, 0x1, R69, P4 ;  /* 0x000000013b3b7824 */ /* 0x000fe200020e0645 */
[----:B------:R-:W-:Y:S02]  /*21430*/  @!P2 LOP3.LUT R55, R55, R54, RZ, 0x3c, !PT ;  /* 0x000000363737a212 */ /* 0x000fe400078e3cff */
[----:B------:R-:W-:-:S02]  /*21440*/  IADD3 R125, P3, PT, R125, R70, RZ ;  /* 0x000000467d7d7210 */ /* 0x000fc40007f7e0ff */
[----:B------:R1:W2:Y:S03]  /*21450*/  @!P2 LDG.E.U16 R53, desc[UR40][R58.64] ;  /* 0x000000283a35a981 */ /* 0x0002a6000c1e1500 */
[----:B------:R-:W-:Y:S01]  /*21460*/  IMAD.X R123, R123, 0x1, R69, P3 ;  /* 0x000000017b7b7824 */ /* 0x000fe200018e0645 */
[----:B0-----:R-:W3:Y:S04]  /*21470*/  LDL.LU R121, [R1+0x9d0] ;  /* 0x0009d00001797983 */ /* 0x001ee80000300800 */
[----:B------:R-:W2:Y:S01]  /*21480*/  LDL.LU R119, [R1+0x9cc] ;  /* 0x0009cc0001777983 */ /* 0x000ea20000300800 */
[----:B------:R-:W-:-:S03]  /*21490*/  IADD3 R83, P3, PT, R83, R70, RZ ;  /* 0x0000004653537210 */ /* 0x000fc60007f7e0ff */
[----:B------:R1:W-:Y:S04]  /*214a0*/  STL [R1+0xf8], R58 ;  /* 0x0000f83a01007387 */ /* 0x0003e80000100800 */
[----:B------:R0:W2:Y:S04]  /*214b0*/  @!P2 LDG.E.U16 R52, desc[UR40][R54.64] ;  /* 0x000000283634a981 */ /* 0x0000a8000c1e1500 */
[----:B------:R-:W-:Y:S01]  /*214c0*/  STL [R1+0x100], R125 ;  /* 0x0001007d01007387 */ /* 0x000fe20000100800 */
[----:B-1----:R-:W-:-:S03]  /*214d0*/  @!P2 IMAD.MOV.U32 R58, RZ, RZ, R125 ;  /* 0x000000ffff3aa224 */ /* 0x002fc600078e007d */
[----:B------:R1:W-:Y:S01]  /*214e0*/  STL [R1+0xf4], R59 ;  /* 0x0000f43b01007387 */ /* 0x0003e20000100800 */
[----:B0-----:R-:W-:-:S03]  /*214f0*/  PRMT R54, RZ, 0x7610, R54 ;  /* 0x00007610ff367816 */ /* 0x001fc60000000036 */
[----:B------:R0:W-:Y:S01]  /*21500*/  STL [R1+0xfc], R123 ;  /* 0x0000fc7b01007387 */ /* 0x0001e20000100800 */
[----:B-1----:R-:W-:-:S03]  /*21510*/  @!P2 IMAD.MOV.U32 R59, RZ, RZ, R123 ;  /* 0x000000ffff3ba224 */ /* 0x002fc600078e007b */
[----:B0-----:R-:W2:Y:S04]  /*21520*/  LDL.LU R123, [R1+0x9c8] ;  /* 0x0009c800017b7983 */ /* 0x001ea80000300800 */
[----:B------:R-:W2:Y:S04]  /*21530*/  LDL.LU R125, [R1+0x9c4] ;  /* 0x0009c400017d7983 */ /* 0x000ea80000300800 */
[----:B------:R0:W-:Y:S04]  /*21540*/  STL [R1+0x108], R83 ;  /* 0x0001085301007387 */ /* 0x0001e80000100800 */
[----:B------:R1:W2:Y:S04]  /*21550*/  @!P2 LDG.E.U16 R54, desc[UR40][R58.64] ;  /* 0x000000283a36a981 */ /* 0x0002a8000c1e1500 */
[----:B------:R-:W2:Y:S01]  /*21560*/  LDL.LU R59, [R1+0x104] ;  /* 0x00010400013b7983 */ /* 0x000ea20000300800 */
[----:B------:R-:W-:Y:S01]  /*21570*/  PRMT R55, RZ, 0x7610, R55 ;  /* 0x00007610ff377816 */ /* 0x000fe20000000037 */
[----:B-1----:R-:W-:-:S02]  /*21580*/  @!P2 IMAD.MOV.U32 R58, RZ, RZ, R83 ;  /* 0x000000ffff3aa224 */ /* 0x002fc400078e0053 */
[----:B--2---:R-:W-:-:S05]  /*21590*/  IMAD.X R59, R59, 0x1, R69, P3 ;  /* 0x000000013b3b7824 */ /* 0x004fca00018e0645 */
[----:B------:R1:W-:Y:S04]  /*215a0*/  STL [R1+0x104], R59 ;  /* 0x0001043b01007387 */ /* 0x0003e80000100800 */
[----:B0-----:R-:W2:Y:S04]  /*215b0*/  LDL.LU R83, [R1+0x9c0] ;  /* 0x0009c00001537983 */ /* 0x001ea80000300800 */
[----:B------:R0:W2:Y:S04]  /*215c0*/  @!P2 LDG.E.U16 R55, desc[UR40][R58.64] ;  /* 0x000000283a37a981 */ /* 0x0000a8000c1e1500 */
[----:B-1----:R-:W2:Y:S01]  /*215d0*/  LDL.LU R59, [R1+0x474] ;  /* 0x00047400013b7983 */ /* 0x002ea20000300800 */
[----:B----4-:R-:W-:-:S02]  /*215e0*/  IADD3 R68, P3, PT, R68, R70, RZ ;  /* 0x0000004644447210 */ /* 0x010fc40007f7e0ff */
[----:B------:R-:W-:-:S03]  /*215f0*/  PRMT R56, RZ, 0x7610, R56 ;  /* 0x00007610ff387816 */ /* 0x000fc60000000038 */
[----:B0-----:R-:W-:Y:S01]  /*21600*/  @!P2 IMAD.MOV.U32 R58, RZ, RZ, R68 ;  /* 0x000000ffff3aa224 */ /* 0x001fe200078e0044 */
[----:B------:R0:W-:Y:S01]  /*21610*/  STL [R1+0x478], R68 ;  /* 0x0004784401007387 */ /* 0x0001e20000100800 */
[----:B--2---:R-:W-:-:S05]  /*21620*/  IMAD.X R59, R59, 0x1, R69, P3 ;  /* 0x000000013b3b7824 */ /* 0x004fca00018e0645 */
[----:B------:R1:W-:Y:S04]  /*21630*/  STL [R1+0x474], R59 ;  /* 0x0004743b01007387 */ /* 0x0003e80000100800 */
[----:B0-----:R-:W2:Y:S04]  /*21640*/  LDL.LU R68, [R1+0x9bc] ;  /* 0x0009bc0001447983 */ /* 0x001ea80000300800 */
[----:B------:R0:W4:Y:S04]  /*21650*/  @!P2 LDG.E.U16 R56, desc[UR40][R58.64] ;  /* 0x000000283a38a981 */ /* 0x000128000c1e1500 */
[----:B------:R-:W2:Y:S04]  /*21660*/  LDL.LU R58, [R1+0x47c] ;  /* 0x00047c00013a7983 */ /* 0x000ea80000300800 */
[----:B-1----:R-:W0:Y:S01]  /*21670*/  LDL.LU R59, [R1+0x480] ;  /* 0x00048000013b7983 */ /* 0x002e220000300800 */
[----:B------:R-:W-:-:S02]  /*21680*/  PRMT R60, RZ, 0x7610, R60 ;  /* 0x00007610ff3c7816 */ /* 0x000fc4000000003c */
[----:B0-----:R-:W-:-:S05]  /*21690*/  IADD3 R59, P3, PT, R59, R70, RZ ;  /* 0x000000463b3b7210 */ /* 0x001fca0007f7e0ff */
[----:B--2---:R-:W-:Y:S01]  /*216a0*/  IMAD.X R58, R58, 0x1, R69, P3 ;  /* 0x000000013a3a7824 */ /* 0x004fe200018e0645 */
[----:B------:R0:W-:Y:S04]  /*216b0*/  STL [R1+0x480], R59 ;  /* 0x0004803b01007387 */ /* 0x0001e80000100800 */
[----:B------:R1:W-:Y:S01]  /*216c0*/  STL [R1+0x47c], R58 ;  /* 0x00047c3a01007387 */ /* 0x0003e20000100800 */
[----:B0-----:R-:W-:-:S04]  /*216d0*/  @!P2 LOP3.LUT R59, R59, R58, RZ, 0x3c, !PT ;  /* 0x0000003a3b3ba212 */ /* 0x001fc800078e3cff */
[----:B-1----:R-:W-:-:S04]  /*216e0*/  @!P2 LOP3.LUT R58, R59, R58, RZ, 0x3c, !PT ;  /* 0x0000003a3b3aa212 */ /* 0x002fc800078e3cff */
[----:B------:R-:W-:-:S05]  /*216f0*/  @!P2 LOP3.LUT R59, R59, R58, RZ, 0x3c, !PT ;  /* 0x0000003a3b3ba212 */ /* 0x000fca00078e3cff */
[----:B------:R0:W2:Y:S04]  /*21700*/  @!P2 LDG.E.U16 R60, desc[UR40][R58.64] ;  /* 0x000000283a3ca981 */ /* 0x0000a8000c1e1500 */
[----:B------:R-:W2:Y:S04]  /*21710*/  LDL.LU R58, [R1+0x484] ;  /* 0x00048400013a7983 */ /* 0x000ea80000300800 */
[----:B------:R-:W0:Y:S01]  /*21720*/  LDL.LU R59, [R1+0x488] ;  /* 0x00048800013b7983 */ /* 0x000e220000300800 */
[----:B------:R-:W-:Y:S02]  /*21730*/  PRMT R62, RZ, 0x7610, R62 ;  /* 0x00007610ff3e7816 */ /* 0x000fe4000000003e */
        /* <DEDUP_REMOVED lines=296> */
[----:B---3--:R-:W-:Y:S02]  /*229c0*/  PRMT R121, RZ, 0x7610, R121 ;  /* 0x00007610ff797816 */ /* 0x008fe40000000079 */
        /* <DEDUP_REMOVED lines=8> */
[----:B------:R-:W3:Y:S04]  /*22a50*/  LDL.LU R58, [R1+0x11c] ;  /* 0x00011c00013a7983 */ /* 0x000ee80000300800 */
[----:B------:R-:W0:Y:S01]  /*22a60*/  LDL.LU R59, [R1+0x120] ;  /* 0x00012000013b7983 */ /* 0x000e220000300800 */
[----:B------:R-:W-:Y:S02]  /*22a70*/  PRMT R123, RZ, 0x7610, R123 ;  /* 0x00007610ff7b7816 */ /* 0x000fe4000000007b */
[----:B0-----:R-:W-:-:S05]  /*22a80*/  IADD3 R59, P3, PT, R59, R70, RZ ;  /* 0x000000463b3b7210 */ /* 0x001fca0007f7e0ff */
[----:B---3--:R-:W-:Y:S01]  /*22a90*/  IMAD.X R58, R58, 0x1, R69, P3 ;  /* 0x000000013a3a7824 */ /* 0x008fe200018e0645 */
[----:B------:R0:W-:Y:S04]  /*22aa0*/  STL [R1+0x120], R59 ;  /* 0x0001203b01007387 */ /* 0x0001e80000100800 */
[----:B------:R1:W-:Y:S01]  /*22ab0*/  STL [R1+0x11c], R58 ;  /* 0x00011c3a01007387 */ /* 0x0003e20000100800 */
[----:B0-----:R-:W-:-:S04]  /*22ac0*/  @!P2 LOP3.LUT R59, R59, R58, RZ, 0x3c, !PT ;  /* 0x0000003a3b3ba212 */ /* 0x001fc800078e3cff */
[----:B-1----:R-:W-:-:S04]  /*22ad0*/  @!P2 LOP3.LUT R58, R59, R58, RZ, 0x3c, !PT ;  /* 0x0000003a3b3aa212 */ /* 0x002fc800078e3cff */
[----:B------:R-:W-:-:S05]  /*22ae0*/  @!P2 LOP3.LUT R59, R59, R58, RZ, 0x3c, !PT ;  /* 0x0000003a3b3ba212 */ /* 0x000fca00078e3cff */
[----:B------:R0:W3:Y:S04]  /*22af0*/  @!P2 LDG.E.U16 R123, desc[UR40][R58.64] ;  /* 0x000000283a7ba981 */ /* 0x0000e8000c1e1500 */
        /* <DEDUP_REMOVED lines=10> */
[----:B------:R0:W2:Y:S01]  /*22ba0*/  @!P2 LDG.E.U16 R125, desc[UR40][R58.64] ;  /* 0x000000283a7da981 */ /* 0x0000a2000c1e1500 */
[----:B------:R-:W-:Y:S06]  /*22bb0*/  BAR.SYNC.DEFER_BLOCKING 0x0 ;  /* 0x0000000000007b1d */ /* 0x000fec0000010000 */
[----:B------:R-:W2:Y:S04]  /*22bc0*/  LDL.LU R58, [R1+0x30] ;  /* 0x00003000013a7983 */ /* 0x000ea80000300800 */
[----:B------:R-:W3:Y:S04]  /*22bd0*/  LDL.LU R59, [R1+0x2c] ;  /* 0x00002c00013b7983 */ /* 0x000ee80000300800 */
[----:B------:R1:W-:Y:S04]  /*22be0*/  STS.U16 [R68+UR4+0x8400], R0 ;  /* 0x0084000044007988 */ /* 0x0003e80008000404 */
[----:B------:R0:W-:Y:S04]  /*22bf0*/  STS.U16 [R68+UR4+0x8800], R118 ;  /* 0x0088007644007988 */ /* 0x0001e80008000404 */
[----:B-1----:R-:W3:Y:S04]  /*22c00*/  LDL.LU R0, [R1+0x9b8] ;  /* 0x0009b80001007983 */ /* 0x002ee80000300800 */
[----:B0-----:R-:W3:Y:S04]  /*22c10*/  LDL.LU R118, [R1+0x28] ;  /* 0x0000280001767983 */ /* 0x001ee80000300800 */
[----:B------:R0:W-:Y:S04]  /*22c20*/  STS.U16 [R68+UR4+0x8c00], R102 ;  /* 0x008c006644007988 */ /* 0x0001e80008000404 */
[----:B------:R-:W-:Y:S01]  /*22c30*/  STS.U16 [R68+UR4+0x9000], R86 ;  /* 0x0090005644007988 */ /* 0x000fe20008000404 */
[----:B0-----:R-:W-:-:S03]  /*22c40*/  LOP3.LUT R102, R68, 0x10, RZ, 0x3c, !PT ;  /* 0x0000001044667812 */ /* 0x001fc600078e3cff */
[----:B------:R-:W-:Y:S04]  /*22c50*/  STS.U16 [R68+UR4+0x9400], R65 ;  /* 0x0094004144007988 */ /* 0x000fe80008000404 */
[----:B------:R-:W-:Y:S04]  /*22c60*/  STS.U16 [R68+UR4+0x9800], R8 ;  /* 0x0098000844007988 */ /* 0x000fe80008000404 */
[----:B------:R-:W-:Y:S04]  /*22c70*/  STS.U16 [R68+UR4+0x9c00], R16 ;  /* 0x009c001044007988 */ /* 0x000fe80008000404 */
[----:B------:R-:W-:Y:S04]  /*22c80*/  STS.U16 [R68+UR4+0xa000], R24 ;  /* 0x00a0001844007988 */ /* 0x000fe80008000404 */
[----:B------:R-:W-:Y:S04]  /*22c90*/  STS.U16 [R68+UR4+0xa400], R32 ;  /* 0x00a4002044007988 */ /* 0x000fe80008000404 */
[----:B------:R-:W-:Y:S04]  /*22ca0*/  STS.U16 [R68+UR4+0xa800], R40 ;  /* 0x00a8002844007988 */ /* 0x000fe80008000404 */
[----:B------:R-:W-:Y:S04]  /*22cb0*/  STS.U16 [R68+UR4+0xac00], R48 ;  /* 0x00ac003044007988 */ /* 0x000fe80008000404 */
[----:B----4-:R-:W-:Y:S04]  /*22cc0*/  STS.U16 [R68+UR4+0xb000], R56 ;  /* 0x00b0003844007988 */ /* 0x010fe80008000404 */
[----:B------:R-:W-:Y:S04]  /*22cd0*/  STS.U16 [R68+UR4+0xb400], R79 ;  /* 0x00b4004f44007988 */ /* 0x000fe80008000404 */
[----:B------:R-:W-:Y:S04]  /*22ce0*/  STS.U16 [R68+UR4+0xb800], R95 ;  /* 0x00b8005f44007988 */ /* 0x000fe80008000404 */
[----:B------:R-:W-:Y:S04]  /*22cf0*/  STS.U16 [R68+UR4+0xbc00], R103 ;  /* 0x00bc006744007988 */ /* 0x000fe80008000404 */
[----:B--2---:R-:W-:Y:S04]  /*22d00*/  STS.U16 [R68+UR4+0x8000], R58 ;  /* 0x0080003a44007988 */ /* 0x004fe80008000404 */
[----:B---3--:R-:W-:Y:S04]  /*22d10*/  STS.U16 [R102+UR4+0x8080], R59 ;  /* 0x0080803b66007988 */ /* 0x008fe80008000404 */
[----:B------:R0:W-:Y:S04]  /*22d20*/  STS.U16 [R102+UR4+0x8480], R2 ;  /* 0x0084800266007988 */ /* 0x0001e80008000404 */
[----:B0-----:R-:W2:Y:S04]  /*22d30*/  LDL.LU R2, [R1+0x9b4] ;  /* 0x0009b40001027983 */ /* 0x001ea80000300800 */
[----:B------:R-:W3:Y:S04]  /*22d40*/  LDL.LU R59, [R1+0x24] ;  /* 0x00002400013b7983 */ /* 0x000ee80000300800 */
[----:B------:R-:W-:Y:S04]  /*22d50*/  STS.U16 [R102+UR4+0x8880], R116 ;  /* 0x0088807466007988 */ /* 0x000fe80008000404 */
[----:B------:R-:W-:Y:S04]  /*22d60*/  STS.U16 [R102+UR4+0x8c80], R100 ;  /* 0x008c806466007988 */ /* 0x000fe80008000404 */
[----:B------:R-:W-:Y:S04]  /*22d70*/  STS.U16 [R102+UR4+0x9080], R84 ;  /* 0x0090805466007988 */ /* 0x000fe80008000404 */
[----:B------:R-:W-:Y:S04]  /*22d80*/  STS.U16 [R102+UR4+0x9480], R63 ;  /* 0x0094803f66007988 */ /* 0x000fe80008000404 */
[----:B------:R-:W-:Y:S04]  /*22d90*/  STS.U16 [R102+UR4+0x9880], R9 ;  /* 0x0098800966007988 */ /* 0x000fe80008000404 */
[----:B------:R-:W-:Y:S01]  /*22da0*/  STS.U16 [R102+UR4+0x9c80], R17 ;  /* 0x009c801166007988 */ /* 0x000fe20008000404 */
[----:B------:R-:W-:-:S03]  /*22db0*/  LOP3.LUT R58, R68, 0x20, RZ, 0x3c, !PT ;  /* 0x00000020443a7812 */ /* 0x000fc600078e3cff */
        /* <DEDUP_REMOVED lines=25> */
[----:B0-----:R-:W4:Y:S04]  /*22f50*/  LDL.LU R3, [R1+0x9b0] ;  /* 0x0009b00001037983 */ /* 0x001f280000300800 */
[----:B---3--:R-:W-:Y:S04]  /*22f60*/  STS.U16 [R16+UR4+0x8180], R59 ;  /* 0x0081803b10007988 */ /* 0x008fe80008000404 */
[----:B------:R0:W-:Y:S04]  /*22f70*/  STS.U16 [R16+UR4+0x8580], R72 ;  /* 0x0085804810007988 */ /* 0x0001e80008000404 */
[----:B0-----:R-:W3:Y:S04]  /*22f80*/  LDL.LU R72, [R1+0x9ac] ;  /* 0x0009ac0001487983 */ /* 0x001ee80000300800 */
        /* <DEDUP_REMOVED lines=15> */
[----:B------:R-:W-:-:S03]  /*23080*/  LOP3.LUT R9, R68, 0x50, RZ, 0x3c, !PT ;  /* 0x0000005044097812 */ /* 0x000fc600078e3cff */
[----:B---3--:R-:W-:Y:S04]  /*23090*/  STS.U16 [R8+UR4+0x8200], R72 ;  /* 0x0082004808007988 */ /* 0x008fe80008000404 */
        /* <DEDUP_REMOVED lines=15> */
[----:B----4-:R1:W-:Y:S04]  /*23190*/  STS.U16 [R9+UR4+0x8280], R3 ;  /* 0x0082800309007988 */ /* 0x0103e80008000404 */
[----:B------:R-:W-:Y:S04]  /*231a0*/  STS.U16 [R9+UR4+0x8680], R124 ;  /* 0x0086807c09007988 */ /* 0x000fe80008000404 */
[----:B------:R-:W-:Y:S04]  /*231b0*/  STS.U16 [R9+UR4+0x8a80], R108 ;  /* 0x008a806c09007988 */ /* 0x000fe80008000404 */
[----:B------:R-:W-:Y:S04]  /*231c0*/  STS.U16 [R9+UR4+0x8e80], R92 ;  /* 0x008e805c09007988 */ /* 0x000fe80008000404 */
[----:B------:R-:W-:Y:S04]  /*231d0*/  STS.U16 [R9+UR4+0x9280], R76 ;  /* 0x0092804c09007988 */ /* 0x000fe80008000404 */
[----:B------:R-:W-:Y:S04]  /*231e0*/  STS.U16 [R9+UR4+0x9680], R5 ;  /* 0x0096800509007988 */ /* 0x000fe80008000404 */
[----:B------:R-:W-:Y:S04]  /*231f0*/  STS.U16 [R9+UR4+0x9a80], R13 ;  /* 0x009a800d09007988 */ /* 0x000fe80008000404 */
        /* <DEDUP_REMOVED lines=10> */
[----:B--2---:R0:W-:Y:S04]  /*232a0*/  STS.U16 [R8+UR4+0x8300], R2 ;  /* 0x0083000208007988 */ /* 0x0041e80008000404 */
        /* <DEDUP_REMOVED lines=13> */
[----:B------:R2:W5:Y:S04]  /*23380*/  LDL.LU R72, [R1+0x9a8] ;  /* 0x0009a80001487983 */ /* 0x0005680000300800 */
[----:B------:R-:W-:Y:S04]  /*23390*/  STS.U16 [R8+UR4+0xb700], R91 ;  /* 0x00b7005b08007988 */ /* 0x000fe80008000404 */
[----:B------:R2:W5:Y:S04]  /*233a0*/  LDL.LU R71, [R1+0x9a4] ;  /* 0x0009a40001477983 */ /* 0x0005680000300800 */
[----:B------:R-:W-:Y:S04]  /*233b0*/  STS.U16 [R8+UR4+0xbb00], R117 ;  /* 0x00bb007508007988 */ /* 0x000fe80008000404 */
[----:B-1----:R2:W5:Y:S04]  /*233c0*/  LDL.LU R3, [R1+0x9a0] ;  /* 0x0009a00001037983 */ /* 0x0025680000300800 */
[----:B------:R-:W-:Y:S04]  /*233d0*/  STS.U16 [R8+UR4+0xbf00], R121 ;  /* 0x00bf007908007988 */ /* 0x000fe80008000404 */
[----:B0-----:R2:W5:Y:S04]  /*233e0*/  LDL.LU R2, [R1+0x99c] ;  /* 0x00099c0001027983 */ /* 0x0015680000300800 */
[----:B------:R0:W-:Y:S04]  /*233f0*/  STS.U16 [R4+UR4+0x8380], R0 ;  /* 0x0083800004007988 */ /* 0x0001e80008000404 */
[----:B0-----:R2:W5:Y:S04]  /*23400*/  LDL.LU R0, [R1+0x998] ;  /* 0x0009980001007983 */ /* 0x0015680000300800 */
[----:B------:R2:W-:Y:S04]  /*23410*/  STS.U16 [R4+UR4+0x8780], R120 ;  /* 0x0087807804007988 */ /* 0x0005e80008000404 */
        /* <DEDUP_REMOVED lines=13> */
[----:B------:R2:W-:Y:S01]  /*234f0*/  STS.U16 [R4+UR4+0xbf80], R125 ;  /* 0x00bf807d04007988 */ /* 0x0005e20008000404 */
[----:B------:R0:W-:Y:S06]  /*23500*/  MEMBAR.ALL.CTA ;  /* 0x0000000000007992 */ /* 0x0001ec0000008000 */
[----:B0-----:R-:W0:Y:S02]  /*23510*/  FENCE.VIEW.ASYNC.S ;  /* 0x00000000000073c6 */ /* 0x001e240000000000 */
[----:B0-----:R-:W-:Y:S01]  /*23520*/  BAR.SYNC.DEFER_BLOCKING 0x0 ;  /* 0x0000000000007b1d */ /* 0x001fe20000010000 */
[----:B------:R-:W-:-:S04]  /*23530*/  ULEA UR7, UR14, UR4, 0x3 ;  /* 0x000000040e077291 */ /* 0x000fc8000f8e18ff */
[----:B------:R-:W-:Y:S01]  /*23540*/  UIADD3 UR7, UPT, UPT, UR7, 0x10000, URZ ;  /* 0x0001000007077890 */ /* 0x000fe2000fffe0ff */
[----:B------:R-:W-:-:S00]  /*23550*/  MEMBAR.ALL.CTA ;  /* 0x0000000000007992 */ /* 0x000fc00000008000 */
[----:B------:R-:W-:Y:S06]  /*23560*/  MEMBAR.ALL.GPU ;  /* 0x0000000000007992 */ /* 0x000fec000000a000 */
[----:B------:R-:W-:-:S00]  /*23570*/  ERRBAR ;  /* 0x00000000000079ab */ /* 0x000fc00000000000 */
[----:B------:R-:W-:Y:S08]  /*23580*/  CGAERRBAR ;  /* 0x00000000000075ab */ /* 0x000ff00000000000 */
[----:B------:R-:W-:Y:S06]  /*23590*/  UCGABAR_ARV ;  /* 0x00000000000079c7 */ /* 0x000fec0008000000 */
[----:B------:R-:W-:Y:S01]  /*235a0*/  UCGABAR_WAIT ;  /* 0x0000000000007dc7 */ /* 0x000fe20008000000 */
[----:B------:R-:W-:Y:S01]  /*235b0*/  CCTL.IVALL ;  /* 0x00000000ff00798f */ /* 0x000fe20002000000 */
[----:B--2---:R-:W-:Y:S05]  /*235c0*/  @P1 BRA `(.L_x_16) ;  /* 0x00000000008c1947 */ /* 0x004fea0003800000 */
[----:B------:R-:W-:Y:S02]  /*235d0*/  UIADD3 UR8, UPT, UPT, UR5, 0x108, URZ ;  /* 0x0000010805087890 */ /* 0x000fe4000fffe0ff */
[----:B------:R-:W-:Y:S02]  /*235e0*/  UIADD3 UR32, UPT, UPT, UR5, 0x110, URZ ;  /* 0x0000011005207890 */ /* 0x000fe4000fffe0ff */
[----:B------:R-:W-:Y:S02]  /*235f0*/  UIADD3 UR33, UPT, UPT, UR5, 0x118, URZ ;  /* 0x0000011805217890 */ /* 0x000fe4000fffe0ff */
[----:B------:R-:W-:Y:S02]  /*23600*/  UIADD3 UR38, UPT, UPT, UR5, 0x120, URZ ;  /* 0x0000012005267890 */ /* 0x000fe4000fffe0ff */
[----:B------:R-:W-:Y:S02]  /*23610*/  UIADD3 UR39, UPT, UPT, UR5, 0x128, URZ ;  /* 0x0000012805277890 */ /* 0x000fe4000fffe0ff */
[----:B------:R-:W-:Y:S01]  /*23620*/  UIADD3 UR46, UPT, UPT, UR5, 0x130, URZ ;  /* 0x00000130052e7890 */ /* 0x000fe2000fffe0ff */
[----:B------:R-:W-:Y:S01]  /*23630*/  UMOV UR28, 0x0 ;  /* 0x00000000001c7882 */ /* 0x000fe20000000000 */
[----:B------:R-:W-:Y:S01]  /*23640*/  UMOV UR29, 0x10400490 ;  /* 0x10400490001d7882 */ /* 0x000fe20000000000 */
[----:B------:R-:W-:Y:S01]  /*23650*/  UMOV UR11, 0x40004040 ;  /* 0x40004040000b7882 */ /* 0x000fe20000000000 */
[----:B------:R-:W-:-:S02]  /*23660*/  UIADD3 UR47, UPT, UPT, UR5, 0x138, URZ ;  /* 0x00000138052f7890 */ /* 0x000fc4000fffe0ff */
[----:B------:R0:W-:Y:S01]  /*23670*/  UTCHMMA.2CTA tmem[UR15], gdesc[UR10], tmem[UR5], tmem[UR28], idesc[UR29], UPT ;  /* 0x00ff1c0a0f0079ea */ /* 0x0001e2000ba00005 */
[----:B------:R-:W-:Y:S01]  /*23680*/  UMOV UR30, 0x0 ;  /* 0x00000000001e7882 */ /* 0x000fe20000000000 */
[----:B------:R-:W-:Y:S01]  /*23690*/  UMOV UR31, 0x10400490 ;  /* 0x10400490001f7882 */ /* 0x000fe20000000000 */
[----:B------:R-:W-:Y:S01]  /*236a0*/  UMOV UR34, 0x0 ;  /* 0x0000000000227882 */ /* 0x000fe20000000000 */
[----:B------:R-:W-:Y:S01]  /*236b0*/  UMOV UR35, 0x10400490 ;  /* 0x1040049000237882 */ /* 0x000fe20000000000 */
        /* <DEDUP_REMOVED lines=20> */
.L_x_16:
[----:B------:R-:W2:Y:S04]  /*23800*/  LDL R5, [R1+0x838] ;  /* 0x0008380001057983 */ /* 0x000ea80000100800 */
[----:B------:R-:W2:Y:S01]  /*23810*/  LDL R4, [R1+0x38] ;  /* 0x0000380001047983 */ /* 0x000ea20000100800 */
[----:B------:R-:W-:-:S04]  /*23820*/  UIADD3 UR14, UPT, UPT, UR14, 0x1, URZ ;  /* 0x000000010e0e7890 */ /* 0x000fc8000fffe0ff */
[----:B------:R-:W-:-:S04]  /*23830*/  UISETP.GT.AND UP1, UPT, UR14, 0x1, UPT ;  /* 0x000000010e00788c */ /* 0x000fc8000bf24270 */
[----:B0-----:R-:W-:Y:S02]  /*23840*/  USEL UR8, URZ, 0x1, !UP1 ;  /* 0x00000001ff087887 */ /* 0x001fe4000c800000 */
[----:B------:R-:W-:Y:S02]  /*23850*/  USEL UR14, UR14, URZ, !UP1 ;  /* 0x000000ff0e0e7287 */ /* 0x000fe4000c800000 */
[----:B------:R-:W-:-:S03]  /*23860*/  ULOP3.LUT UR11, UR9, UR8, URZ, 0x3c, !UPT ;  /* 0x00000008090b7292 */ /* 0x000fc6000f8e3cff */
[----:B------:R-:W-:-:S04]  /*23870*/  UMOV UR8, UR9 ;  /* 0x0000000900087c82 */ /* 0x000fc80008000000 */
[----:B------:R-:W-:Y:S01]  /*23880*/  UMOV UR9, UR11 ;  /* 0x0000000b00097c82 */ /* 0x000fe20008000000 */
[----:B--2---:R-:W-:-:S13]  /*23890*/  ISETP.NE.U32.AND P2, PT, R4, R5, PT ;  /* 0x000000050400720c */ /* 0x004fda0003f45070 */
[----:B------:R-:W-:Y:S05]  /*238a0*/  @P2 BRA `(.L_x_17) ;  /* 0xffffff3c00b42947 */ /* 0x000fea000383ffff */
.L_x_14:
[----:B------:R-:W2:Y:S01]  /*238b0*/  LDL.LU R4, [R1+0x994] ;  /* 0x0009940001047983 */ /* 0x000ea20000300800 */
[----:B------:R-:W0:Y:S01]  /*238c0*/  LDC R5, c[0x0][0x3a0] ;  /* 0x0000e800ff057b82 */ /* 0x000e220000000800 */
[----:B------:R-:W2:Y:S01]  /*238d0*/  LDCU.128 UR12, c[0x0][0x390] ;  /* 0x00007200ff0c77ac */ /* 0x000ea20008000c00 */
[----:B-----5:R-:W-:Y:S01]  /*238e0*/  VIADD R0, R3, 0x1 ;  /* 0x0000000103007836 */ /* 0x020fe20000000000 */
[----:B------:R-:W3:Y:S01]  /*238f0*/  LDCU UR11, c[0x0][0x39c] ;  /* 0x00007380ff0b77ac */ /* 0x000ee20008000800 */
[----:B------:R-:W4:Y:S01]  /*23900*/  LDCU UR10, c[0x0][0x3b4] ;  /* 0x00007680ff0a77ac */ /* 0x000f220008000800 */
[----:B------:R-:W1:Y:S01]  /*23910*/  LDCU UR9, c[0x0][0x3b8] ;  /* 0x00007700ff0977ac */ /* 0x000e620008000800 */
[----:B------:R-:W0:Y:S01]  /*23920*/  LDCU UR16, c[0x0][0x39c] ;  /* 0x00007380ff1077ac */ /* 0x000e220008000800 */
[----:B------:R-:W0:Y:S02]  /*23930*/  LDCU UR17, c[0x0][0x39c] ;  /* 0x00007380ff1177ac */ /* 0x000e240008000800 */
[----:B0-----:R-:W-:Y:S01]  /*23940*/  VIADD R5, R5, 0x7f ;  /* 0x0000007f05057836 */ /* 0x001fe20000000000 */
[----:B------:R-:W0:Y:S04]  /*23950*/  LDCU UR18, c[0x0][0x39c] ;  /* 0x00007380ff1277ac */ /* 0x000e280008000800 */
[----:B------:R-:W-:-:S02]  /*23960*/  ISETP.GE.AND P3, PT, R5, 0x80, PT ;  /* 0x000000800500780c */ /* 0x000fc40003f66270 */
[C---:B--2---:R-:W-:Y:S01]  /*23970*/  ISETP.GE.AND P1, PT, R4.reuse, UR14, PT ;  /* 0x0000000e04007c0c */ /* 0x044fe2000bf26270 */
[----:B----4-:R-:W-:-:S03]  /*23980*/  IMAD R2, R4, UR10, RZ ;  /* 0x0000000a04027c24 */ /* 0x010fc6000f8e02ff */
[----:B---3--:R-:W-:Y:S01]  /*23990*/  ISETP.LT.AND P2, PT, R0, UR11, !P1 ;  /* 0x0000000b00007c0c */ /* 0x008fe2000cf41270 */
[----:B------:R-:W-:-:S06]  /*239a0*/  VIADD R0, R3, 0x2 ;  /* 0x0000000203007836 */ /* 0x000fcc0000000000 */
[----:B01----:R-:W-:Y:S06]  /*239b0*/  @!P3 BRA `(.L_x_18) ;  /* 0x000000000010b947 */ /* 0x003fec0003800000 */
[----:B------:R-:W-:-:S06]  /*239c0*/  USHF.L.U32 UR8, UR8, 0x1f, URZ ;  /* 0x0000001f08087899 */ /* 0x000fcc00080006ff */
[----:B------:R-:W-:-:S04]  /*239d0*/  IMAD.U32 R4, RZ, RZ, UR8 ;  /* 0x00000008ff047e24 */ /* 0x000fc8000f8e00ff */
[----:B------:R-:W0:Y:S02]  /*239e0*/  SYNCS.PHASECHK.TRANS64.TRYWAIT P3, [UR7], R4 ;  /* 0x00000004ff0075a7 */ /* 0x000e240008061107 */
[----:B0-----:R-:W-:Y:S05]  /*239f0*/  @!P3 BRA `(.L_x_19) ;  /* 0x000000a80094b947 */ /* 0x001fea0003800000 */
.L_x_18:
[----:B------:R-:W-:Y:S06]  /*23a00*/  BAR.SYNC.DEFER_BLOCKING 0x0 ;  /* 0x0000000000007b1d */ /* 0x000fec0000010000 */
[----:B------:R-:W-:Y:S01]  /*23a10*/  STL [R1+0xaf4], R66 ;  /* 0x000af44201007387 */ /* 0x000fe20000100800 */
[----:B------:R-:W-:Y:S01]  /*23a20*/  ISETP.LT.AND P3, PT, R0, UR16, !P1 ;  /* 0x0000001000007c0c */ /* 0x000fe2000cf61270 */
[----:B------:R-:W0:Y:S02]  /*23a30*/  LDCU UR7, c[0x0][0x39c] ;  /* 0x00007380ff0777ac */ /* 0x000e240008000800 */
[----:B------:R-:W-:Y:S01]  /*23a40*/  STL [R1+0xaf0], R63 ;  /* 0x000af03f01007387 */ /* 0x000fe20000100800 */
[----:B------:R-:W1:Y:S03]  /*23a50*/  LDCU UR8, c[0x0][0x39c] ;  /* 0x00007380ff0877ac */ /* 0x000e660008000800 */
[----:B------:R-:W-:Y:S04]  /*23a60*/  STL [R1+0xaec], R60 ;  /* 0x000aec3c01007387 */ /* 0x000fe80000100800 */
[----:B------:R-:W-:Y:S04]  /*23a70*/  STL [R1+0xae8], R57 ;  /* 0x000ae83901007387 */ /* 0x000fe80000100800 */
[----:B------:R-:W-:Y:S01]  /*23a80*/  STL [R1+0xae4], R54 ;  /* 0x000ae43601007387 */ /* 0x000fe20000100800 */
[----:B------:R-:W2:Y:S03]  /*23a90*/  @!P0 SYNCS.CCTL.IV [UR4+0x10000] ;  /* 0x01000000ff0089b1 */ /* 0x000ea60008000004 */
        /* <DEDUP_REMOVED lines=11> */
[----:B------:R3:W-:Y:S01]  /*23b50*/  STL [R1+0xab4], R18 ;  /* 0x000ab41201007387 */ /* 0x0007e20000100800 */
[----:B--2---:R-:W-:Y:S06]  /*23b60*/  BAR.SYNC.DEFER_BLOCKING 0x0 ;  /* 0x0000000000007b1d */ /* 0x004fec0000010000 */
[----:B---3--:R-:W2:Y:S01]  /*23b70*/  LDTM.x64 R4, tmem[UR6] ;  /* 0x00000006000479ee */ /* 0x008ea20008340000 */
[----:B------:R-:W-:Y:S01]  /*23b80*/  LEA R0, P5, R2, UR12, 0x1 ;  /* 0x0000000c02007c11 */ /* 0x000fe2000f8a08ff */
[----:B------:R-:W3:Y:S01]  /*23b90*/  @!P0 SYNCS.CCTL.IV [UR4+0x10008] ;  /* 0x01000800ff0089b1 */ /* 0x000ee20008000004 */
[----:B--2---:R-:W-:Y:S01]  /*23ba0*/  STL.64 [R1], R4 ;  /* 0x0000000401007387 */ /* 0x004fe20000100a00 */
[----:B------:R-:W-:-:S02]  /*23bb0*/  IMAD.MOV.U32 R105, RZ, RZ, R66 ;  /* 0x000000ffff697224 */ /* 0x000fc400078e0042 */
[----:B------:R-:W-:Y:S01]  /*23bc0*/  IMAD.MOV.U32 R106, RZ, RZ, R67 ;  /* 0x000000ffff6a7224 */ /* 0x000fe200078e0043 */
[----:B------:R-:W-:Y:S01]  /*23bd0*/  STL.64 [R1+0x8], R6 ;  /* 0x0000080601007387 */ /* 0x000fe20000100a00 */
[----:B------:R-:W-:Y:S02]  /*23be0*/  IMAD.MOV.U32 R81, RZ, RZ, R63 ;  /* 0x000000ffff517224 */ /* 0x000fe400078e003f */
[----:B------:R-:W-:Y:S01]  /*23bf0*/  IMAD.MOV.U32 R103, RZ, RZ, R65 ;  /* 0x000000ffff677224 */ /* 0x000fe200078e0041 */
[----:B------:R-:W-:Y:S01]  /*23c00*/  STL.64 [R1+0x10], R8 ;  /* 0x0000100801007387 */ /* 0x000fe20000100a00 */
[----:B------:R-:W-:Y:S02]  /*23c10*/  IMAD.MOV.U32 R67, RZ, RZ, R60 ;  /* 0x000000ffff437224 */ /* 0x000fe400078e003c */
[----:B------:R-:W-:Y:S01]  /*23c20*/  IMAD.MOV.U32 R102, RZ, RZ, R64 ;  /* 0x000000ffff667224 */ /* 0x000fe200078e0040 */
[----:B------:R-:W-:Y:S01]  /*23c30*/  STL.64 [R1+0x18], R10 ;  /* 0x0000180a01007387 */ /* 0x000fe20000100a00 */
[----:B------:R-:W-:-:S02]  /*23c40*/  IMAD.MOV.U32 R80, RZ, RZ, R62 ;  /* 0x000000ffff507224 */ /* 0x000fc400078e003e */
[----:B------:R-:W-:Y:S01]  /*23c50*/  IMAD.MOV.U32 R68, RZ, RZ, R61 ;  /* 0x000000ffff447224 */ /* 0x000fe200078e003d */
[----:B------:R-:W-:Y:S01]  /*23c60*/  STL.64 [R1+0x20], R12 ;  /* 0x0000200c01007387 */ /* 0x000fe20000100a00 */
[----:B------:R-:W-:Y:S01]  /*23c70*/  LEA.HI.X.SX32 R2, R2, UR13, 0x1, P5 ;  /* 0x0000000d02027c11 */ /* 0x000fe2000a8f0eff */
[----:B------:R-:W2:Y:S02]  /*23c80*/  LDCU UR4, c[0x0][0x39c] ;  /* 0x00007380ff0477ac */ /* 0x000ea40008000800 */
[----:B------:R-:W-:Y:S04]  /*23c90*/  STL.64 [R1+0x28], R14 ;  /* 0x0000280e01007387 */ /* 0x000fe80000100a00 */
        /* <DEDUP_REMOVED lines=20> */
[----:B------:R4:W-:Y:S04]  /*23de0*/  STL.64 [R1+0xd0], R56 ;  /* 0x0000d03801007387 */ /* 0x0009e80000100a00 */
[----:B------:R5:W-:Y:S04]  /*23df0*/  STL.64 [R1+0xd8], R58 ;  /* 0x0000d83a01007387 */ /* 0x000be80000100a00 */
[----:B------:R0:W2:Y:S04]  /*23e00*/  LDL.LU R66, [R1+0xaf4] ;  /* 0x000af40001427983 */ /* 0x0000a80000300800 */
[----:B------:R0:W2:Y:S04]  /*23e10*/  LDL.LU R63, [R1+0xaf0] ;  /* 0x000af000013f7983 */ /* 0x0000a80000300800 */
[----:B------:R0:W3:Y:S04]  /*23e20*/  LDL.LU R60, [R1+0xaec] ;  /* 0x000aec00013c7983 */ /* 0x0000e80000300800 */
[----:B----4-:R4:W3:Y:S04]  /*23e30*/  LDL.LU R57, [R1+0xae8] ;  /* 0x000ae80001397983 */ /* 0x0108e80000300800 */
[----:B------:R4:W3:Y:S04]  /*23e40*/  LDL.LU R54, [R1+0xae4] ;  /* 0x000ae40001367983 */ /* 0x0008e80000300800 */
        /* <DEDUP_REMOVED lines=12> */
[----:B------:R-:W3:Y:S04]  /*23f10*/  LDL.LU R65, [R1+0xdc] ;  /* 0x0000dc0001417983 */ /* 0x000ee80000300800 */
[----:B------:R-:W3:Y:S04]  /*23f20*/  LDL.LU R64, [R1+0xd8] ;  /* 0x0000d80001407983 */ /* 0x000ee80000300800 */
[----:B------:R-:W4:Y:S04]  /*23f30*/  LDL.LU R62, [R1+0xd4] ;  /* 0x0000d400013e7983 */ /* 0x000f280000300800 */
[----:B------:R-:W4:Y:S04]  /*23f40*/  LDL.LU R61, [R1+0xd0] ;  /* 0x0000d000013d7983 */ /* 0x000f280000300800 */
[----:B-----5:R-:W5:Y:S04]  /*23f50*/  LDL.LU R59, [R1+0xcc] ;  /* 0x0000cc00013b7983 */ /* 0x020f680000300800 */
[----:B------:R-:W5:Y:S04]  /*23f60*/  LDL.LU R58, [R1+0xc8] ;  /* 0x0000c800013a7983 */ /* 0x000f680000300800 */
        /* <DEDUP_REMOVED lines=49> */
[----:B------:R-:W5:Y:S01]  /*24280*/  LDL.LU R74, [R1] ;  /* 0x00000000014a7983 */ /* 0x000f620000300800 */
[C---:B------:R-:W-:Y:S01]  /*24290*/  IMAD R5, R3.reuse, UR9, RZ ;  /* 0x0000000903057c24 */ /* 0x040fe2000f8e02ff */
[----:B------:R-:W-:Y:S01]  /*242a0*/  F2FP.BF16.F32.PACK_AB R104, R106, R105 ;  /* 0x000000696a68723e */ /* 0x000fe200000010ff */
[----:B------:R-:W-:Y:S01]  /*242b0*/  VIADD R4, R3, 0x3 ;  /* 0x0000000303047836 */ /* 0x000fe20000000000 */
[----:B------:R-:W-:Y:S01]  /*242c0*/  F2FP.BF16.F32.PACK_AB R101, R103, R102 ;  /* 0x000000666765723e */ /* 0x000fe200000010ff */
[C---:B------:R-:W-:Y:S01]  /*242d0*/  VIADD R7, R5.reuse, UR9 ;  /* 0x0000000905077c36 */ /* 0x040fe20008000000 */
[----:B------:R-:W-:-:S02]  /*242e0*/  LEA R108, P5, R5, R0, 0x1 ;  /* 0x00000000056c7211 */ /* 0x000fc400078a08ff */
[----:B------:R-:W-:Y:S01]  /*242f0*/  F2FP.BF16.F32.PACK_AB R69, R81, R80 ;  /* 0x000000505145723e */ /* 0x000fe200000010ff */
[C---:B------:R-:W-:Y:S01]  /*24300*/  VIADD R9, R7.reuse, UR9 ;  /* 0x0000000907097c36 */ /* 0x040fe20008000000 */
[----:B------:R-:W-:Y:S02]  /*24310*/  LEA R10, P6, R7, R0, 0x1 ;  /* 0x00000000070a7211 */ /* 0x000fe400078c08ff */
[-C--:B------:R-:W-:Y:S01]  /*24320*/  LEA.HI.X.SX32 R109, R5, R2.reuse, 0x1, P5 ;  /* 0x00000002056d7211 */ /* 0x080fe200028f0eff */
[----:B------:R-:W-:Y:S01]  /*24330*/  VIADD R5, R9, UR9 ;  /* 0x0000000909057c36 */ /* 0x000fe20008000000 */
[----:B------:R-:W-:Y:S02]  /*24340*/  LEA.HI.X.SX32 R11, R7, R2, 0x1, P6 ;  /* 0x00000002070b7211 */ /* 0x000fe400030f0eff */
[----:B--2---:R-:W-:Y:S01]  /*24350*/  F2FP.BF16.F32.PACK_AB R66, R68, R67 ;  /* 0x000000434442723e */ /* 0x004fe200000010ff */
[----:B------:R-:W-:Y:S01]  /*24360*/  VIADD R7, R5, UR9 ;  /* 0x0000000905077c36 */ /* 0x000fe20008000000 */
[----:B------:R-:W-:Y:S01]  /*24370*/  ISETP.LT.AND P4, PT, R4, UR17, !P1 ;  /* 0x0000001104007c0c */ /* 0x000fe2000cf81270 */
[----:B------:R2:W-:Y:S01]  /*24380*/  STL.64 [R1+0x110], R10 ;  /* 0x0001100a01007387 */ /* 0x0005e20000100a00 */
[----:B------:R-:W-:-:S03]  /*24390*/  VIADD R4, R3, 0x4 ;  /* 0x0000000403047836 */ /* 0x000fc60000000000 */
[----:B------:R-:W-:Y:S02]  /*243a0*/  STL.64 [R1+0x118], R108 ;  /* 0x0001186c01007387 */ /* 0x000fe40000100a00 */
[----:B------:R-:W-:Y:S01]  /*243b0*/  ISETP.LT.AND P5, PT, R4, UR18, !P1 ;  /* 0x0000001204007c0c */ /* 0x000fe2000cfa1270 */
[----:B------:R-:W-:Y:S01]  /*243c0*/  VIADD R4, R3, 0x5 ;  /* 0x0000000503047836 */ /* 0x000fe20000000000 */
[----:B--2---:R-:W-:-:S04]  /*243d0*/  LEA R10, P6, R9, R0, 0x1 ;  /* 0x00000000090a7211 */ /* 0x004fc800078c08ff */
[----:B------:R-:W-:Y:S02]  /*243e0*/  LEA.HI.X.SX32 R11, R9, R2, 0x1, P6 ;  /* 0x00000002090b7211 */ /* 0x000fe400030f0eff */
[----:B0-----:R-:W-:Y:S01]  /*243f0*/  ISETP.LT.AND P6, PT, R4, UR7, !P1 ;  /* 0x0000000704007c0c */ /* 0x001fe2000cfc1270 */
[----:B------:R-:W0:Y:S02]  /*24400*/  LDCU UR7, c[0x0][0x39c] ;  /* 0x00007380ff0777ac */ /* 0x000e240008000800 */
[----:B------:R2:W-:Y:S02]  /*24410*/  STL.64 [R1+0x108], R10 ;  /* 0x0001080a01007387 */ /* 0x0005e40000100a00 */
[----:B--2---:R-:W-:-:S04]  /*24420*/  LEA R10, P0, R5, R0, 0x1 ;  /* 0x00000000050a7211 */ /* 0x004fc800078008ff */
[----:B------:R-:W-:Y:S01]  /*24430*/  LEA.HI.X.SX32 R11, R5, R2, 0x1, P0 ;  /* 0x00000002050b7211 */ /* 0x000fe200000f0eff */
[----:B------:R-:W-:-:S04]  /*24440*/  VIADD R5, R7, UR9 ;  /* 0x0000000907057c36 */ /* 0x000fc80008000000 */
[----:B------:R2:W-:Y:S04]  /*24450*/  STL.64 [R1+0x100], R10 ;  /* 0x0001000a01007387 */ /* 0x0005e80000100a00 */
[----:B------:R-:W-:Y:S04]  /*24460*/  STL [R1+0x19c], R104 ;  /* 0x00019c6801007387 */ /* 0x000fe80000100800 */
[----:B------:R-:W-:Y:S01]  /*24470*/  STL [R1+0x194], R101 ;  /* 0x0001946501007387 */ /* 0x000fe20000100800 */
[----:B--2---:R-:W-:-:S04]  /*24480*/  LEA R10, P0, R7, R0, 0x1 ;  /* 0x00000000070a7211 */ /* 0x004fc800078008ff */
[----:B------:R-:W-:Y:S01]  /*24490*/  LEA.HI.X.SX32 R11, R7, R2, 0x1, P0 ;  /* 0x00000002070b7211 */ /* 0x000fe200000f0eff */
[----:B------:R-:W-:-:S04]  /*244a0*/  VIADD R7, R5, UR9 ;  /* 0x0000000905077c36 */ /* 0x000fc80008000000 */
[----:B------:R2:W-:Y:S01]  /*244b0*/  STL.64 [R1+0xf8], R10 ;  /* 0x0000f80a01007387 */ /* 0x0005e20000100a00 */
[----:B---3--:R-:W-:-:S03]  /*244c0*/  F2FP.BF16.F32.PACK_AB R63, R65, R64 ;  /* 0x00000040413f723e */ /* 0x008fc600000010ff */
[----:B------:R-:W-:Y:S04]  /*244d0*/  STL [R1+0x18c], R69 ;  /* 0x00018c4501007387 */ /* 0x000fe80000100800 */
[----:B------:R-:W-:Y:S01]  /*244e0*/  STL [R1+0x184], R66 ;  /* 0x0001844201007387 */ /* 0x000fe20000100800 */
[----:B----4-:R-:W-:Y:S02]  /*244f0*/  F2FP.BF16.F32.PACK_AB R60, R62, R61 ;  /* 0x0000003d3e3c723e */ /* 0x010fe400000010ff */
[----:B--2---:R-:W-:-:S04]  /*24500*/  LEA R10, P0, R5, R0, 0x1 ;  /* 0x00000000050a7211 */ /* 0x004fc800078008ff */
[----:B------:R-:W-:Y:S01]  /*24510*/  LEA.HI.X.SX32 R11, R5, R2, 0x1, P0 ;  /* 0x00000002050b7211 */ /* 0x000fe200000f0eff */
[----:B------:R-:W-:Y:S01]  /*24520*/  VIADD R5, R7, UR9 ;  /* 0x0000000907057c36 */ /* 0x000fe20008000000 */
[----:B-----5:R-:W-:-:S03]  /*24530*/  F2FP.BF16.F32.PACK_AB R57, R59, R58 ;  /* 0x0000003a3b39723e */ /* 0x020fc600000010ff */
[----:B------:R2:W-:Y:S04]  /*24540*/  STL.64 [R1+0xe8], R10 ;  /* 0x0000e80a01007387 */ /* 0x0005e80000100a00 */
[----:B------:R-:W-:Y:S01]  /*24550*/  STL [R1+0x17c], R63 ;  /* 0x00017c3f01007387 */ /* 0x000fe20000100800 */
[----:B------:R-:W-:-:S03]  /*24560*/  F2FP.BF16.F32.PACK_AB R54, R56, R55 ;  /* 0x000000373836723e */ /* 0x000fc600000010ff */
[----:B------:R-:W-:Y:S01]  /*24570*/  STL [R1+0x178], R60 ;  /* 0x0001783c01007387 */ /* 0x000fe20000100800 */
[----:B--2---:R-:W-:Y:S02]  /*24580*/  LEA R10, P0, R7, R0, 0x1 ;  /* 0x00000000070a7211 */ /* 0x004fe400078008ff */
[----:B------:R-:W-:Y:S02]  /*24590*/  F2FP.BF16.F32.PACK_AB R51, R53, R52 ;  /* 0x000000343533723e */ /* 0x000fe400000010ff */
[----:B------:R-:W-:Y:S01]  /*245a0*/  LEA.HI.X.SX32 R11, R7, R2, 0x1, P0 ;  /* 0x00000002070b7211 */ /* 0x000fe200000f0eff */
[----:B------:R-:W-:-:S04]  /*245b0*/  VIADD R7, R5, UR9 ;  /* 0x0000000905077c36 */ /* 0x000fc80008000000 */
[----:B------:R2:W-:Y:S01]  /*245c0*/  STL.64 [R1+0xd8], R10 ;  /* 0x0000d80a01007387 */ /* 0x0005e20000100a00 */
[----:B------:R-:W-:-:S03]  /*245d0*/  F2FP.BF16.F32.PACK_AB R48, R50, R49 ;  /* 0x000000313230723e */ /* 0x000fc600000010ff */
[----:B------:R-:W-:Y:S04]  /*245e0*/  STL [R1+0x174], R57 ;  /* 0x0001743901007387 */ /* 0x000fe80000100800 */
[----:B------:R-:W-:Y:S01]  /*245f0*/  STL [R1+0x170], R54 ;  /* 0x0001703601007387 */ /* 0x000fe20000100800 */
[----:B------:R-:W-:Y:S02]  /*24600*/  F2FP.BF16.F32.PACK_AB R45, R47, R46 ;  /* 0x0000002e2f2d723e */ /* 0x000fe400000010ff */
[----:B--2---:R-:W-:-:S04]  /*24610*/  LEA R10, P0, R5, R0, 0x1 ;  /* 0x00000000050a7211 */ /* 0x004fc800078008ff */
[----:B------:R-:W-:Y:S01]  /*24620*/  LEA.HI.X.SX32 R11, R5, R2, 0x1, P0 ;  /* 0x00000002050b7211 */ /* 0x000fe200000f0eff */
[----:B------:R-:W-:Y:S01]  /*24630*/  VIADD R5, R7, UR9 ;  /* 0x0000000907057c36 */ /* 0x000fe20008000000 */
[----:B------:R-:W-:-:S03]  /*24640*/  F2FP.BF16.F32.PACK_AB R42, R44, R43 ;  /* 0x0000002b2c2a723e */ /* 0x000fc600000010ff */
        /* <DEDUP_REMOVED lines=43> */
[----:B------:R-:W-:Y:S01]  /*24900*/  VIADD R69, R7, UR9 ;  /* 0x0000000907457c36 */ /* 0x000fe20008000000 */
[----:B------:R-:W-:Y:S02]  /*24910*/  F2FP.BF16.F32.PACK_AB R92, R94, R93 ;  /* 0x0000005d5e5c723e */ /* 0x000fe400000010ff */
[----:B------:R-:W-:Y:S01]  /*24920*/  STL [R1+0x124], R21 ;  /* 0x0001241501007387 */ /* 0x000fe20000100800 */
[----:B------:R-:W-:-:S03]  /*24930*/  VIADD R68, R69, UR9 ;  /* 0x0000000945447c36 */ /* 0x000fc60008000000 */
[----:B------:R-:W-:Y:S01]  /*24940*/  STL [R1+0x120], R18 ;  /* 0x0001201201007387 */ /* 0x000fe20000100800 */
[----:B------:R-:W-:Y:S02]  /*24950*/  F2FP.BF16.F32.PACK_AB R89, R91, R90 ;  /* 0x0000005a5b59723e */ /* 0x000fe400000010ff */
[----:B--2---:R-:W-:-:S04]  /*24960*/  LEA R10, P0, R5, R0, 0x1 ;  /* 0x00000000050a7211 */ /* 0x004fc800078008ff */
[----:B------:R-:W-:Y:S02]  /*24970*/  LEA.HI.X.SX32 R11, R5, R2, 0x1, P0 ;  /* 0x00000002050b7211 */ /* 0x000fe400000f0eff */
[----:B------:R-:W-:Y:S02]  /*24980*/  F2FP.BF16.F32.PACK_AB R5, R15, R14 ;  /* 0x0000000e0f05723e */ /* 0x000fe400000010ff */
[----:B------:R-:W-:Y:S01]  /*24990*/  F2FP.BF16.F32.PACK_AB R86, R88, R87 ;  /* 0x000000575856723e */ /* 0x000fe200000010ff */
[----:B------:R2:W-:Y:S04]  /*249a0*/  STL.64 [R1+0x68], R10 ;  /* 0x0000680a01007387 */ /* 0x0005e80000100a00 */
[----:B------:R-:W-:Y:S01]  /*249b0*/  STL [R1+0xf0], R9 ;  /* 0x0000f00901007387 */ /* 0x000fe20000100800 */
[----:B------:R-:W-:-:S03]  /*249c0*/  F2FP.BF16.F32.PACK_AB R83, R85, R84 ;  /* 0x000000545553723e */ /* 0x000fc600000010ff */
[----:B------:R-:W-:Y:S01]  /*249d0*/  STL [R1+0xe4], R5 ;  /* 0x0000e40501007387 */ /* 0x000fe20000100800 */
[----:B--2---:R-:W-:-:S03]  /*249e0*/  LEA R10, P0, R7, R0, 0x1 ;  /* 0x00000000070a7211 */ /* 0x004fc600078008ff */
[----:B------:R-:W-:Y:S01]  /*249f0*/  STL [R1+0xd4], R4 ;  /* 0x0000d40401007387 */ /* 0x000fe20000100800 */
[----:B------:R-:W-:Y:S02]  /*24a00*/  F2FP.BF16.F32.PACK_AB R79, R82, R72 ;  /* 0x00000048524f723e */ /* 0x000fe400000010ff */
[----:B------:R-:W-:Y:S02]  /*24a10*/  LEA.HI.X.SX32 R11, R7, R2, 0x1, P0 ;  /* 0x00000002070b7211 */ /* 0x000fe400000f0eff */
[C---:B------:R-:W-:Y:S02]  /*24a20*/  LEA R80, P0, R69.reuse, R0, 0x1 ;  /* 0x0000000045507211 */ /* 0x040fe400078008ff */
[----:B------:R-:W-:Y:S01]  /*24a30*/  F2FP.BF16.F32.PACK_AB R76, R78, R77 ;  /* 0x0000004d4e4c723e */ /* 0x000fe200000010ff */
[----:B------:R2:W-:Y:S01]  /*24a40*/  STL.64 [R1+0x58], R10 ;  /* 0x0000580a01007387 */ /* 0x0005e20000100a00 */
[----:B------:R-:W-:Y:S01]  /*24a50*/  LEA.HI.X.SX32 R81, R69, R2, 0x1, P0 ;  /* 0x0000000245517211 */ /* 0x000fe200000f0eff */
[----:B------:R-:W-:Y:S01]  /*24a60*/  VIADD R69, R68, UR9 ;  /* 0x0000000944457c36 */ /* 0x000fe20008000000 */
[C---:B------:R-:W-:Y:S01]  /*24a70*/  PRMT R71, R76.reuse, 0x7632, R71 ;  /* 0x000076324c477816 */ /* 0x040fe20000000047 */
[----:B------:R-:W-:Y:S01]  /*24a80*/  STL [R1+0xc4], R100 ;  /* 0x0000c46401007387 */ /* 0x000fe20000100800 */
[----:B------:R-:W-:-:S02]  /*24a90*/  PRMT R70, R76, 0x7610, R70 ;  /* 0x000076104c467816 */ /* 0x000fc40000000046 */
[----:B------:R-:W-:Y:S01]  /*24aa0*/  F2FP.BF16.F32.PACK_AB R73, R75, R74 ;  /* 0x0000004a4b49723e */ /* 0x000fe200000010ff */
[----:B------:R3:W-:Y:S03]  /*24ab0*/  STL.64 [R1+0x48], R80 ;  /* 0x0000485001007387 */ /* 0x0007e60000100a00 */
[C---:B------:R-:W-:Y:S01]  /*24ac0*/  PRMT R97, R73.reuse, 0x7610, R97 ;  /* 0x0000761049617816 */ /* 0x040fe20000000061 */
[----:B------:R-:W-:Y:S01]  /*24ad0*/  STL [R1+0xb4], R95 ;  /* 0x0000b45f01007387 */ /* 0x000fe20000100800 */
[----:B------:R-:W-:Y:S01]  /*24ae0*/  PRMT R96, R73, 0x7632, R96 ;  /* 0x0000763249607816 */ /* 0x000fe20000000060 */
[----:B--2---:R-:W2:Y:S01]  /*24af0*/  LDTM.x64 R4, tmem[UR6+0x40] ;  /* 0x00004006000479ee */ /* 0x004ea20008340000 */
[----:B---3--:R-:W-:-:S04]  /*24b00*/  LEA R80, P0, R68, R0, 0x1 ;  /* 0x0000000044507211 */ /* 0x008fc800078008ff */
[----:B------:R-:W-:Y:S01]  /*24b10*/  LEA.HI.X.SX32 R81, R68, R2, 0x1, P0 ;  /* 0x0000000244517211 */ /* 0x000fe200000f0eff */
[----:B------:R-:W-:-:S04]  /*24b20*/  VIADD R68, R69, UR9 ;  /* 0x0000000945447c36 */ /* 0x000fc80008000000 */
[----:B------:R3:W-:Y:S04]  /*24b30*/  STL.64 [R1+0x40], R80 ;  /* 0x0000405001007387 */ /* 0x0007e80000100a00 */
[----:B------:R-:W-:Y:S04]  /*24b40*/  STL [R1+0xa4], R92 ;  /* 0x0000a45c01007387 */ /* 0x000fe80000100800 */
[----:B------:R-:W-:Y:S01]  /*24b50*/  STL [R1+0xa0], R89 ;  /* 0x0000a05901007387 */ /* 0x000fe20000100800 */
[----:B--2---:R-:W-:Y:S02]  /*24b60*/  F2FP.BF16.F32.PACK_AB R66, R67, R66 ;  /* 0x000000424342723e */ /* 0x004fe400000010ff */
[----:B---3--:R-:W-:-:S02]  /*24b70*/  LEA R80, P0, R69, R0, 0x1 ;  /* 0x0000000045507211 */ /* 0x008fc400078008ff */
[----:B------:R-:W-:Y:S02]  /*24b80*/  F2FP.BF16.F32.PACK_AB R64, R65, R64 ;  /* 0x000000404140723e */ /* 0x000fe400000010ff */
[----:B------:R-:W-:Y:S01]  /*24b90*/  LEA.HI.X.SX32 R81, R69, R2, 0x1, P0 ;  /* 0x0000000245517211 */ /* 0x000fe200000f0eff */
[----:B------:R-:W-:Y:S01]  /*24ba0*/  VIADD R69, R68, UR9 ;  /* 0x0000000944457c36 */ /* 0x000fe20008000000 */
[----:B------:R-:W-:Y:S02]  /*24bb0*/  F2FP.BF16.F32.PACK_AB R62, R63, R62 ;  /* 0x0000003e3f3e723e */ /* 0x000fe400000010ff */
[----:B------:R-:W-:Y:S01]  /*24bc0*/  F2FP.BF16.F32.PACK_AB R60, R61, R60 ;  /* 0x0000003c3d3c723e */ /* 0x000fe200000010ff */
[----:B------:R2:W-:Y:S01]  /*24bd0*/  STL.64 [R1+0x30], R80 ;  /* 0x0000305001007387 */ /* 0x0005e20000100a00 */
[----:B------:R-:W-:Y:S02]  /*24be0*/  F2FP.BF16.F32.PACK_AB R58, R59, R58 ;  /* 0x0000003a3b3a723e */ /* 0x000fe400000010ff */
[----:B------:R-:W-:Y:S01]  /*24bf0*/  F2FP.BF16.F32.PACK_AB R56, R57, R56 ;  /* 0x000000383938723e */ /* 0x000fe200000010ff */
[----:B------:R-:W-:Y:S01]  /*24c00*/  STL [R1+0x90], R86 ;  /* 0x0000905601007387 */ /* 0x000fe20000100800 */
[----:B------:R-:W-:-:S02]  /*24c10*/  F2FP.BF16.F32.PACK_AB R54, R55, R54 ;  /* 0x000000363736723e */ /* 0x000fc400000010ff */
[----:B------:R-:W-:Y:S01]  /*24c20*/  F2FP.BF16.F32.PACK_AB R52, R53, R52 ;  /* 0x000000343534723e */ /* 0x000fe200000010ff */
[----:B------:R-:W-:Y:S01]  /*24c30*/  STL [R1+0x84], R83 ;  /* 0x0000845301007387 */ /* 0x000fe20000100800 */
[----:B------:R-:W-:Y:S02]  /*24c40*/  F2FP.BF16.F32.PACK_AB R50, R51, R50 ;  /* 0x000000323332723e */ /* 0x000fe400000010ff */
[----:B------:R-:W-:Y:S01]  /*24c50*/  F2FP.BF16.F32.PACK_AB R48, R49, R48 ;  /* 0x000000303130723e */ /* 0x000fe200000010ff */
[----:B------:R-:W-:Y:S01]  /*24c60*/  STL [R1+0x80], R79 ;  /* 0x0000804f01007387 */ /* 0x000fe20000100800 */
[C---:B--2---:R-:W-:Y:S02]  /*24c70*/  LEA R80, P0, R68.reuse, R0, 0x1 ;  /* 0x0000000044507211 */ /* 0x044fe400078008ff */
[----:B------:R-:W-:Y:S02]  /*24c80*/  F2FP.BF16.F32.PACK_AB R46, R47, R46 ;  /* 0x0000002e2f2e723e */ /* 0x000fe400000010ff */
[----:B------:R-:W-:Y:S01]  /*24c90*/  LEA.HI.X.SX32 R81, R68, R2, 0x1, P0 ;  /* 0x0000000244517211 */ /* 0x000fe200000f0eff */
[C---:B------:R-:W-:Y:S01]  /*24ca0*/  VIADD R68, R69.reuse, UR9 ;  /* 0x0000000945447c36 */ /* 0x040fe20008000000 */
[----:B------:R-:W-:-:S02]  /*24cb0*/  LEA R72, P0, R69, R0, 0x1 ;  /* 0x0000000045487211 */ /* 0x000fc400078008ff */
[----:B------:R-:W-:Y:S01]  /*24cc0*/  F2FP.BF16.F32.PACK_AB R44, R45, R44 ;  /* 0x0000002c2d2c723e */ /* 0x000fe200000010ff */
[----:B------:R-:W-:Y:S01]  /*24cd0*/  STL.64 [R1+0x20], R80 ;  /* 0x0000205001007387 */ /* 0x000fe20000100a00 */
        /* <DEDUP_REMOVED lines=10> */
[----:B------:R3:W-:Y:S01]  /*24d80*/  STL [R1+0x1ec], R64 ;  /* 0x0001ec4001007387 */ /* 0x0007e20000100800 */
[----:B------:R-:W-:Y:S02]  /*24d90*/  F2FP.BF16.F32.PACK_AB R33, R31, R30 ;  /* 0x0000001e1f21723e */ /* 0x000fe400000010ff */
[----:B------:R-:W-:Y:S02]  /*24da0*/  F2FP.BF16.F32.PACK_AB R28, R29, R28 ;  /* 0x0000001c1d1c723e */ /* 0x000fe400000010ff */
[----:B--2---:R-:W-:Y:S02]  /*24db0*/  LEA R72, P0, R68, R0, 0x1 ;  /* 0x0000000044487211 */ /* 0x004fe400078008ff */
[----:B------:R-:W-:Y:S02]  /*24dc0*/  PRMT R30, R70, 0x7610, R30 ;  /* 0x00007610461e7816 */ /* 0x000fe4000000001e */
[----:B------:R-:W-:-:S02]  /*24dd0*/  LEA.HI.X.SX32 R73, R68, R2, 0x1, P0 ;  /* 0x0000000244497211 */ /* 0x000fc400000f0eff */
[C---:B------:R-:W-:Y:S01]  /*24de0*/  LEA R124, P0, R69.reuse, R0, 0x1 ;  /* 0x00000000457c7211 */ /* 0x040fe200078008ff */
[----:B---3--:R-:W-:Y:S01]  /*24df0*/  VIADD R64, R69, UR9 ;  /* 0x0000000945407c36 */ /* 0x008fe20008000000 */
[----:B------:R-:W-:Y:S01]  /*24e00*/  F2FP.BF16.F32.PACK_AB R29, R27, R26 ;  /* 0x0000001a1b1d723e */ /* 0x000fe200000010ff */
[----:B------:R-:W-:Y:S01]  /*24e10*/  STL.64 [R1], R72 ;  /* 0x0000004801007387 */ /* 0x000fe20000100a00 */
[----:B------:R-:W-:Y:S02]  /*24e20*/  LEA.HI.X.SX32 R125, R69, R2, 0x1, P0 ;  /* 0x00000002457d7211 */ /* 0x000fe400000f0eff */
[C---:B------:R-:W-:Y:S01]  /*24e30*/  LEA R122, P0, R64.reuse, R0, 0x1 ;  /* 0x00000000407a7211 */ /* 0x040fe200078008ff */
[----:B------:R-:W-:Y:S01]  /*24e40*/  STL [R1+0x1e8], R62 ;  /* 0x0001e83e01007387 */ /* 0x000fe20000100800 */
[----:B------:R-:W-:Y:S02]  /*24e50*/  F2FP.BF16.F32.PACK_AB R24, R25, R24 ;  /* 0x000000181918723e */ /* 0x000fe400000010ff */
[----:B------:R-:W-:Y:S01]  /*24e60*/  LEA.HI.X.SX32 R123, R64, R2, 0x1, P0 ;  /* 0x00000002407b7211 */ /* 0x000fe200000f0eff */
[----:B------:R-:W-:Y:S01]  /*24e70*/  STL [R1+0xa2c], R124 ;  /* 0x000a2c7c01007387 */ /* 0x000fe20000100800 */
[----:B------:R-:W-:-:S02]  /*24e80*/  F2FP.BF16.F32.PACK_AB R22, R23, R22 ;  /* 0x000000161716723e */ /* 0x000fc400000010ff */
[----:B------:R-:W-:Y:S01]  /*24e90*/  F2FP.BF16.F32.PACK_AB R18, R19, R18 ;  /* 0x000000121312723e */ /* 0x000fe200000010ff */
[----:B------:R2:W-:Y:S01]  /*24ea0*/  STL [R1+0x1e4], R60 ;  /* 0x0001e43c01007387 */ /* 0x0005e20000100800 */
[----:B------:R-:W-:Y:S02]  /*24eb0*/  F2FP.BF16.F32.PACK_AB R27, R17, R16 ;  /* 0x00000010111b723e */ /* 0x000fe400000010ff */
[----:B------:R-:W-:Y:S01]  /*24ec0*/  F2FP.BF16.F32.PACK_AB R26, R13, R12 ;  /* 0x0000000c0d1a723e */ /* 0x000fe200000010ff */
[----:B------:R-:W-:Y:S01]  /*24ed0*/  STL [R1+0xa38], R124 ;  /* 0x000a387c01007387 */ /* 0x000fe20000100800 */
[----:B------:R-:W-:Y:S02]  /*24ee0*/  F2FP.BF16.F32.PACK_AB R25, R11, R10 ;  /* 0x0000000a0b19723e */ /* 0x000fe400000010ff */
[----:B------:R-:W-:Y:S01]  /*24ef0*/  F2FP.BF16.F32.PACK_AB R23, R7, R6 ;  /* 0x000000060717723e */ /* 0x000fe200000010ff */
[----:B------:R-:W-:Y:S01]  /*24f00*/  STL [R1+0xa28], R125 ;  /* 0x000a287d01007387 */ /* 0x000fe20000100800 */
[----:B--2---:R-:W-:-:S03]  /*24f10*/  VIADD R60, R64, UR9 ;  /* 0x00000009403c7c36 */ /* 0x004fc60008000000 */
[----:B------:R-:W-:Y:S04]  /*24f20*/  STL [R1+0x1e0], R58 ;  /* 0x0001e03a01007387 */ /* 0x000fe80000100800 */
[----:B------:R-:W-:Y:S01]  /*24f30*/  STL [R1+0xa24], R122 ;  /* 0x000a247a01007387 */ /* 0x000fe20000100800 */
[----:B------:R-:W-:-:S03]  /*24f40*/  LEA R120, P0, R60, R0, 0x1 ;  /* 0x000000003c787211 */ /* 0x000fc600078008ff */
[----:B------:R2:W-:Y:S01]  /*24f50*/  STL [R1+0x1dc], R56 ;  /* 0x0001dc3801007387 */ /* 0x0005e20000100800 */
[----:B------:R-:W-:-:S03]  /*24f60*/  LEA.HI.X.SX32 R121, R60, R2, 0x1, P0 ;  /* 0x000000023c797211 */ /* 0x000fc600000f0eff */
[----:B------:R-:W-:Y:S04]  /*24f70*/  STL [R1+0xa3c], R122 ;  /* 0x000a3c7a01007387 */ /* 0x000fe80000100800 */
[----:B------:R-:W-:Y:S01]  /*24f80*/  STL [R1+0xa48], R122 ;  /* 0x000a487a01007387 */ /* 0x000fe20000100800 */
[----:B--2---:R-:W-:-:S03]  /*24f90*/  VIADD R56, R60, UR9 ;  /* 0x000000093c387c36 */ /* 0x004fc60008000000 */
[----:B------:R-:W-:Y:S04]  /*24fa0*/  STL [R1+0xa20], R123 ;  /* 0x000a207b01007387 */ /* 0x000fe80000100800 */
[----:B------:R-:W-:Y:S01]  /*24fb0*/  STL [R1+0xaa0], R122 ;  /* 0x000aa07a01007387 */ /* 0x000fe20000100800 */
[----:B------:R-:W-:-:S03]  /*24fc0*/  LEA R118, P0, R56, R0, 0x1 ;  /* 0x0000000038767211 */ /* 0x000fc600078008ff */
[----:B------:R-:W-:Y:S01]  /*24fd0*/  STL [R1+0x1d8], R54 ;  /* 0x0001d83601007387 */ /* 0x000fe20000100800 */
[----:B------:R-:W-:-:S03]  /*24fe0*/  LEA.HI.X.SX32 R119, R56, R2, 0x1, P0 ;  /* 0x0000000238777211 */ /* 0x000fc600000f0eff */
[----:B------:R-:W-:Y:S04]  /*24ff0*/  STL.64 [R1+0xa30], R120 ;  /* 0x000a307801007387 */ /* 0x000fe80000100a00 */
[----:B------:R2:W-:Y:S04]  /*25000*/  STL [R1+0x1d4], R52 ;  /* 0x0001d43401007387 */ /* 0x0005e80000100800 */
[----:B------:R-:W-:Y:S04]  /*25010*/  STL [R1+0x1cc], R50 ;  /* 0x0001cc3201007387 */ /* 0x000fe80000100800 */
[----:B------:R-:W-:Y:S01]  /*25020*/  STL.64 [R1+0xa40], R118 ;  /* 0x000a407601007387 */ /* 0x000fe20000100a00 */
[----:B--2---:R-:W-:-:S03]  /*25030*/  VIADD R52, R56, UR9 ;  /* 0x0000000938347c36 */ /* 0x004fc60008000000 */
[----:B------:R2:W-:Y:S02]  /*25040*/  STL [R1+0x1c4], R48 ;  /* 0x0001c43001007387 */ /* 0x0005e40000100800 */
[C---:B------:R-:W-:Y:S02]  /*25050*/  LEA R116, P0, R52.reuse, R0, 0x1 ;  /* 0x0000000034747211 */ /* 0x040fe400078008ff */
[----:B------:R-:W-:Y:S02]  /*25060*/  STL [R1+0xab0], R119 ;  /* 0x000ab07701007387 */ /* 0x000fe40000100800 */
[C---:B------:R-:W-:Y:S02]  /*25070*/  LEA.HI.X.SX32 R117, R52.reuse, R2, 0x1, P0 ;  /* 0x0000000234757211 */ /* 0x040fe400000f0eff */
[----:B------:R-:W-:Y:S01]  /*25080*/  STL [R1+0x1bc], R46 ;  /* 0x0001bc2e01007387 */ /* 0x000fe20000100800 */
[----:B--2---:R-:W-:-:S03]  /*25090*/  VIADD R48, R52, UR9 ;  /* 0x0000000934307c36 */ /* 0x004fc60008000000 */
[----:B------:R-:W-:Y:S04]  /*250a0*/  STL [R1+0xa58], R116 ;  /* 0x000a587401007387 */ /* 0x000fe80000100800 */
[----:B------:R2:W-:Y:S01]  /*250b0*/  STL [R1+0x1b4], R44 ;  /* 0x0001b42c01007387 */ /* 0x0005e20000100800 */
[----:B------:R-:W-:-:S03]  /*250c0*/  LEA R114, P0, R48, R0, 0x1 ;  /* 0x0000000030727211 */ /* 0x000fc600078008ff */
[----:B------:R-:W-:Y:S01]  /*250d0*/  STL [R1+0xa4c], R117 ;  /* 0x000a4c7501007387 */ /* 0x000fe20000100800 */
[----:B------:R-:W-:-:S03]  /*250e0*/  LEA.HI.X.SX32 R115, R48, R2, 0x1, P0 ;  /* 0x0000000230737211 */ /* 0x000fc600000f0eff */
[----:B------:R-:W-:Y:S01]  /*250f0*/  STL [R1+0xa5c], R117 ;  /* 0x000a5c7501007387 */ /* 0x000fe20000100800 */
[----:B--2---:R-:W-:-:S03]  /*25100*/  VIADD R44, R48, UR9 ;  /* 0x00000009302c7c36 */ /* 0x004fc60008000000 */
[----:B------:R-:W-:Y:S02]  /*25110*/  STL [R1+0xa68], R117 ;  /* 0x000a687501007387 */ /* 0x000fe40000100800 */
[C---:B------:R-:W-:Y:S02]  /*25120*/  LEA R112, P0, R44.reuse, R0, 0x1 ;  /* 0x000000002c707211 */ /* 0x040fe400078008ff */
[----:B------:R-:W-:Y:S02]  /*25130*/  STL [R1+0x1ac], R42 ;  /* 0x0001ac2a01007387 */ /* 0x000fe40000100800 */
[----:B------:R-:W-:Y:S02]  /*25140*/  LEA.HI.X.SX32 R113, R44, R2, 0x1, P0 ;  /* 0x000000022c717211 */ /* 0x000fe400000f0eff */
[----:B------:R2:W-:Y:S04]  /*25150*/  STL.64 [R1+0xa50], R114 ;  /* 0x000a507201007387 */ /* 0x0005e80000100a00 */
[----:B------:R3:W-:Y:S04]  /*25160*/  STL [R1+0x1a4], R40 ;  /* 0x0001a42801007387 */ /* 0x0007e80000100800 */
[----:B------:R4:W-:Y:S04]  /*25170*/  STL [R1+0xaa4], R114 ;  /* 0x000aa47201007387 */ /* 0x0009e80000100800 */
[----:B------:R-:W-:Y:S01]  /*25180*/  STL [R1+0x198], R38 ;  /* 0x0001982601007387 */ /* 0x000fe20000100800 */
[----:B--2---:R-:W-:Y:S01]  /*25190*/  PRMT R115, R30, 0x7610, R115 ;  /* 0x000076101e737816 */ /* 0x004fe20000000073 */
[----:B---3--:R-:W-:-:S02]  /*251a0*/  VIADD R40, R44, UR9 ;  /* 0x000000092c287c36 */ /* 0x008fc40008000000 */
[----:B------:R-:W-:Y:S01]  /*251b0*/  STL.64 [R1+0xa60], R112 ;  /* 0x000a607001007387 */ /* 0x000fe20000100a00 */
[----:B----4-:R-:W-:Y:S02]  /*251c0*/  PRMT R114, R96, 0x7610, R114 ;  /* 0x0000761060727816 */ /* 0x010fe40000000072 */
[----:B------:R-:W-:Y:S01]  /*251d0*/  PRMT R123, R115, 0x7610, R123 ;  /* 0x00007610737b7816 */ /* 0x000fe2000000007b */
[----:B------:R2:W-:Y:S01]  /*251e0*/  STL [R1+0x190], R36 ;  /* 0x0001902401007387 */ /* 0x0005e20000100800 */
[----:B------:R-:W-:Y:S02]  /*251f0*/  LEA R110, P0, R40, R0, 0x1 ;  /* 0x00000000286e7211 */ /* 0x000fe400078008ff */
[----:B------:R-:W-:Y:S01]  /*25200*/  PRMT R122, R114, 0x7610, R122 ;  /* 0x00007610727a7816 */ /* 0x000fe2000000007a */
[----:B------:R-:W-:Y:S01]  /*25210*/  STL [R1+0x188], R34 ;  /* 0x0001882201007387 */ /* 0x000fe20000100800 */
[----:B------:R-:W-:-:S03]  /*25220*/  LEA.HI.X.SX32 R111, R40, R2, 0x1, P0 ;  /* 0x00000002286f7211 */ /* 0x000fc600000f0eff */
[----:B------:R3:W-:Y:S01]  /*25230*/  STL [R1+0xa78], R110 ;  /* 0x000a786e01007387 */ /* 0x0007e20000100800 */
[----:B--2---:R-:W-:-:S03]  /*25240*/  VIADD R36, R40, UR9 ;  /* 0x0000000928247c36 */ /* 0x004fc60008000000 */
[----:B------:R2:W-:Y:S02]  /*25250*/  STL [R1+0x180], R32 ;  /* 0x0001802001007387 */ /* 0x0005e40000100800 */
[C---:B------:R-:W-:Y:S02]  /*25260*/  LEA R108, P0, R36.reuse, R0, 0x1 ;  /* 0x00000000246c7211 */ /* 0x040fe400078008ff */
[----:B------:R-:W-:Y:S01]  /*25270*/  STL [R1+0xa6c], R111 ;  /* 0x000a6c6f01007387 */ /* 0x000fe20000100800 */
[----:B---3--:R-:W-:Y:S02]  /*25280*/  PRMT R110, R97, 0x7610, R110 ;  /* 0x00007610616e7816 */ /* 0x008fe4000000006e */
[----:B------:R-:W-:Y:S01]  /*25290*/  LEA.HI.X.SX32 R109, R36, R2, 0x1, P0 ;  /* 0x00000002246d7211 */ /* 0x000fe200000f0eff */
[----:B------:R-:W-:Y:S01]  /*252a0*/  STL [R1+0xa7c], R111 ;  /* 0x000a7c6f01007387 */ /* 0x000fe20000100800 */
[----:B------:R-:W-:Y:S01]  /*252b0*/  PRMT R118, R110, 0x7610, R118 ;  /* 0x000076106e767816 */ /* 0x000fe20000000076 */
[----:B--2---:R-:W-:-:S02]  /*252c0*/  VIADD R32, R36, UR9 ;  /* 0x0000000924207c36 */ /* 0x004fc40008000000 */
[----:B------:R2:W-:Y:S01]  /*252d0*/  STL [R1+0xa90], R111 ;  /* 0x000a906f01007387 */ /* 0x0005e20000100800 */
[----:B------:R-:W-:Y:S02]  /*252e0*/  PRMT R31, R118, 0x7610, R31 ;  /* 0x00007610761f7816 */ /* 0x000fe4000000001f */
[C---:B------:R-:W-:Y:S01]  /*252f0*/  LEA R106, P0, R32.reuse, R0, 0x1 ;  /* 0x00000000206a7211 */ /* 0x040fe200078008ff */
[----:B------:R-:W-:Y:S03]  /*25300*/  STL [R1+0x164], R33 ;  /* 0x0001642101007387 */ /* 0x000fe60000100800 */
[----:B------:R-:W-:Y:S01]  /*25310*/  LEA.HI.X.SX32 R107, R32, R2, 0x1, P0 ;  /* 0x00000002206b7211 */ /* 0x000fe200000f0eff */
[----:B------:R-:W-:Y:S01]  /*25320*/  STL.64 [R1+0xa70], R108 ;  /* 0x000a706c01007387 */ /* 0x000fe20000100a00 */
[----:B--2---:R-:W-:-:S03]  /*25330*/  PRMT R111, R71, 0x7610, R111 ;  /* 0x00007610476f7816 */ /* 0x004fc6000000006f */
[----:B------:R2:W-:Y:S01]  /*25340*/  STL [R1+0x15c], R28 ;  /* 0x00015c1c01007387 */ /* 0x0005e20000100800 */
[----:B------:R-:W-:-:S03]  /*25350*/  PRMT R119, R111, 0x7610, R119 ;  /* 0x000076106f777816 */ /* 0x000fc60000000077 */
[----:B------:R-:W-:Y:S01]  /*25360*/  STL.64 [R1+0xaa8], R108 ;  /* 0x000aa86c01007387 */ /* 0x000fe20000100a00 */
[----:B------:R-:W-:-:S03]  /*25370*/  PRMT R124, R119, 0x7610, R124 ;  /* 0x00007610777c7816 */ /* 0x000fc6000000007c */
[----:B------:R-:W-:Y:S01]  /*25380*/  STL [R1+0x154], R29 ;  /* 0x0001541d01007387 */ /* 0x000fe20000100800 */
[----:B--2---:R-:W-:-:S03]  /*25390*/  VIADD R28, R32, UR9 ;  /* 0x00000009201c7c36 */ /* 0x004fc60008000000 */
[----:B------:R2:W-:Y:S01]  /*253a0*/  STL [R1+0x14c], R24 ;  /* 0x00014c1801007387 */ /* 0x0005e20000100800 */
[----:B------:R-:W3:Y:S03]  /*253b0*/  LDTM.x64 R32, tmem[UR6+0x80] ;  /* 0x00008006002079ee */ /* 0x000ee60008340000 */
[----:B------:R-:W-:Y:S01]  /*253c0*/  STL.64 [R1+0xa80], R106 ;  /* 0x000a806a01007387 */ /* 0x000fe20000100a00 */
[----:B------:R-:W-:-:S03]  /*253d0*/  LEA R104, P0, R28, R0, 0x1 ;  /* 0x000000001c687211 */ /* 0x000fc600078008ff */
[----:B------:R-:W-:Y:S01]  /*253e0*/  STL.64 [R1+0xa98], R106 ;  /* 0x000a986a01007387 */ /* 0x000fe20000100a00 */
[C---:B------:R-:W-:Y:S01]  /*253f0*/  LEA.HI.X.SX32 R105, R28.reuse, R2, 0x1, P0 ;  /* 0x000000021c697211 */ /* 0x040fe200000f0eff */
[----:B--2---:R-:W-:Y:S01]  /*25400*/  VIADD R24, R28, UR9 ;  /* 0x000000091c187c36 */ /* 0x004fe20008000000 */
[----:B------:R-:W-:Y:S02]  /*25410*/  F2FP.BF16.F32.PACK_AB R28, R21, R20 ;  /* 0x00000014151c723e */ /* 0x000fe400000010ff */
[----:B------:R-:W-:Y:S02]  /*25420*/  F2FP.BF16.F32.PACK_AB R21, R15, R14 ;  /* 0x0000000e0f15723e */ /* 0x000fe400000010ff */
[----:B------:R-:W-:-:S04]  /*25430*/  LEA R102, P0, R24, R0, 0x1 ;  /* 0x0000000018667211 */ /* 0x000fc800078008ff */
[----:B------:R-:W-:Y:S01]  /*25440*/  LEA.HI.X.SX32 R103, R24, R2, 0x1, P0 ;  /* 0x0000000218677211 */ /* 0x000fe200000f0eff */
[----:B---3--:R-:W-:Y:S01]  /*25450*/  STL [R1+0x9fc], R70 ;  /* 0x0009fc4601007387 */ /* 0x008fe20000100800 */
[----:B------:R-:W-:Y:S02]  /*25460*/  F2FP.BF16.F32.PACK_AB R20, R69, R68 ;  /* 0x000000444514723e */ /* 0x000fe400000010ff */
[----:B------:R-:W-:Y:S01]  /*25470*/  F2FP.BF16.F32.PACK_AB R19, R67, R66 ;  /* 0x000000424313723e */ /* 0x000fe200000010ff */
[----:B------:R-:W-:Y:S01]  /*25480*/  STL [R1+0x9f8], R71 ;  /* 0x0009f84701007387 */ /* 0x000fe20000100800 */
[----:B------:R-:W-:Y:S02]  /*25490*/  F2FP.BF16.F32.PACK_AB R17, R63, R62 ;  /* 0x0000003e3f11723e */ /* 0x000fe400000010ff */
[----:B------:R-:W-:Y:S01]  /*254a0*/  PRMT R117, R122, 0x7610, R117 ;  /* 0x000076107a757816 */ /* 0x000fe20000000075 */
[----:B------:R-:W-:Y:S01]  /*254b0*/  STL [R1+0x9f4], R72 ;  /* 0x0009f44801007387 */ /* 0x000fe20000100800 */
[----:B------:R-:W-:-:S02]  /*254c0*/  PRMT R121, R123, 0x7610, R121 ;  /* 0x000076107b797816 */ /* 0x000fc40000000079 */
[----:B------:R-:W-:Y:S01]  /*254d0*/  F2FP.BF16.F32.PACK_AB R16, R61, R60 ;  /* 0x0000003c3d10723e */ /* 0x000fe200000010ff */
[----:B------:R-:W-:Y:S01]  /*254e0*/  STL [R1+0x9f0], R73 ;  /* 0x0009f04901007387 */ /* 0x000fe20000100800 */
[----:B------:R-:W-:Y:S02]  /*254f0*/  F2FP.BF16.F32.PACK_AB R15, R59, R58 ;  /* 0x0000003a3b0f723e */ /* 0x000fe400000010ff */
[----:B------:R-:W-:Y:S01]  /*25500*/  F2FP.BF16.F32.PACK_AB R14, R57, R56 ;  /* 0x00000038390e723e */ /* 0x000fe200000010ff */
[----:B------:R2:W-:Y:S01]  /*25510*/  STL [R1+0x9ec], R74 ;  /* 0x0009ec4a01007387 */ /* 0x0005e20000100800 */
[----:B------:R-:W-:Y:S02]  /*25520*/  F2FP.BF16.F32.PACK_AB R13, R55, R54 ;  /* 0x00000036370d723e */ /* 0x000fe400000010ff */
[----:B------:R-:W-:Y:S01]  /*25530*/  F2FP.BF16.F32.PACK_AB R12, R53, R52 ;  /* 0x00000034350c723e */ /* 0x000fe200000010ff */
[----:B------:R3:W-:Y:S01]  /*25540*/  STL [R1+0x9e8], R75 ;  /* 0x0009e84b01007387 */ /* 0x0007e20000100800 */
[----:B------:R-:W-:-:S02]  /*25550*/  F2FP.BF16.F32.PACK_AB R11, R51, R50 ;  /* 0x00000032330b723e */ /* 0x000fc400000010ff */
[----:B------:R-:W-:Y:S01]  /*25560*/  F2FP.BF16.F32.PACK_AB R10, R49, R48 ;  /* 0x00000030310a723e */ /* 0x000fe200000010ff */
[----:B------:R4:W-:Y:S01]  /*25570*/  STL [R1+0x9e4], R76 ;  /* 0x0009e44c01007387 */ /* 0x0009e20000100800 */
[----:B------:R-:W-:Y:S02]  /*25580*/  F2FP.BF16.F32.PACK_AB R7, R43, R42 ;  /* 0x0000002a2b07723e */ /* 0x000fe400000010ff */
[----:B------:R-:W-:Y:S01]  /*25590*/  F2FP.BF16.F32.PACK_AB R6, R41, R40 ;  /* 0x000000282906723e */ /* 0x000fe200000010ff */
[----:B------:R5:W-:Y:S01]  /*255a0*/  STL [R1+0x9e0], R77 ;  /* 0x0009e04d01007387 */ /* 0x000be20000100800 */
[----:B------:R-:W-:Y:S02]  /*255b0*/  PRMT R112, R31, 0x7610, R112 ;  /* 0x000076101f707816 */ /* 0x000fe40000000070 */
[C---:B--2---:R-:W-:Y:S01]  /*255c0*/  PRMT R74, R10.reuse, 0x7610, R74 ;  /* 0x000076100a4a7816 */ /* 0x044fe2000000004a */
[----:B------:R2:W-:Y:S01]  /*255d0*/  STL [R1+0x9dc], R78 ;  /* 0x0009dc4e01007387 */ /* 0x0005e20000100800 */
[----:B---3--:R-:W-:-:S02]  /*255e0*/  PRMT R75, R10, 0x7632, R75 ;  /* 0x000076320a4b7816 */ /* 0x008fc4000000004b */
[----:B----4-:R-:W-:Y:S01]  /*255f0*/  PRMT R76, R11, 0x7610, R76 ;  /* 0x000076100b4c7816 */ /* 0x010fe2000000004c */
[----:B------:R3:W-:Y:S01]  /*25600*/  STL [R1+0x9d8], R79 ;  /* 0x0009d84f01007387 */ /* 0x0007e20000100800 */
[----:B------:R-:W-:Y:S02]  /*25610*/  F2FP.BF16.F32.PACK_AB R69, R35, R34 ;  /* 0x000000222345723e */ /* 0x000fe400000010ff */
[----:B-----5:R-:W-:Y:S01]  /*25620*/  PRMT R77, R11, 0x7632, R77 ;  /* 0x000076320b4d7816 */ /* 0x020fe2000000004d */
[----:B------:R4:W-:Y:S01]  /*25630*/  STL [R1+0x9d4], R80 ;  /* 0x0009d45001007387 */ /* 0x0009e20000100800 */
[----:B------:R-:W-:Y:S02]  /*25640*/  F2FP.BF16.F32.PACK_AB R68, R33, R32 ;  /* 0x000000202144723e */ /* 0x000fe400000010ff */
[C---:B--2---:R-:W-:Y:S01]  /*25650*/  PRMT R78, R12.reuse, 0x7610, R78 ;  /* 0x000076100c4e7816 */ /* 0x044fe2000000004e */
[----:B------:R2:W-:Y:S01]  /*25660*/  STL [R1+0x9d0], R81 ;  /* 0x0009d05101007387 */ /* 0x0005e20000100800 */
[----:B---3--:R-:W-:-:S03]  /*25670*/  PRMT R79, R12, 0x7632, R79 ;  /* 0x000076320c4f7816 */ /* 0x008fc6000000004f */
[----:B------:R3:W-:Y:S01]  /*25680*/  STL [R1+0x9cc], R82 ;  /* 0x0009cc5201007387 */ /* 0x0007e20000100800 */
[----:B----4-:R-:W-:-:S03]  /*25690*/  PRMT R80, R13, 0x7610, R80 ;  /* 0x000076100d507816 */ /* 0x010fc60000000050 */
[----:B------:R4:W-:Y:S01]  /*256a0*/  STL [R1+0x9c8], R83 ;  /* 0x0009c85301007387 */ /* 0x0009e20000100800 */
[----:B--2---:R-:W-:-:S03]  /*256b0*/  PRMT R81, R13, 0x7632, R81 ;  /* 0x000076320d517816 */ /* 0x004fc60000000051 */
        /* <DEDUP_REMOVED lines=12> */
[----:B------:R-:W-:Y:S01]  /*25780*/  STL [R1+0x9ac], R90 ;  /* 0x0009ac5a01007387 */ /* 0x000fe20000100800 */
[----:B---3--:R-:W-:-:S03]  /*25790*/  PRMT R88, R17, 0x7610, R88 ;  /* 0x0000761011587816 */ /* 0x008fc60000000058 */
[----:B------:R-:W-:Y:S01]  /*257a0*/  STL [R1+0x9a8], R91 ;  /* 0x0009a85b01007387 */ /* 0x000fe20000100800 */
[----:B----4-:R-:W-:-:S03]  /*257b0*/  PRMT R89, R17, 0x7632, R89 ;  /* 0x0000763211597816 */ /* 0x010fc60000000059 */
[----:B------:R2:W-:Y:S04]  /*257c0*/  STL [R1+0x9a4], R92 ;  /* 0x0009a45c01007387 */ /* 0x0005e80000100800 */
[----:B------:R3:W-:Y:S04]  /*257d0*/  STL [R1+0x9a0], R93 ;  /* 0x0009a05d01007387 */ /* 0x0007e80000100800 */
[----:B------:R4:W-:Y:S01]  /*257e0*/  STL [R1+0x99c], R94 ;  /* 0x00099c5e01007387 */ /* 0x0009e20000100800 */
[----:B--2---:R-:W-:-:S03]  /*257f0*/  PRMT R92, R19, 0x7610, R92 ;  /* 0x00007610135c7816 */ /* 0x004fc6000000005c */
[----:B------:R2:W-:Y:S01]  /*25800*/  STL [R1+0x998], R95 ;  /* 0x0009985f01007387 */ /* 0x0005e20000100800 */
[----:B---3--:R-:W-:-:S03]  /*25810*/  PRMT R93, R19, 0x7632, R93 ;  /* 0x00007632135d7816 */ /* 0x008fc6000000005d */
[----:B------:R3:W-:Y:S01]  /*25820*/  STL [R1+0x144], R22 ;  /* 0x0001441601007387 */ /* 0x0007e20000100800 */
[----:B----4-:R-:W-:-:S03]  /*25830*/  PRMT R94, R20, 0x7610, R94 ;  /* 0x00007610145e7816 */ /* 0x010fc6000000005e */
[----:B------:R-:W-:Y:S01]  /*25840*/  STL.64 [R1+0xa88], R104 ;  /* 0x000a886801007387 */ /* 0x000fe20000100a00 */
[----:B--2---:R-:W-:-:S03]  /*25850*/  PRMT R95, R20, 0x7632, R95 ;  /* 0x00007632145f7816 */ /* 0x004fc6000000005f */
[----:B------:R-:W-:Y:S01]  /*25860*/  STL [R1+0x13c], R28 ;  /* 0x00013c1c01007387 */ /* 0x000fe20000100800 */
[----:B---3--:R-:W-:-:S03]  /*25870*/  VIADD R22, R24, UR9 ;  /* 0x0000000918167c36 */ /* 0x008fc60008000000 */
[----:B------:R2:W-:Y:S01]  /*25880*/  STL [R1+0x130], R18 ;  /* 0x0001301201007387 */ /* 0x0005e20000100800 */
[----:B------:R-:W-:Y:S02]  /*25890*/  F2FP.BF16.F32.PACK_AB R24, R9, R8 ;  /* 0x000000080918723e */ /* 0x000fe400000010ff */
[C---:B------:R-:W-:Y:S01]  /*258a0*/  LEA R100, P0, R22.reuse, R0, 0x1 ;  /* 0x0000000016647211 */ /* 0x040fe200078008ff */
[----:B------:R-:W-:Y:S03]  /*258b0*/  STL [R1+0x128], R27 ;  /* 0x0001281b01007387 */ /* 0x000fe60000100800 */
[C---:B------:R-:W-:Y:S01]  /*258c0*/  LEA.HI.X.SX32 R101, R22.reuse, R2, 0x1, P0 ;  /* 0x0000000216657211 */ /* 0x040fe200000f0eff */
[----:B------:R3:W-:Y:S01]  /*258d0*/  STL [R1+0xf4], R21 ;  /* 0x0000f41501007387 */ /* 0x0007e20000100800 */
[----:B--2---:R-:W-:-:S03]  /*258e0*/  VIADD R18, R22, UR9 ;  /* 0x0000000916127c36 */ /* 0x004fc60008000000 */
[----:B------:R-:W-:Y:S01]  /*258f0*/  STL [R1+0xe0], R26 ;  /* 0x0000e01a01007387 */ /* 0x000fe20000100800 */
[----:B------:R-:W-:Y:S02]  /*25900*/  F2FP.BF16.F32.PACK_AB R22, R5, R4 ;  /* 0x000000040516723e */ /* 0x000fe400000010ff */
[C---:B------:R-:W-:Y:S01]  /*25910*/  LEA R98, P0, R18.reuse, R0, 0x1 ;  /* 0x0000000012627211 */ /* 0x040fe200078008ff */
[----:B---3--:R-:W-:-:S03]  /*25920*/  VIADD R21, R18, UR9 ;  /* 0x0000000912157c36 */ /* 0x008fc60008000000 */
[----:B------:R-:W-:Y:S02]  /*25930*/  LEA.HI.X.SX32 R99, R18, R2, 0x1, P0 ;  /* 0x0000000212637211 */ /* 0x000fe400000f0eff */
[----:B------:R-:W-:Y:S01]  /*25940*/  F2FP.BF16.F32.PACK_AB R18, R65, R64 ;  /* 0x000000404112723e */ /* 0x000fe200000010ff */
[----:B------:R-:W-:Y:S01]  /*25950*/  STL [R1+0x8], R21 ;  /* 0x0000081501007387 */ /* 0x000fe20000100800 */
[C---:B------:R-:W-:Y:S02]  /*25960*/  LEA R96, P0, R21.reuse, R0, 0x1 ;  /* 0x0000000015607211 */ /* 0x040fe400078008ff */
[C---:B------:R-:W-:Y:S01]  /*25970*/  PRMT R91, R18.reuse, 0x7632, R91 ;  /* 0x00007632125b7816 */ /* 0x040fe2000000005b */
[----:B------:R-:W-:Y:S01]  /*25980*/  STL [R1+0xd0], R25 ;  /* 0x0000d01901007387 */ /* 0x000fe20000100800 */
[----:B------:R-:W-:Y:S02]  /*25990*/  PRMT R90, R18, 0x7610, R90 ;  /* 0x00007610125a7816 */ /* 0x000fe4000000005a */
[----:B------:R-:W-:Y:S01]  /*259a0*/  LEA.HI.X.SX32 R97, R21, R2, 0x1, P0 ;  /* 0x0000000215617211 */ /* 0x000fe200000f0eff */
[----:B------:R-:W-:Y:S01]  /*259b0*/  STL [R1+0xc0], R24 ;  /* 0x0000c01801007387 */ /* 0x000fe20000100800 */
[----:B------:R-:W-:-:S03]  /*259c0*/  ISETP.LT.AND P0, PT, R3, UR15, !P1 ;  /* 0x0000000f03007c0c */ /* 0x000fc6000cf01270 */
[----:B------:R-:W-:Y:S04]  /*259d0*/  STL [R1+0xb0], R23 ;  /* 0x0000b01701007387 */ /* 0x000fe80000100800 */
[----:B------:R-:W-:Y:S04]  /*259e0*/  STL [R1+0x94], R22 ;  /* 0x0000941601007387 */ /* 0x000fe80000100800 */
[----:B------:R2:W-:Y:S04]  /*259f0*/  STL [R1+0xa04], R95 ;  /* 0x000a045f01007387 */ /* 0x0005e80000100800 */
[----:B------:R3:W-:Y:S04]  /*25a00*/  STL [R1+0xa00], R94 ;  /* 0x000a005e01007387 */ /* 0x0007e80000100800 */
[----:B------:R4:W-:Y:S04]  /*25a10*/  STL [R1+0xa0c], R93 ;  /* 0x000a0c5d01007387 */ /* 0x0009e80000100800 */
[----:B------:R5:W-:Y:S04]  /*25a20*/  STL [R1+0xa08], R92 ;  /* 0x000a085c01007387 */ /* 0x000be80000100800 */
[----:B------:R0:W-:Y:S04]  /*25a30*/  STL [R1+0xa14], R91 ;  /* 0x000a145b01007387 */ /* 0x0001e80000100800 */
[----:B------:R0:W-:Y:S04]  /*25a40*/  STL [R1+0xa10], R90 ;  /* 0x000a105a01007387 */ /* 0x0001e80000100800 */
[----:B------:R0:W-:Y:S04]  /*25a50*/  STL [R1+0xa1c], R89 ;  /* 0x000a1c5901007387 */ /* 0x0001e80000100800 */
[----:B------:R0:W-:Y:S04]  /*25a60*/  STL [R1+0xa18], R88 ;  /* 0x000a185801007387 */ /* 0x0001e80000100800 */
[----:B------:R-:W5:Y:S01]  /*25a70*/  LDL.LU.64 R114, [R1+0x118] ;  /* 0x0001180001727983 */ /* 0x000f620000300a00 */
[----:B------:R-:W-:-:S02]  /*25a80*/  F2FP.BF16.F32.PACK_AB R9, R47, R46 ;  /* 0x0000002e2f09723e */ /* 0x000fc400000010ff */
[----:B------:R-:W-:Y:S01]  /*25a90*/  F2FP.BF16.F32.PACK_AB R8, R45, R44 ;  /* 0x0000002c2d08723e */ /* 0x000fe200000010ff */
[----:B------:R-:W5:Y:S01]  /*25aa0*/  LDL.LU.64 R118, [R1+0x110] ;  /* 0x0001100001767983 */ /* 0x000f620000300a00 */
[----:B------:R-:W-:Y:S02]  /*25ab0*/  F2FP.BF16.F32.PACK_AB R5, R39, R38 ;  /* 0x000000262705723e */ /* 0x000fe400000010ff */
[----:B------:R-:W-:Y:S01]  /*25ac0*/  F2FP.BF16.F32.PACK_AB R4, R37, R36 ;  /* 0x000000242504723e */ /* 0x000fe200000010ff */
[----:B------:R-:W5:Y:S01]  /*25ad0*/  LDL.LU.64 R122, [R1+0x108] ;  /* 0x00010800017a7983 */ /* 0x000f620000300a00 */
[C---:B------:R-:W-:Y:S02]  /*25ae0*/  PRMT R72, R9.reuse, 0x7610, R72 ;  /* 0x0000761009487816 */ /* 0x040fe40000000048 */
[----:B------:R-:W-:Y:S01]  /*25af0*/  PRMT R73, R9, 0x7632, R73 ;  /* 0x0000763209497816 */ /* 0x000fe20000000049 */
[----:B------:R-:W5:Y:S01]  /*25b00*/  LDL.LU.64 R108, [R1+0x100] ;  /* 0x00010000016c7983 */ /* 0x000f620000300a00 */
[----:B------:R-:W-:-:S02]  /*25b10*/  PRMT R70, R8, 0x7610, R70 ;  /* 0x0000761008467816 */ /* 0x000fc40000000046 */
[----:B------:R-:W-:Y:S02]  /*25b20*/  PRMT R71, R8, 0x7632, R71 ;  /* 0x0000763208477816 */ /* 0x000fe40000000047 */
[C---:B--2---:R-:W-:Y:S02]  /*25b30*/  PRMT R95, R7.reuse, 0x7610, R95 ;  /* 0x00007610075f7816 */ /* 0x044fe4000000005f */
[----:B---3--:R-:W-:Y:S02]  /*25b40*/  PRMT R94, R7, 0x7632, R94 ;  /* 0x00007632075e7816 */ /* 0x008fe4000000005e */
[C---:B----4-:R-:W-:Y:S02]  /*25b50*/  PRMT R93, R6.reuse, 0x7610, R93 ;  /* 0x00007610065d7816 */ /* 0x050fe4000000005d */
[----:B-----5:R-:W-:Y:S02]  /*25b60*/  PRMT R92, R6, 0x7632, R92 ;  /* 0x00007632065c7816 */ /* 0x020fe4000000005c */
[----:B0-----:R-:W-:-:S02]  /*25b70*/  PRMT R91, R5, 0x7610, R91 ;  /* 0x00007610055b7816 */ /* 0x001fc4000000005b */
[----:B------:R-:W-:Y:S02]  /*25b80*/  PRMT R90, R5, 0x7632, R90 ;  /* 0x00007632055a7816 */ /* 0x000fe4000000005a */
[C---:B------:R-:W-:Y:S02]  /*25b90*/  PRMT R89, R4.reuse, 0x7610, R89 ;  /* 0x0000761004597816 */ /* 0x040fe40000000059 */
[----:B------:R-:W-:Y:S02]  /*25ba0*/  PRMT R88, R4, 0x7632, R88 ;  /* 0x0000763204587816 */ /* 0x000fe40000000058 */
[----:B------:R-:W0:Y:S01]  /*25bb0*/  LDTM.x64 R4, tmem[UR6+0xc0] ;  /* 0x0000c006000479ee */ /* 0x000e220008340000 */
[----:B------:R-:W-:Y:S01]  /*25bc0*/  NOP ;  /* 0x0000000000007918 */ /* 0x000fe20000000000 */
[----:B------:R-:W-:Y:S01]  /*25bd0*/  PRMT R116, R117, 0x7610, R116 ;  /* 0x0000761075747816 */ /* 0x000fe20000000074 */
[----:B------:R-:W2:Y:S01]  /*25be0*/  LDCU UR6, c[0x0][0x39c] ;  /* 0x00007380ff0677ac */ /* 0x000ea20008000800 */
[----:B------:R-:W-:-:S02]  /*25bf0*/  PRMT R125, R124, 0x7610, R125 ;  /* 0x000076107c7d7816 */ /* 0x000fc4000000007d */
[----:B------:R-:W3:Y:S01]  /*25c00*/  LDL.S16 R124, [R1+0x80] ;  /* 0x00008000017c7983 */ /* 0x000ee20000100600 */
[----:B------:R-:W-:-:S03]  /*25c10*/  PRMT R107, R121, 0x7610, R107 ;  /* 0x00007610796b7816 */ /* 0x000fc6000000006b */
[----:B------:R-:W4:Y:S01]  /*25c20*/  LDL.LU.64 R110, [R1+0xf8] ;  /* 0x0000f800016e7983 */ /* 0x000f220000300a00 */
[----:B------:R-:W-:-:S03]  /*25c30*/  PRMT R106, R125, 0x7610, R106 ;  /* 0x000076107d6a7816 */ /* 0x000fc6000000006a */
[----:B------:R5:W-:Y:S02]  /*25c40*/  @P0 STG.E.U16 desc[UR40][R114.64], R112 ;  /* 0x0000007072000986 */ /* 0x000be4000c101528 */
[----:B-----5:R-:W-:-:S05]  /*25c50*/  VIADD R112, R3, 0x6 ;  /* 0x0000000603707836 */ /* 0x020fca0000000000 */
[----:B------:R-:W-:Y:S01]  /*25c60*/  ISETP.LT.AND P0, PT, R112, UR4, !P1 ;  /* 0x0000000470007c0c */ /* 0x000fe2000cf01270 */
[----:B------:R-:W5:Y:S01]  /*25c70*/  LDCU UR4, c[0x0][0x39c] ;  /* 0x00007380ff0477ac */ /* 0x000f620008000800 */
[----:B------:R0:W-:Y:S04]  /*25c80*/  @P2 STG.E.U16 desc[UR40][R118.64], R116 ;  /* 0x0000007476002986 */ /* 0x0001e8000c101528 */
[----:B------:R-:W2:Y:S04]  /*25c90*/  LDL.LU.S16 R112, [R1+0x82] ;  /* 0x0000820001707983 */ /* 0x000ea80000300600 */
[----:B------:R-:W2:Y:S01]  /*25ca0*/  LDL.LU.64 R114, [R1+0xe8] ;  /* 0x0000e80001727983 */ /* 0x000ea20000300a00 */
[----:B0-----:R-:W-:-:S03]  /*25cb0*/  VIADD R116, R3, 0x7 ;  /* 0x0000000703747836 */ /* 0x001fc60000000000 */
[----:B------:R-:W2:Y:S02]  /*25cc0*/  LDL.LU R119, [R1+0xab0] ;  /* 0x000ab00001777983 */ /* 0x000ea40000300800 */
[----:B-----5:R-:W-:Y:S02]  /*25cd0*/  ISETP.LT.AND P2, PT, R116, UR4, !P1 ;  /* 0x0000000474007c0c */ /* 0x020fe4000cf41270 */
[----:B------:R-:W5:Y:S01]  /*25ce0*/  LDL.S16 R118, [R1+0x84] ;  /* 0x0000840001767983 */ /* 0x000f620000100600 */
[----:B------:R-:W0:Y:S03]  /*25cf0*/  LDCU UR4, c[0x0][0x39c] ;  /* 0x00007380ff0477ac */ /* 0x000e260008000800 */
[----:B------:R-:W2:Y:S04]  /*25d00*/  LDL.LU.64 R116, [R1+0xd8] ;  /* 0x0000d80001747983 */ /* 0x000ea80000300a00 */
[----:B------:R0:W-:Y:S04]  /*25d10*/  @P3 STG.E.U16 desc[UR40][R122.64], R107 ;  /* 0x0000006b7a003986 */ /* 0x0001e8000c101528 */
[----:B------:R-:W2:Y:S04]  /*25d20*/  LDL.LU.S16 R121, [R1+0x86] ;  /* 0x0000860001797983 */ /* 0x000ea80000300600 */
[----:B------:R1:W-:Y:S04]  /*25d30*/  @P4 STG.E.U16 desc[UR40][R108.64], R106 ;  /* 0x0000006a6c004986 */ /* 0x0003e8000c101528 */
[----:B0-----:R-:W2:Y:S04]  /*25d40*/  LDL.LU.64 R122, [R1+0xc8] ;  /* 0x0000c800017a7983 */ /* 0x001ea80000300a00 */
[----:B-1----:R-:W3:Y:S01]  /*25d50*/  LDL.LU.64 R108, [R1+0xaa8] ;  /* 0x000aa800016c7983 */ /* 0x002ee20000300a00 */
[----:B------:R-:W-:-:S02]  /*25d60*/  VIADD R107, R3, 0x8 ;  /* 0x00000008036b7836 */ /* 0x000fc40000000000 */
[----:B------:R-:W-:Y:S01]  /*25d70*/  VIADD R106, R3, 0x9 ;  /* 0x00000009036a7836 */ /* 0x000fe20000000000 */
[----:B------:R-:W4:Y:S02]  /*25d80*/  LDL.S16 R125, [R1+0x90] ;  /* 0x00009000017d7983 */ /* 0x000f240000100600 */
[----:B------:R-:W-:Y:S01]  /*25d90*/  ISETP.LT.AND P3, PT, R107, UR4, !P1 ;  /* 0x000000046b007c0c */ /* 0x000fe2000cf61270 */
[----:B------:R-:W0:Y:S02]  /*25da0*/  LDCU UR4, c[0x0][0x39c] ;  /* 0x00007380ff0477ac */ /* 0x000e240008000800 */
[----:B0-----:R-:W-:Y:S01]  /*25db0*/  ISETP.LT.AND P4, PT, R106, UR4, !P1 ;  /* 0x000000046a007c0c */ /* 0x001fe2000cf81270 */
[----:B------:R-:W0:Y:S01]  /*25dc0*/  LDCU UR4, c[0x0][0x39c] ;  /* 0x00007380ff0477ac */ /* 0x000e220008000800 */
[----:B------:R-:W5:Y:S01]  /*25dd0*/  LDL.LU.64 R106, [R1+0xb8] ;  /* 0x0000b800016a7983 */ /* 0x000f620000300a00 */
[----:B---3--:R-:W-:Y:S02]  /*25de0*/  PRMT R109, R124, 0x7610, R109 ;  /* 0x000076107c6d7816 */ /* 0x008fe4000000006d */
[----:B--2---:R-:W-:Y:S01]  /*25df0*/  PRMT R108, R112, 0x7610, R108 ;  /* 0x00007610706c7816 */ /* 0x004fe2000000006c */
[----:B------:R-:W2:Y:S04]  /*25e00*/  LDL.LU.S16 R124, [R1+0x92] ;  /* 0x00009200017c7983 */ /* 0x000ea80000300600 */
[----:B----4-:R1:W-:Y:S04]  /*25e10*/  @P5 STG.E.U16 desc[UR40][R110.64], R109 ;  /* 0x0000006d6e005986 */ /* 0x0103e8000c101528 */
[----:B------:R3:W-:Y:S04]  /*25e20*/  @P6 STG.E.U16 desc[UR40][R114.64], R108 ;  /* 0x0000006c72006986 */ /* 0x0007e8000c101528 */
[----:B-1----:R-:W4:Y:S04]  /*25e30*/  LDL.LU.64 R110, [R1+0xa8] ;  /* 0x0000a800016e7983 */ /* 0x002f280000300a00 */
[----:B---3--:R-:W3:Y:S01]  /*25e40*/  LDL.LU R114, [R1+0xaa4] ;  /* 0x000aa40001727983 */ /* 0x008ee20000300800 */
[----:B------:R-:W-:-:S02]  /*25e50*/  VIADD R109, R3, 0xa ;  /* 0x0000000a036d7836 */ /* 0x000fc40000000000 */
[----:B------:R-:W-:Y:S01]  /*25e60*/  VIADD R108, R3, 0xb ;  /* 0x0000000b036c7836 */ /* 0x000fe20000000000 */
[----:B-----5:R-:W-:Y:S01]  /*25e70*/  PRMT R105, R118, 0x7610, R105 ;  /* 0x0000761076697816 */ /* 0x020fe20000000069 */
[----:B------:R-:W5:Y:S01]  /*25e80*/  LDL.S16 R112, [R1+0xa0] ;  /* 0x0000a00001707983 */ /* 0x000f620000100600 */
[----:B0-----:R-:W-:Y:S01]  /*25e90*/  ISETP.LT.AND P5, PT, R109, UR4, !P1 ;  /* 0x000000046d007c0c */ /* 0x001fe2000cfa1270 */
[----:B------:R-:W0:Y:S02]  /*25ea0*/  LDCU UR4, c[0x0][0x39c] ;  /* 0x00007380ff0477ac */ /* 0x000e240008000800 */
[----:B------:R1:W-:Y:S01]  /*25eb0*/  @P0 STG.E.U16 desc[UR40][R116.64], R105 ;  /* 0x0000006974000986 */ /* 0x0003e2000c101528 */
[----:B0-----:R-:W-:Y:S01]  /*25ec0*/  ISETP.LT.AND P6, PT, R108, UR4, !P1 ;  /* 0x000000046c007c0c */ /* 0x001fe2000cfc1270 */
[----:B------:R-:W0:Y:S02]  /*25ed0*/  LDCU UR4, c[0x0][0x39c] ;  /* 0x00007380ff0477ac */ /* 0x000e240008000800 */
[----:B------:R-:W2:Y:S04]  /*25ee0*/  LDL.LU.64 R108, [R1+0x98] ;  /* 0x00009800016c7983 */ /* 0x000ea80000300a00 */
[----:B------:R-:W2:Y:S04]  /*25ef0*/  LDL.LU.S16 R118, [R1+0xa2] ;  /* 0x0000a20001767983 */ /* 0x000ea80000300600 */
[----:B-1----:R-:W2:Y:S01]  /*25f00*/  LDL.LU.64 R116, [R1+0x88] ;  /* 0x0000880001747983 */ /* 0x002ea20000300a00 */
[----:B---3--:R-:W-:-:S05]  /*25f10*/  PRMT R114, R121, 0x7610, R114 ;  /* 0x0000761079727816 */ /* 0x008fca0000000072 */
[----:B------:R1:W-:Y:S04]  /*25f20*/  @P2 STG.E.U16 desc[UR40][R122.64], R114 ;  /* 0x000000727a002986 */ /* 0x0003e8000c101528 */
[----:B-1----:R-:W3:Y:S04]  /*25f30*/  LDL.LU R122, [R1+0xaa0] ;  /* 0x000aa000017a7983 */ /* 0x002ee80000300800 */
[----:B------:R-:W2:Y:S04]  /*25f40*/  LDL.S16 R121, [R1+0xa4] ;  /* 0x0000a40001797983 */ /* 0x000ea80000100600 */
[----:B------:R-:W2:Y:S01]  /*25f50*/  LDL.LU.64 R114, [R1+0x78] ;  /* 0x0000780001727983 */ /* 0x000ea20000300a00 */
[----:B------:R-:W-:-:S05]  /*25f60*/  VIADD R105, R3, 0xc ;  /* 0x0000000c03697836 */ /* 0x000fca0000000000 */
[----:B0-----:R-:W-:Y:S01]  /*25f70*/  ISETP.LT.AND P0, PT, R105, UR4, !P1 ;  /* 0x0000000469007c0c */ /* 0x001fe2000cf01270 */
[----:B------:R-:W0:Y:S01]  /*25f80*/  LDCU UR4, c[0x0][0x39c] ;  /* 0x00007380ff0477ac */ /* 0x000e220008000800 */
[----:B------:R-:W-:Y:S01]  /*25f90*/  VIADD R105, R3, 0xd ;  /* 0x0000000d03697836 */ /* 0x000fe20000000000 */
[----:B---3--:R-:W-:-:S05]  /*25fa0*/  PRMT R122, R125, 0x7610, R122 ;  /* 0x000076107d7a7816 */ /* 0x008fca000000007a */
[----:B------:R1:W-:Y:S04]  /*25fb0*/  @P3 STG.E.U16 desc[UR40][R106.64], R122 ;  /* 0x0000007a6a003986 */ /* 0x0003e8000c101528 */
[----:B-1----:R-:W2:Y:S01]  /*25fc0*/  LDL.LU.64 R106, [R1+0xa98] ;  /* 0x000a9800016a7983 */ /* 0x002ea20000300a00 */
[----:B0-----:R-:W-:Y:S01]  /*25fd0*/  ISETP.LT.AND P2, PT, R105, UR4, !P1 ;  /* 0x0000000469007c0c */ /* 0x001fe2000cf41270 */
[----:B------:R-:W0:Y:S01]  /*25fe0*/  LDCU UR4, c[0x0][0x39c] ;  /* 0x00007380ff0477ac */ /* 0x000e220008000800 */
[----:B------:R-:W-:Y:S01]  /*25ff0*/  VIADD R105, R3, 0xe ;  /* 0x0000000e03697836 */ /* 0x000fe20000000000 */
[----:B------:R-:W3:Y:S04]  /*26000*/  LDL.LU.S16 R122, [R1+0xa6] ;  /* 0x0000a600017a7983 */ /* 0x000ee80000300600 */
[----:B0-----:R-:W-:Y:S01]  /*26010*/  ISETP.LT.AND P3, PT, R105, UR4, !P1 ;  /* 0x0000000469007c0c */ /* 0x001fe2000cf61270 */
[----:B------:R-:W0:Y:S01]  /*26020*/  LDCU UR4, c[0x0][0x39c] ;  /* 0x00007380ff0477ac */ /* 0x000e220008000800 */
[----:B------:R-:W-:Y:S01]  /*26030*/  VIADD R105, R3, 0xf ;  /* 0x0000000f03697836 */ /* 0x000fe20000000000 */
[----:B-----5:R-:W-:-:S02]  /*26040*/  PRMT R104, R112, 0x7610, R104 ;  /* 0x0000761070687816 */ /* 0x020fc40000000068 */
[----:B--2---:R-:W-:Y:S02]  /*26050*/  PRMT R107, R124, 0x7610, R107 ;  /* 0x000076107c6b7816 */ /* 0x004fe4000000006b */
[----:B------:R-:W2:Y:S04]  /*26060*/  LDL.LU.64 R124, [R1+0x68] ;  /* 0x00006800017c7983 */ /* 0x000ea80000300a00 */
[----:B----4-:R1:W-:Y:S01]  /*26070*/  @P4 STG.E.U16 desc[UR40][R110.64], R107 ;  /* 0x0000006b6e004986 */ /* 0x0103e2000c101528 */
[----:B0-----:R-:W-:Y:S01]  /*26080*/  ISETP.LT.AND P4, PT, R105, UR4, !P1 ;  /* 0x0000000469007c0c */ /* 0x001fe2000cf81270 */
[----:B------:R-:W0:Y:S01]  /*26090*/  LDCU UR4, c[0x0][0x39c] ;  /* 0x00007380ff0477ac */ /* 0x000e220008000800 */
[----:B------:R-:W-:Y:S01]  /*260a0*/  PRMT R106, R118, 0x7610, R106 ;  /* 0x00007610766a7816 */ /* 0x000fe2000000006a */
[----:B------:R4:W-:Y:S04]  /*260b0*/  @P5 STG.E.U16 desc[UR40][R108.64], R104 ;  /* 0x000000686c005986 */ /* 0x0009e8000c101528 */
[----:B-1----:R-:W5:Y:S01]  /*260c0*/  LDL.LU R111, [R1+0xa90] ;  /* 0x000a9000016f7983 */ /* 0x002f620000300800 */
[----:B------:R-:W-:-:S03]  /*260d0*/  VIADD R107, R3, 0x10 ;  /* 0x00000010036b7836 */ /* 0x000fc60000000000 */
[----:B------:R-:W5:Y:S04]  /*260e0*/  LDL.S16 R123, [R1+0xb4] ;  /* 0x0000b400017b7983 */ /* 0x000f680000100600 */
[----:B----4-:R-:W4:Y:S04]  /*260f0*/  LDL.LU.64 R104, [R1+0x58] ;  /* 0x0000580001687983 */ /* 0x010f280000300a00 */
[----:B------:R-:W4:Y:S01]  /*26100*/  LDL.LU.S16 R110, [R1+0xb6] ;  /* 0x0000b600016e7983 */ /* 0x000f220000300600 */
[----:B0-----:R-:W-:Y:S01]  /*26110*/  ISETP.LT.AND P5, PT, R107, UR4, !P1 ;  /* 0x000000046b007c0c */ /* 0x001fe2000cfa1270 */
[----:B------:R-:W0:Y:S02]  /*26120*/  LDCU UR4, c[0x0][0x39c] ;  /* 0x00007380ff0477ac */ /* 0x000e240008000800 */
[----:B------:R1:W-:Y:S04]  /*26130*/  @P6 STG.E.U16 desc[UR40][R116.64], R106 ;  /* 0x0000006a74006986 */ /* 0x0003e8000c101528 */
[----:B-1----:R-:W4:Y:S01]  /*26140*/  LDL.LU.64 R106, [R1+0x48] ;  /* 0x00004800016a7983 */ /* 0x002f220000300a00 */
[----:B------:R-:W-:Y:S01]  /*26150*/  VIADD R108, R3, 0x11 ;  /* 0x00000011036c7836 */ /* 0x000fe20000000000 */
[----:B------:R-:W-:Y:S01]  /*26160*/  PRMT R113, R121, 0x7610, R113 ;  /* 0x0000761079717816 */ /* 0x000fe20000000071 */
[C---:B------:R-:W-:Y:S01]  /*26170*/  VIADD R112, R3.reuse, 0x12 ;  /* 0x0000001203707836 */ /* 0x040fe20000000000 */
[----:B---3--:R-:W-:Y:S01]  /*26180*/  PRMT R119, R122, 0x7610, R119 ;  /* 0x000076107a777816 */ /* 0x008fe20000000077 */
[----:B------:R-:W-:Y:S01]  /*26190*/  VIADD R118, R3, 0x13 ;  /* 0x0000001303767836 */ /* 0x000fe20000000000 */
[----:B0-----:R-:W-:Y:S01]  /*261a0*/  ISETP.LT.AND P6, PT, R108, UR4, !P1 ;  /* 0x000000046c007c0c */ /* 0x001fe2000cfc1270 */
[----:B------:R-:W0:Y:S01]  /*261b0*/  LDCU UR4, c[0x0][0x39c] ;  /* 0x00007380ff0477ac */ /* 0x000e220008000800 */
[----:B------:R1:W-:Y:S04]  /*261c0*/  @P0 STG.E.U16 desc[UR40][R114.64], R113 ;  /* 0x0000007172000986 */ /* 0x0003e8000c101528 */
[----:B------:R-:W3:Y:S04]  /*261d0*/  LDL.S16 R117, [R1+0xc4] ;  /* 0x0000c40001757983 */ /* 0x000ee80000100600 */
[----:B------:R-:W3:Y:S04]  /*261e0*/  LDL.LU.64 R108, [R1+0x40] ;  /* 0x00004000016c7983 */ /* 0x000ee80000300a00 */
[----:B------:R-:W3:Y:S01]  /*261f0*/  LDL.LU.S16 R116, [R1+0xc6] ;  /* 0x0000c60001747983 */ /* 0x000ee20000300600 */
[----:B0-----:R-:W-:Y:S01]  /*26200*/  ISETP.LT.AND P0, PT, R112, UR4, !P1 ;  /* 0x0000000470007c0c */ /* 0x001fe2000cf01270 */
[----:B------:R-:W0:Y:S02]  /*26210*/  LDCU UR4, c[0x0][0x39c] ;  /* 0x00007380ff0477ac */ /* 0x000e240008000800 */
[----:B-1----:R-:W3:Y:S04]  /*26220*/  LDL.LU.64 R112, [R1+0x30] ;  /* 0x0000300001707983 */ /* 0x002ee80000300a00 */
[----:B------:R-:W3:Y:S04]  /*26230*/  LDL.S16 R122, [R1+0xd4] ;  /* 0x0000d400017a7983 */ /* 0x000ee80000100600 */
[----:B------:R-:W3:Y:S04]  /*26240*/  LDL.LU.64 R114, [R1+0x20] ;  /* 0x0000200001727983 */ /* 0x000ee80000300a00 */
[----:B--2---:R1:W-:Y:S01]  /*26250*/  @P2 STG.E.U16 desc[UR40][R124.64], R119 ;  /* 0x000000777c002986 */ /* 0x0043e2000c101528 */
[----:B0-----:R-:W-:Y:S01]  /*26260*/  ISETP.LT.AND P2, PT, R118, UR4, !P1 ;  /* 0x0000000476007c0c */ /* 0x001fe2000cf41270 */
[----:B------:R-:W0:Y:S02]  /*26270*/  LDCU UR4, c[0x0][0x39c] ;  /* 0x00007380ff0477ac */ /* 0x000e240008000800 */
[----:B-1----:R-:W2:Y:S04]  /*26280*/  LDL.LU.S16 R124, [R1+0xd6] ;  /* 0x0000d600017c7983 */ /* 0x002ea80000300600 */
[----:B------:R-:W2:Y:S01]  /*26290*/  LDL.LU.64 R118, [R1+0x10] ;  /* 0x0000100001767983 */ /* 0x000ea20000300a00 */
[----:B-----5:R-:W-:Y:S01]  /*262a0*/  PRMT R120, R123, 0x7610, R120 ;  /* 0x000076107b787816 */ /* 0x020fe20000000078 */
[----:B------:R-:W-:-:S02]  /*262b0*/  VIADD R123, R3, 0x14 ;  /* 0x00000014037b7836 */ /* 0x000fc40000000000 */
[----:B------:R-:W5:Y:S04]  /*262c0*/  LDL.S16 R125, [R1+0xe4] ;  /* 0x0000e400017d7983 */ /* 0x000f680000100600 */
[----:B----4-:R1:W-:Y:S01]  /*262d0*/  @P3 STG.E.U16 desc[UR40][R104.64], R120 ;  /* 0x0000007868003986 */ /* 0x0103e2000c101528 */
[----:B------:R-:W-:Y:S02]  /*262e0*/  PRMT R111, R110, 0x7610, R111 ;  /* 0x000076106e6f7816 */ /* 0x000fe4000000006f */
[----:B0-----:R-:W-:Y:S01]  /*262f0*/  ISETP.LT.AND P3, PT, R123, UR4, !P1 ;  /* 0x000000047b007c0c */ /* 0x001fe2000cf61270 */
[----:B------:R-:W0:Y:S01]  /*26300*/  LDCU UR4, c[0x0][0x39c] ;  /* 0x00007380ff0477ac */ /* 0x000e220008000800 */
[----:B-1----:R-:W4:Y:S04]  /*26310*/  LDL.LU.64 R104, [R1+0xa88] ;  /* 0x000a880001687983 */ /* 0x002f280000300a00 */
[----:B------:R-:W2:Y:S04]  /*26320*/  LDL.LU.64 R120, [R1] ;  /* 0x0000000001787983 */ /* 0x000ea80000300a00 */
[----:B------:R-:W2:Y:S04]  /*26330*/  LDL.LU.S16 R123, [R1+0xe6] ;  /* 0x0000e600017b7983 */ /* 0x000ea80000300600 */
[----:B------:R1:W-:Y:S04]  /*26340*/  @P4 STG.E.U16 desc[UR40][R106.64], R111 ;  /* 0x0000006f6a004986 */ /* 0x0003e8000c101528 */
[----:B-1----:R-:W2:Y:S04]  /*26350*/  LDL.LU.64 R106, [R1+0xa80] ;  /* 0x000a8000016a7983 */ /* 0x002ea80000300a00 */
[----:B------:R-:W3:Y:S01]  /*26360*/  LDL.LU R111, [R1+0xa7c] ;  /* 0x000a7c00016f7983 */ /* 0x000ee20000300800 */
[----:B------:R-:W-:-:S05]  /*26370*/  VIADD R110, R3, 0x15 ;  /* 0x00000015036e7836 */ /* 0x000fca0000000000 */
[----:B0-----:R-:W-:Y:S01]  /*26380*/  ISETP.LT.AND P4, PT, R110, UR4, !P1 ;  /* 0x000000046e007c0c */ /* 0x001fe2000cf81270 */
[----:B------:R-:W0:Y:S01]  /*26390*/  LDCU UR4, c[0x0][0x39c] ;  /* 0x00007380ff0477ac */ /* 0x000e220008000800 */
[----:B------:R-:W2:Y:S01]  /*263a0*/  LDL.LU R110, [R1+0xa78] ;  /* 0x000a7800016e7983 */ /* 0x000ea20000300800 */
[----:B---3--:R-:W-:Y:S01]  /*263b0*/  PRMT R111, R117, 0x7610, R111 ;  /* 0x00007610756f7816 */ /* 0x008fe2000000006f */
[----:B------:R-:W-:-:S04]  /*263c0*/  VIADD R117, R3, 0x16 ;  /* 0x0000001603757836 */ /* 0x000fc80000000000 */
[----:B------:R1:W-:Y:S01]  /*263d0*/  @P5 STG.E.U16 desc[UR40][R108.64], R111 ;  /* 0x0000006f6c005986 */ /* 0x0003e2000c101528 */
[----:B0-----:R-:W-:Y:S01]  /*263e0*/  ISETP.LT.AND P5, PT, R117, UR4, !P1 ;  /* 0x0000000475007c0c */ /* 0x001fe2000cfa1270 */
[----:B------:R-:W0:Y:S02]  /*263f0*/  LDCU UR4, c[0x0][0x39c] ;  /* 0x00007380ff0477ac */ /* 0x000e240008000800 */
[----:B-1----:R-:W3:Y:S04]  /*26400*/  LDL.LU.64 R108, [R1+0xa70] ;  /* 0x000a7000016c7983 */ /* 0x002ee80000300a00 */
[----:B------:R-:W2:Y:S04]  /*26410*/  LDL.LU R111, [R1+0xa6c] ;  /* 0x000a6c00016f7983 */ /* 0x000ea80000300800 */
[----:B------:R-:W2:Y:S02]  /*26420*/  LDL.LU R117, [R1+0xa68] ;  /* 0x000a680001757983 */ /* 0x000ea40000300800 */
[----:B--2---:R-:W-:-:S05]  /*26430*/  PRMT R117, R116, 0x7610, R117 ;  /* 0x0000761074757816 */ /* 0x004fca0000000075 */
[----:B------:R1:W-:Y:S04]  /*26440*/  @P6 STG.E.U16 desc[UR40][R112.64], R117 ;  /* 0x0000007570006986 */ /* 0x0003e8000c101528 */
[----:B-1----:R-:W2:Y:S04]  /*26450*/  LDL.LU.64 R112, [R1+0xa60] ;  /* 0x000a600001707983 */ /* 0x002ea80000300a00 */
[----:B------:R-:W2:Y:S01]  /*26460*/  LDL.LU R117, [R1+0xa5c] ;  /* 0x000a5c0001757983 */ /* 0x000ea20000300800 */
[----:B------:R-:W-:-:S05]  /*26470*/  VIADD R116, R3, 0x17 ;  /* 0x0000001703747836 */ /* 0x000fca0000000000 */
[----:B0-----:R-:W-:Y:S01]  /*26480*/  ISETP.LT.AND P6, PT, R116, UR4, !P1 ;  /* 0x0000000474007c0c */ /* 0x001fe2000cfc1270 */
[----:B------:R-:W0:Y:S01]  /*26490*/  LDCU UR4, c[0x0][0x39c] ;  /* 0x00007380ff0477ac */ /* 0x000e220008000800 */
[----:B------:R-:W3:Y:S01]  /*264a0*/  LDL.LU R116, [R1+0xa58] ;  /* 0x000a580001747983 */ /* 0x000ee20000300800 */
[----:B--2---:R-:W-:Y:S01]  /*264b0*/  PRMT R117, R122, 0x7610, R117 ;  /* 0x000076107a757816 */ /* 0x004fe20000000075 */
[----:B------:R-:W-:-:S04]  /*264c0*/  VIADD R122, R3, 0x18 ;  /* 0x00000018037a7836 */ /* 0x000fc80000000000 */
[----:B------:R1:W-:Y:S01]  /*264d0*/  @P0 STG.E.U16 desc[UR40][R114.64], R117 ;  /* 0x0000007572000986 */ /* 0x0003e2000c101528 */
[----:B0-----:R-:W-:Y:S01]  /*264e0*/  ISETP.LT.AND P0, PT, R122, UR4, !P1 ;  /* 0x000000047a007c0c */ /* 0x001fe2000cf01270 */
[----:B------:R-:W0:Y:S02]  /*264f0*/  LDCU UR4, c[0x0][0x39c] ;  /* 0x00007380ff0477ac */ /* 0x000e240008000800 */
[----:B-1----:R-:W2:Y:S04]  /*26500*/  LDL.LU.64 R114, [R1+0xa50] ;  /* 0x000a500001727983 */ /* 0x002ea80000300a00 */
[----:B------:R-:W3:Y:S04]  /*26510*/  LDL.LU R117, [R1+0xa4c] ;  /* 0x000a4c0001757983 */ /* 0x000ee80000300800 */
[----:B------:R-:W2:Y:S02]  /*26520*/  LDL.LU R122, [R1+0xa48] ;  /* 0x000a4800017a7983 */ /* 0x000ea40000300800 */
[----:B--2---:R-:W-:Y:S01]  /*26530*/  PRMT R122, R124, 0x7610, R122 ;  /* 0x000076107c7a7816 */ /* 0x004fe2000000007a */
[----:B------:R-:W-:-:S04]  /*26540*/  VIADD R124, R3, 0x19 ;  /* 0x00000019037c7836 */ /* 0x000fc80000000000 */
[----:B------:R1:W-:Y:S01]  /*26550*/  @P2 STG.E.U16 desc[UR40][R118.64], R122 ;  /* 0x0000007a76002986 */ /* 0x0003e2000c101528 */
[----:B0-----:R-:W-:Y:S01]  /*26560*/  ISETP.LT.AND P2, PT, R124, UR4, !P1 ;  /* 0x000000047c007c0c */ /* 0x001fe2000cf41270 */
[----:B------:R-:W0:Y:S02]  /*26570*/  LDCU UR4, c[0x0][0x39c] ;  /* 0x00007380ff0477ac */ /* 0x000e240008000800 */
[----:B-1----:R-:W2:Y:S04]  /*26580*/  LDL.LU.64 R118, [R1+0xa40] ;  /* 0x000a400001767983 */ /* 0x002ea80000300a00 */
[----:B------:R-:W2:Y:S04]  /*26590*/  LDL.LU R122, [R1+0xa3c] ;  /* 0x000a3c00017a7983 */ /* 0x000ea80000300800 */
[----:B------:R-:W5:Y:S02]  /*265a0*/  LDL.LU R124, [R1+0xa38] ;  /* 0x000a3800017c7983 */ /* 0x000f640000300800 */
[----:B-----5:R-:W-:Y:S01]  /*265b0*/  PRMT R124, R125, 0x7610, R124 ;  /* 0x000076107d7c7816 */ /* 0x020fe2000000007c */
[----:B------:R-:W-:-:S04]  /*265c0*/  VIADD R125, R3, 0x1a ;  /* 0x0000001a037d7836 */ /* 0x000fc80000000000 */
[----:B------:R1:W-:Y:S01]  /*265d0*/  @P3 STG.E.U16 desc[UR40][R120.64], R124 ;  /* 0x0000007c78003986 */ /* 0x0003e2000c101528 */
[----:B0-----:R-:W-:Y:S01]  /*265e0*/  ISETP.LT.AND P3, PT, R125, UR4, !P1 ;  /* 0x000000047d007c0c */ /* 0x001fe2000cf61270 */
[----:B------:R-:W0:Y:S02]  /*265f0*/  LDCU UR4, c[0x0][0x39c] ;  /* 0x00007380ff0477ac */ /* 0x000e240008000800 */
[----:B-1----:R-:W5:Y:S04]  /*26600*/  LDL.LU.64 R120, [R1+0xa30] ;  /* 0x000a300001787983 */ /* 0x002f680000300a00 */
[----:B------:R-:W3:Y:S04]  /*26610*/  LDL.LU R124, [R1+0xa2c] ;  /* 0x000a2c00017c7983 */ /* 0x000ee80000300800 */
[----:B------:R-:W3:Y:S01]  /*26620*/  LDL.LU R125, [R1+0xa28] ;  /* 0x000a2800017d7983 */ /* 0x000ee20000300800 */
[----:B--2---:R-:W-:Y:S01]  /*26630*/  PRMT R122, R123, 0x7610, R122 ;  /* 0x000076107b7a7816 */ /* 0x004fe2000000007a */
[----:B------:R-:W-:-:S04]  /*26640*/  VIADD R123, R3, 0x1b ;  /* 0x0000001b037b7836 */ /* 0x000fc80000000000 */
[----:B---3--:R1:W-:Y:S01]  /*26650*/  @P4 STG.E.U16 desc[UR40][R124.64], R122 ;  /* 0x0000007a7c004986 */ /* 0x0083e2000c101528 */
[----:B0-----:R-:W-:Y:S01]  /*26660*/  ISETP.LT.AND P4, PT, R123, UR4, !P1 ;  /* 0x000000047b007c0c */ /* 0x001fe2000cf81270 */
[----:B------:R-:W0:Y:S02]  /*26670*/  LDCU UR4, c[0x0][0x39c] ;  /* 0x00007380ff0477ac */ /* 0x000e240008000800 */
[----:B-1----:R-:W2:Y:S04]  /*26680*/  LDL.LU R122, [R1+0xa24] ;  /* 0x000a2400017a7983 */ /* 0x002ea80000300800 */
[----:B------:R-:W3:Y:S04]  /*26690*/  LDL.S16 R124, [R1+0xf0] ;  /* 0x0000f000017c7983 */ /* 0x000ee80000100600 */
[----:B------:R-:W2:Y:S01]  /*266a0*/  LDL.LU R123, [R1+0xa20] ;  /* 0x000a2000017b7983 */ /* 0x000ea20000300800 */
[----:B---3--:R-:W-:-:S05]  /*266b0*/  PRMT R125, R124, 0x7610, R125 ;  /* 0x000076107c7d7816 */ /* 0x008fca000000007d */
[----:B--2---:R1:W-:Y:S04]  /*266c0*/  @P5 STG.E.U16 desc[UR40][R122.64], R125 ;  /* 0x0000007d7a005986 */ /* 0x0043e8000c101528 */
[----:B-1----:R-:W2:Y:S01]  /*266d0*/  LDL.LU.S16 R122, [R1+0xf2] ;  /* 0x0000f200017a7983 */ /* 0x002ea20000300600 */
[----:B------:R-:W-:-:S03]  /*266e0*/  VIADD R124, R3, 0x1c ;  /* 0x0000001c037c7836 */ /* 0x000fc60000000000 */
[----:B------:R-:W3:Y:S02]  /*266f0*/  LDL.S16 R125, [R1+0x12e] ;  /* 0x00012e00017d7983 */ /* 0x000ee40000100600 */
[----:B0-----:R-:W-:Y:S01]  /*26700*/  ISETP.LT.AND P5, PT, R124, UR4, !P1 ;  /* 0x000000047c007c0c */ /* 0x001fe2000cfa1270 */
[----:B------:R-:W0:Y:S01]  /*26710*/  LDCU UR4, c[0x0][0x39c] ;  /* 0x00007380ff0477ac */ /* 0x000e220008000800 */
[----:B------:R-:W3:Y:S01]  /*26720*/  LDL.S16 R124, [R1+0x122] ;  /* 0x00012200017c7983 */ /* 0x000ee20000100600 */
[----:B--2---:R-:W-:-:S05]  /*26730*/  PRMT R123, R122, 0x7610, R123 ;  /* 0x000076107a7b7816 */ /* 0x004fca000000007b */
[----:B-----5:R1:W-:Y:S04]  /*26740*/  @P6 STG.E.U16 desc[UR40][R120.64], R123 ;  /* 0x0000007b78006986 */ /* 0x0203e8000c101528 */
[----:B-1----:R-:W2:Y:S01]  /*26750*/  LDL.LU.S16 R120, [R1+0x120] ;  /* 0x0001200001787983 */ /* 0x002ea20000300600 */
[----:B------:R-:W-:-:S03]  /*26760*/  VIADD R122, R3, 0x1d ;  /* 0x0000001d037a7836 */ /* 0x000fc60000000000 */
[----:B------:R-:W5:Y:S02]  /*26770*/  LDL.LU.S16 R123, [R1+0x12c] ;  /* 0x00012c00017b7983 */ /* 0x000f640000300600 */
[----:B0-----:R-:W-:Y:S01]  /*26780*/  ISETP.LT.AND P6, PT, R122, UR4, !P1 ;  /* 0x000000047a007c0c */ /* 0x001fe2000cfc1270 */
[----:B------:R-:W0:Y:S01]  /*26790*/  LDCU UR4, c[0x0][0x39c] ;  /* 0x00007380ff0477ac */ /* 0x000e220008000800 */
[----:B------:R-:W3:Y:S01]  /*267a0*/  LDL.S16 R122, [R1+0x126] ;  /* 0x00012600017a7983 */ /* 0x000ee20000100600 */
[----:B--2---:R-:W-:-:S05]  /*267b0*/  PRMT R121, R120, 0x7610, R121 ;  /* 0x0000761078797816 */ /* 0x004fca0000000079 */
[----:B------:R1:W-:Y:S04]  /*267c0*/  @P0 STG.E.U16 desc[UR40][R118.64], R121 ;  /* 0x0000007976000986 */ /* 0x0003e8000c101528 */
[----:B-1----:R-:W2:Y:S01]  /*267d0*/  LDL.LU.S16 R121, [R1+0x124] ;  /* 0x0001240001797983 */ /* 0x002ea20000300600 */
[----:B------:R-:W-:-:S05]  /*267e0*/  VIADD R120, R3, 0x1e ;  /* 0x0000001e03787836 */ /* 0x000fca0000000000 */
[----:B0-----:R-:W-:Y:S01]  /*267f0*/  ISETP.LT.AND P0, PT, R120, UR4, !P1 ;  /* 0x0000000478007c0c */ /* 0x001fe2000cf01270 */
[----:B------:R-:W0:Y:S01]  /*26800*/  LDCU UR4, c[0x0][0x39c] ;  /* 0x00007380ff0477ac */ /* 0x000e220008000800 */
[----:B---3--:R-:W-:Y:S01]  /*26810*/  PRMT R119, R124, 0x7610, R119 ;  /* 0x000076107c777816 */ /* 0x008fe20000000077 */
[----:B------:R-:W-:Y:S01]  /*26820*/  VIADD R118, R3, 0x1f ;  /* 0x0000001f03767836 */ /* 0x000fe20000000000 */
[----:B------:R-:W3:Y:S04]  /*26830*/  LDL.S16 R124, [R1+0x136] ;  /* 0x00013600017c7983 */ /* 0x000ee80000100600 */
[----:B------:R1:W-:Y:S01]  /*26840*/  @P2 STG.E.U16 desc[UR40][R116.64], R119 ;  /* 0x0000007774002986 */ /* 0x0003e2000c101528 */
[----:B0-----:R-:W-:-:S03]  /*26850*/  ISETP.LT.AND P2, PT, R118, UR4, !P1 ;  /* 0x0000000476007c0c */ /* 0x001fc6000cf41270 */
[----:B-1----:R-:W3:Y:S01]  /*26860*/  LDL.S16 R119, [R1+0x138] ;  /* 0x0001380001777983 */ /* 0x002ee20000100600 */
[----:B------:R-:W0:Y:S03]  /*26870*/  LDCU UR4, c[0x0][0x39c] ;  /* 0x00007380ff0477ac */ /* 0x000e260008000800 */
[----:B------:R-:W3:Y:S01]  /*26880*/  LDL.LU.S16 R118, [R1+0x134] ;  /* 0x0001340001767983 */ /* 0x000ee20000300600 */
[----:B--2---:R-:W-:-:S03]  /*26890*/  PRMT R117, R121, 0x7610, R117 ;  /* 0x0000761079757816 */ /* 0x004fc60000000075 */
[----:B------:R-:W2:Y:S04]  /*268a0*/  LDL.LU.S16 R121, [R1+0x13a] ;  /* 0x00013a0001797983 */ /* 0x000ea80000300600 */
[----:B------:R1:W-:Y:S04]  /*268b0*/  @P3 STG.E.U16 desc[UR40][R114.64], R117 ;  /* 0x0000007572003986 */ /* 0x0003e8000c101528 */
[----:B------:R-:W2:Y:S01]  /*268c0*/  LDL.S16 R120, [R1+0x140] ;  /* 0x0001400001787983 */ /* 0x000ea20000100600 */
[----:B-1----:R-:W-:-:S03]  /*268d0*/  PRMT R115, R122, 0x7610, R115 ;  /* 0x000076107a737816 */ /* 0x002fc60000000073 */
[----:B------:R-:W2:Y:S04]  /*268e0*/  LDL.LU R122, [R1+0x8] ;  /* 0x00000800017a7983 */ /* 0x000ea80000300800 */
[----:B------:R5:W-:Y:S02]  /*268f0*/  @P4 STG.E.U16 desc[UR40][R112.64], R115 ;  /* 0x0000007370004986 */ /* 0x000be4000c101528 */
[----:B-----5:R-:W-:-:S05]  /*26900*/  PRMT R113, R123, 0x7610, R113 ;  /* 0x000076107b717816 */ /* 0x020fca0000000071 */
[----:B------:R1:W-:Y:S02]  /*26910*/  @P5 STG.E.U16 desc[UR40][R110.64], R113 ;  /* 0x000000716e005986 */ /* 0x0003e4000c101528 */
[----:B-1----:R-:W-:Y:S02]  /*26920*/  PRMT R111, R125, 0x7610, R111 ;  /* 0x000076107d6f7816 */ /* 0x002fe4000000006f */
[----:B------:R-:W5:Y:S01]  /*26930*/  LDL.LU.S16 R125, [R1+0x142] ;  /* 0x00014200017d7983 */ /* 0x000f620000300600 */
[----:B------:R-:W-:-:S03]  /*26940*/  VIADD R116, R3, 0x20 ;  /* 0x0000002003747836 */ /* 0x000fc60000000000 */
[----:B------:R-:W5:Y:S02]  /*26950*/  LDL.S16 R123, [R1+0x148] ;  /* 0x00014800017b7983 */ /* 0x000f640000100600 */
[----:B0-----:R-:W-:Y:S01]  /*26960*/  ISETP.LT.AND P3, PT, R116, UR4, !P1 ;  /* 0x0000000474007c0c */ /* 0x001fe2000cf61270 */
[----:B------:R-:W0:Y:S01]  /*26970*/  LDCU UR4, c[0x0][0x39c] ;  /* 0x00007380ff0477ac */ /* 0x000e220008000800 */
[----:B------:R3:W-:Y:S02]  /*26980*/  @P6 STG.E.U16 desc[UR40][R108.64], R111 ;  /* 0x0000006f6c006986 */ /* 0x0007e4000c101528 */
[----:B---3--:R-:W-:-:S05]  /*26990*/  PRMT R109, R118, 0x7610, R109 ;  /* 0x00007610766d7816 */ /* 0x008fca000000006d */
[----:B------:R1:W-:Y:S02]  /*269a0*/  @P0 STG.E.U16 desc[UR40][R106.64], R109 ;  /* 0x0000006d6a000986 */ /* 0x0003e4000c101528 */
[----:B-1----:R-:W-:Y:S02]  /*269b0*/  PRMT R109, R124, 0x7610, R109 ;  /* 0x000076107c6d7816 */ /* 0x002fe4000000006d */
[----:B------:R-:W3:Y:S01]  /*269c0*/  LDL.LU.S16 R124, [R1+0x14a] ;  /* 0x00014a00017c7983 */ /* 0x000ee20000300600 */
[----:B------:R-:W-:-:S03]  /*269d0*/  PRMT R107, R119, 0x7610, R107 ;  /* 0x00007610776b7816 */ /* 0x000fc6000000006b */
[----:B----4-:R-:W-:Y:S04]  /*269e0*/  @P2 STG.E.U16 desc[UR40][R104.64], R109 ;  /* 0x0000006d68002986 */ /* 0x010fe8000c101528 */
[----:B------:R1:W-:Y:S02]  /*269f0*/  @P3 STG.E.U16 desc[UR40][R102.64], R107 ;  /* 0x0000006b66003986 */ /* 0x0003e4000c101528 */
[----:B-1----:R-:W-:-:S05]  /*26a00*/  VIADD R102, R3, 0x26 ;  /* 0x0000002603667836 */ /* 0x002fca0000000000 */
[----:B------:R-:W-:Y:S02]  /*26a10*/  ISETP.LT.AND P3, PT, R102, UR7, !P1 ;  /* 0x0000000766007c0c */ /* 0x000fe4000cf61270 */
[----:B--2---:R-:W-:Y:S01]  /*26a20*/  PRMT R104, R121, 0x7610, R104 ;  /* 0x0000761079687816 */ /* 0x004fe20000000068 */
[C---:B------:R-:W-:Y:S01]  /*26a30*/  VIADD R114, R3.reuse, 0x21 ;  /* 0x0000002103727836 */ /* 0x040fe20000000000 */
[----:B------:R-:W2:Y:S01]  /*26a40*/  LDL.S16 R121, [R1+0x150] ;  /* 0x0001500001797983 */ /* 0x000ea20000100600 */
[----:B------:R-:W-:Y:S01]  /*26a50*/  VIADD R112, R3, 0x22 ;  /* 0x0000002203707836 */ /* 0x000fe20000000000 */
[----:B------:R-:W1:Y:S01]  /*26a60*/  LDCU UR7, c[0x0][0x39c] ;  /* 0x00007380ff0777ac */ /* 0x000e620008000800 */
[----:B-----5:R-:W-:Y:S02]  /*26a70*/  PRMT R102, R125, 0x7610, R102 ;  /* 0x000076107d667816 */ /* 0x020fe40000000066 */
[----:B------:R-:W4:Y:S01]  /*26a80*/  LDL.LU.S16 R125, [R1+0x152] ;  /* 0x00015200017d7983 */ /* 0x000f220000300600 */
[----:B0-----:R-:W-:Y:S01]  /*26a90*/  ISETP.LT.AND P4, PT, R114, UR4, !P1 ;  /* 0x0000000472007c0c */ /* 0x001fe2000cf81270 */
[----:B------:R-:W0:Y:S01]  /*26aa0*/  LDCU UR4, c[0x0][0x39c] ;  /* 0x00007380ff0477ac */ /* 0x000e220008000800 */
[C---:B------:R-:W-:Y:S01]  /*26ab0*/  VIADD R110, R3.reuse, 0x23 ;  /* 0x00000023036e7836 */ /* 0x040fe20000000000 */
[----:B0-----:R-:W-:Y:S01]  /*26ac0*/  ISETP.LT.AND P5, PT, R112, UR4, !P1 ;  /* 0x0000000470007c0c */ /* 0x001fe2000cfa1270 */
[----:B------:R-:W0:Y:S01]  /*26ad0*/  LDCU UR4, c[0x0][0x39c] ;  /* 0x00007380ff0477ac */ /* 0x000e220008000800 */
[----:B------:R-:W-:-:S02]  /*26ae0*/  VIADD R108, R3, 0x24 ;  /* 0x00000024036c7836 */ /* 0x000fc40000000000 */
[----:B0-----:R-:W-:Y:S01]  /*26af0*/  ISETP.LT.AND P6, PT, R110, UR4, !P1 ;  /* 0x000000046e007c0c */ /* 0x001fe2000cfc1270 */
[----:B------:R-:W0:Y:S01]  /*26b00*/  LDCU UR4, c[0x0][0x39c] ;  /* 0x00007380ff0477ac */ /* 0x000e220008000800 */
[----:B------:R-:W-:-:S04]  /*26b10*/  VIADD R106, R3, 0x25 ;  /* 0x00000025036a7836 */ /* 0x000fc80000000000 */
[----:B------:R5:W-:Y:S01]  /*26b20*/  @P4 STG.E.U16 desc[UR40][R100.64], R104 ;  /* 0x0000006864004986 */ /* 0x000be2000c101528 */
[----:B------:R-:W-:Y:S01]  /*26b30*/  ISETP.LT.AND P2, PT, R106, UR6, !P1 ;  /* 0x000000066a007c0c */ /* 0x000fe2000cf41270 */
[----:B------:R-:W1:Y:S01]  /*26b40*/  LDCU UR6, c[0x0][0x39c] ;  /* 0x00007380ff0677ac */ /* 0x000e620008000800 */
[----:B-----5:R-:W-:Y:S02]  /*26b50*/  PRMT R101, R120, 0x7610, R101 ;  /* 0x0000761078657816 */ /* 0x020fe40000000065 */
[----:B0-----:R-:W-:Y:S01]  /*26b60*/  ISETP.LT.AND P0, PT, R108, UR4, !P1 ;  /* 0x000000046c007c0c */ /* 0x001fe2000cf01270 */
[----:B------:R-:W0:Y:S01]  /*26b70*/  LDCU UR4, c[0x0][0x39c] ;  /* 0x00007380ff0477ac */ /* 0x000e220008000800 */
[----:B------:R-:W-:Y:S01]  /*26b80*/  VIADD R100, R122, UR9 ;  /* 0x000000097a647c36 */ /* 0x000fe20008000000 */
[----:B------:R5:W-:Y:S04]  /*26b90*/  @P5 STG.E.U16 desc[UR40][R98.64], R101 ;  /* 0x0000006562005986 */ /* 0x000be8000c101528 */
[----:B------:R0:W-:Y:S04]  /*26ba0*/  @P6 STG.E.U16 desc[UR40][R96.64], R102 ;  /* 0x0000006660006986 */ /* 0x0001e8000c101528 */
[----:B------:R-:W4:Y:S01]  /*26bb0*/  LDL.S16 R122, [R1+0x158] ;  /* 0x00015800017a7983 */ /* 0x000f220000100600 */
[----:B-----5:R-:W-:Y:S01]  /*26bc0*/  LEA R98, P5, R100, R0, 0x1 ;  /* 0x0000000064627211 */ /* 0x020fe200078a08ff */
[----:B0-----:R-:W-:-:S03]  /*26bd0*/  VIADD R96, R3, 0x28 ;  /* 0x0000002803607836 */ /* 0x001fc60000000000 */
[C---:B------:R-:W-:Y:S01]  /*26be0*/  LEA.HI.X.SX32 R99, R100.reuse, R2, 0x1, P5 ;  /* 0x0000000264637211 */ /* 0x040fe200028f0eff */
[----:B------:R-:W-:Y:S01]  /*26bf0*/  VIADD R97, R100, UR9 ;  /* 0x0000000964617c36 */ /* 0x000fe20008000000 */
[----:B------:R-:W-:Y:S02]  /*26c00*/  PRMT R100, R123, 0x7610, R100 ;  /* 0x000076107b647816 */ /* 0x000fe40000000064 */
[----:B------:R-:W-:Y:S01]  /*26c10*/  ISETP.LT.AND P5, PT, R96, UR4, !P1 ;  /* 0x0000000460007c0c */ /* 0x000fe2000cfa1270 */
[----:B------:R-:W0:Y:S01]  /*26c20*/  LDCU UR4, c[0x0][0x39c] ;  /* 0x00007380ff0477ac */ /* 0x000e220008000800 */
[----:B------:R-:W-:Y:S01]  /*26c30*/  LEA R96, P6, R97, R0, 0x1 ;  /* 0x0000000061607211 */ /* 0x000fe200078c08ff */
[----:B------:R5:W-:Y:S02]  /*26c40*/  @P0 STG.E.U16 desc[UR40][R98.64], R100 ;  /* 0x0000006462000986 */ /* 0x000be4000c101528 */
[----:B-----5:R-:W-:Y:S02]  /*26c50*/  VIADD R98, R3, 0x29 ;  /* 0x0000002903627836 */ /* 0x020fe40000000000 */
[C---:B------:R-:W-:Y:S01]  /*26c60*/  VIADD R99, R97.reuse, UR9 ;  /* 0x0000000961637c36 */ /* 0x040fe20008000000 */
[----:B------:R-:W-:-:S02]  /*26c70*/  LEA.HI.X.SX32 R97, R97, R2, 0x1, P6 ;  /* 0x0000000261617211 */ /* 0x000fc400030f0eff */
[----:B---3--:R-:W-:Y:S02]  /*26c80*/  PRMT R100, R124, 0x7610, R100 ;  /* 0x000076107c647816 */ /* 0x008fe40000000064 */
[----:B------:R-:W3:Y:S01]  /*26c90*/  LDL.LU.S16 R124, [R1+0x15a] ;  /* 0x00015a00017c7983 */ /* 0x000ee20000300600 */
[----:B-1----:R-:W-:Y:S01]  /*26ca0*/  ISETP.LT.AND P0, PT, R98, UR6, !P1 ;  /* 0x0000000662007c0c */ /* 0x002fe2000cf01270 */
[----:B------:R-:W1:Y:S01]  /*26cb0*/  LDCU UR6, c[0x0][0x39c] ;  /* 0x00007380ff0677ac */ /* 0x000e620008000800 */
[C---:B------:R-:W-:Y:S01]  /*26cc0*/  LEA R98, P6, R99.reuse, R0, 0x1 ;  /* 0x0000000063627211 */ /* 0x040fe200078c08ff */
[----:B------:R5:W-:Y:S04]  /*26cd0*/  @P2 STG.E.U16 desc[UR40][R96.64], R100 ;  /* 0x0000006460002986 */ /* 0x000be8000c101528 */
[----:B------:R-:W3:Y:S01]  /*26ce0*/  LDL.S16 R123, [R1+0x160] ;  /* 0x00016000017b7983 */ /* 0x000ee20000100600 */
[C---:B-----5:R-:W-:Y:S01]  /*26cf0*/  VIADD R97, R99.reuse, UR9 ;  /* 0x0000000963617c36 */ /* 0x060fe20008000000 */
[----:B------:R-:W-:-:S02]  /*26d00*/  LEA.HI.X.SX32 R99, R99, R2, 0x1, P6 ;  /* 0x0000000263637211 */ /* 0x000fc400030f0eff */
[----:B--2---:R-:W-:-:S05]  /*26d10*/  PRMT R100, R121, 0x7610, R100 ;  /* 0x0000761079647816 */ /* 0x004fca0000000064 */
[----:B------:R4:W-:Y:S02]  /*26d20*/  @P3 STG.E.U16 desc[UR40][R98.64], R100 ;  /* 0x0000006462003986 */ /* 0x0009e4000c101528 */
[----:B----4-:R-:W-:Y:S02]  /*26d30*/  PRMT R100, R125, 0x7610, R100 ;  /* 0x000076107d647816 */ /* 0x010fe40000000064 */
[----:B------:R-:W2:Y:S01]  /*26d40*/  LDL.LU.S16 R125, [R1+0x162] ;  /* 0x00016200017d7983 */ /* 0x000ea20000300600 */
[C---:B------:R-:W-:Y:S02]  /*26d50*/  VIADD R103, R3.reuse, 0x27 ;  /* 0x0000002703677836 */ /* 0x040fe40000000000 */
[----:B------:R-:W-:Y:S01]  /*26d60*/  VIADD R96, R3, 0x2a ;  /* 0x0000002a03607836 */ /* 0x000fe20000000000 */
[----:B------:R-:W4:Y:S02]  /*26d70*/  LDL.S16 R121, [R1+0x168] ;  /* 0x0001680001797983 */ /* 0x000f240000100600 */
[----:B------:R-:W-:-:S02]  /*26d80*/  ISETP.LT.AND P4, PT, R103, UR8, !P1 ;  /* 0x0000000867007c0c */ /* 0x000fc4000cf81270 */
[----:B0-----:R-:W-:Y:S01]  /*26d90*/  ISETP.LT.AND P2, PT, R96, UR4, !P1 ;  /* 0x0000000460007c0c */ /* 0x001fe2000cf41270 */
[----:B------:R-:W-:Y:S01]  /*26da0*/  VIADD R98, R3, 0x2b ;  /* 0x0000002b03627836 */ /* 0x000fe20000000000 */
[C---:B------:R-:W-:Y:S01]  /*26db0*/  LEA R96, P6, R97.reuse, R0, 0x1 ;  /* 0x0000000061607211 */ /* 0x040fe200078c08ff */
[C---:B------:R-:W-:Y:S01]  /*26dc0*/  VIADD R99, R97.reuse, UR9 ;  /* 0x0000000961637c36 */ /* 0x040fe20008000000 */
[----:B------:R-:W0:Y:S02]  /*26dd0*/  LDCU UR4, c[0x0][0x39c] ;  /* 0x00007380ff0477ac */ /* 0x000e240008000800 */
[----:B------:R-:W-:Y:S02]  /*26de0*/  LEA.HI.X.SX32 R97, R97, R2, 0x1, P6 ;  /* 0x0000000261617211 */ /* 0x000fe400030f0eff */
[----:B-1----:R-:W-:Y:S01]  /*26df0*/  ISETP.LT.AND P3, PT, R98, UR6, !P1 ;  /* 0x0000000662007c0c */ /* 0x002fe2000cf61270 */
[----:B------:R-:W1:Y:S01]  /*26e00*/  LDCU UR6, c[0x0][0x39c] ;  /* 0x00007380ff0677ac */ /* 0x000e620008000800 */
[----:B------:R-:W-:Y:S01]  /*26e10*/  LEA R98, P6, R99, R0, 0x1 ;  /* 0x0000000063627211 */ /* 0x000fe200078c08ff */
[----:B------:R5:W-:Y:S02]  /*26e20*/  @P4 STG.E.U16 desc[UR40][R96.64], R100 ;  /* 0x0000006460004986 */ /* 0x000be4000c101528 */
[----:B-----5:R-:W-:-:S02]  /*26e30*/  VIADD R96, R3, 0x2c ;  /* 0x0000002c03607836 */ /* 0x020fc40000000000 */
[C---:B------:R-:W-:Y:S01]  /*26e40*/  VIADD R97, R99.reuse, UR9 ;  /* 0x0000000963617c36 */ /* 0x040fe20008000000 */
[----:B------:R-:W-:Y:S02]  /*26e50*/  LEA.HI.X.SX32 R99, R99, R2, 0x1, P6 ;  /* 0x0000000263637211 */ /* 0x000fe400030f0eff */
[----:B------:R-:W-:Y:S01]  /*26e60*/  ISETP.LT.AND P4, PT, R96, UR7, !P1 ;  /* 0x0000000760007c0c */ /* 0x000fe2000cf81270 */
[----:B------:R-:W5:Y:S01]  /*26e70*/  LDCU UR7, c[0x0][0x39c] ;  /* 0x00007380ff0777ac */ /* 0x000f620008000800 */
[----:B------:R-:W-:Y:S02]  /*26e80*/  LEA R96, P6, R97, R0, 0x1 ;  /* 0x0000000061607211 */ /* 0x000fe400078c08ff */
[----:B------:R-:W-:-:S05]  /*26e90*/  PRMT R100, R122, 0x7610, R100 ;  /* 0x000076107a647816 */ /* 0x000fca0000000064 */
[----:B------:R0:W-:Y:S02]  /*26ea0*/  @P5 STG.E.U16 desc[UR40][R98.64], R100 ;  /* 0x0000006462005986 */ /* 0x0001e4000c101528 */
[----:B0-----:R-:W-:Y:S02]  /*26eb0*/  VIADD R98, R3, 0x2d ;  /* 0x0000002d03627836 */ /* 0x001fe40000000000 */
[C---:B------:R-:W-:Y:S01]  /*26ec0*/  VIADD R99, R97.reuse, UR9 ;  /* 0x0000000961637c36 */ /* 0x040fe20008000000 */
[----:B------:R-:W-:Y:S02]  /*26ed0*/  LEA.HI.X.SX32 R97, R97, R2, 0x1, P6 ;  /* 0x0000000261617211 */ /* 0x000fe400030f0eff */
[----:B------:R-:W-:Y:S01]  /*26ee0*/  ISETP.LT.AND P5, PT, R98, UR4, !P1 ;  /* 0x0000000462007c0c */ /* 0x000fe2000cfa1270 */
[----:B------:R-:W0:Y:S01]  /*26ef0*/  LDCU UR4, c[0x0][0x39c] ;  /* 0x00007380ff0477ac */ /* 0x000e220008000800 */
[----:B------:R-:W-:Y:S02]  /*26f00*/  LEA R98, P6, R99, R0, 0x1 ;  /* 0x0000000063627211 */ /* 0x000fe400078c08ff */
[----:B---3--:R-:W-:-:S02]  /*26f10*/  PRMT R100, R124, 0x7610, R100 ;  /* 0x000076107c647816 */ /* 0x008fc40000000064 */
[----:B------:R-:W3:Y:S04]  /*26f20*/  LDL.LU.S16 R124, [R1+0x16a] ;  /* 0x00016a00017c7983 */ /* 0x000ee80000300600 */
[----:B------:R0:W-:Y:S04]  /*26f30*/  @P0 STG.E.U16 desc[UR40][R96.64], R100 ;  /* 0x0000006460000986 */ /* 0x0001e8000c101528 */
[----:B------:R-:W3:Y:S01]  /*26f40*/  LDL.S16 R122, [R1+0x16c] ;  /* 0x00016c00017a7983 */ /* 0x000ee20000100600 */
[C---:B0-----:R-:W-:Y:S01]  /*26f50*/  VIADD R97, R99.reuse, UR9 ;  /* 0x0000000963617c36 */ /* 0x041fe20008000000 */
[----:B------:R-:W-:-:S02]  /*26f60*/  LEA.HI.X.SX32 R99, R99, R2, 0x1, P6 ;  /* 0x0000000263637211 */ /* 0x000fc400030f0eff */
[----:B------:R-:W-:-:S05]  /*26f70*/  PRMT R100, R123, 0x7610, R100 ;  /* 0x000076107b647816 */ /* 0x000fca0000000064 */
[----:B------:R2:W-:Y:S02]  /*26f80*/  @P2 STG.E.U16 desc[UR40][R98.64], R100 ;  /* 0x0000006462002986 */ /* 0x0005e4000c101528 */
[----:B--2---:R-:W-:Y:S02]  /*26f90*/  PRMT R100, R125, 0x7610, R100 ;  /* 0x000076107d647816 */ /* 0x004fe40000000064 */
[----:B------:R-:W2:Y:S01]  /*26fa0*/  LDL.LU.S16 R125, [R1+0x16e] ;  /* 0x00016e00017d7983 */ /* 0x000ea20000300600 */
[C---:B------:R-:W-:Y:S02]  /*26fb0*/  VIADD R96, R3.reuse, 0x2e ;  /* 0x0000002e03607836 */ /* 0x040fe40000000000 */
[----:B------:R-:W-:Y:S01]  /*26fc0*/  VIADD R98, R3, 0x2f ;  /* 0x0000002f03627836 */ /* 0x000fe20000000000 */
[----:B------:R-:W2:Y:S02]  /*26fd0*/  LDL.S16 R123, [R1+0x170] ;  /* 0x00017000017b7983 */ /* 0x000ea40000100600 */
[----:B-1----:R-:W-:Y:S01]  /*26fe0*/  ISETP.LT.AND P0, PT, R96, UR6, !P1 ;  /* 0x0000000660007c0c */ /* 0x002fe2000cf01270 */
[C---:B------:R-:W-:Y:S01]  /*26ff0*/  VIADD R99, R97.reuse, UR9 ;  /* 0x0000000961637c36 */ /* 0x040fe20008000000 */
[----:B------:R-:W-:Y:S01]  /*27000*/  LEA R96, P6, R97, R0, 0x1 ;  /* 0x0000000061607211 */ /* 0x000fe200078c08ff */
[----:B------:R-:W0:Y:S01]  /*27010*/  LDCU UR6, c[0x0][0x39c] ;  /* 0x00007380ff0677ac */ /* 0x000e220008000800 */
[----:B------:R-:W-:-:S02]  /*27020*/  ISETP.LT.AND P2, PT, R98, UR4, !P1 ;  /* 0x0000000462007c0c */ /* 0x000fc4000cf41270 */
[----:B------:R-:W-:Y:S01]  /*27030*/  LEA.HI.X.SX32 R97, R97, R2, 0x1, P6 ;  /* 0x0000000261617211 */ /* 0x000fe200030f0eff */
[----:B------:R-:W1:Y:S01]  /*27040*/  LDCU UR4, c[0x0][0x39c] ;  /* 0x00007380ff0477ac */ /* 0x000e620008000800 */
[----:B------:R-:W-:-:S03]  /*27050*/  LEA R98, P6, R99, R0, 0x1 ;  /* 0x0000000063627211 */ /* 0x000fc600078c08ff */
[----:B------:R0:W-:Y:S02]  /*27060*/  @P3 STG.E.U16 desc[UR40][R96.64], R100 ;  /* 0x0000006460003986 */ /* 0x0001e4000c101528 */
[----:B0-----:R-:W-:Y:S01]  /*27070*/  VIADD R96, R3, 0x30 ;  /* 0x0000003003607836 */ /* 0x001fe20000000000 */
[----:B----4-:R-:W-:Y:S01]  /*27080*/  PRMT R100, R121, 0x7610, R100 ;  /* 0x0000761079647816 */ /* 0x010fe20000000064 */
[C---:B------:R-:W-:Y:S01]  /*27090*/  VIADD R97, R99.reuse, UR9 ;  /* 0x0000000963617c36 */ /* 0x040fe20008000000 */
[----:B------:R-:W-:Y:S02]  /*270a0*/  LEA.HI.X.SX32 R99, R99, R2, 0x1, P6 ;  /* 0x0000000263637211 */ /* 0x000fe400030f0eff */
[----:B-----5:R-:W-:Y:S01]  /*270b0*/  ISETP.LT.AND P3, PT, R96, UR7, !P1 ;  /* 0x0000000760007c0c */ /* 0x020fe2000cf61270 */
[----:B------:R-:W0:Y:S01]  /*270c0*/  LDCU UR7, c[0x0][0x39c] ;  /* 0x00007380ff0777ac */ /* 0x000e220008000800 */
[----:B------:R-:W-:Y:S01]  /*270d0*/  LEA R96, P6, R97, R0, 0x1 ;  /* 0x0000000061607211 */ /* 0x000fe200078c08ff */
[----:B------:R4:W-:Y:S02]  /*270e0*/  @P4 STG.E.U16 desc[UR40][R98.64], R100 ;  /* 0x0000006462004986 */ /* 0x0009e4000c101528 */
[----:B----4-:R-:W-:-:S02]  /*270f0*/  VIADD R98, R3, 0x31 ;  /* 0x0000003103627836 */ /* 0x010fc40000000000 */
[C---:B------:R-:W-:Y:S01]  /*27100*/  VIADD R99, R97.reuse, UR9 ;  /* 0x0000000961637c36 */ /* 0x040fe20008000000 */
[----:B------:R-:W-:Y:S02]  /*27110*/  LEA.HI.X.SX32 R97, R97, R2, 0x1, P6 ;  /* 0x0000000261617211 */ /* 0x000fe400030f0eff */
[----:B------:R-:W-:Y:S01]  /*27120*/  ISETP.LT.AND P4, PT, R98, UR6, !P1 ;  /* 0x0000000662007c0c */ /* 0x000fe2000cf81270 */
[----:B------:R-:W4:Y:S01]  /*27130*/  LDCU UR6, c[0x0][0x39c] ;  /* 0x00007380ff0677ac */ /* 0x000f220008000800 */
[C---:B------:R-:W-:Y:S02]  /*27140*/  LEA R98, P6, R99.reuse, R0, 0x1 ;  /* 0x0000000063627211 */ /* 0x040fe400078c08ff */
[----:B---3--:R-:W-:Y:S02]  /*27150*/  PRMT R100, R124, 0x7610, R100 ;  /* 0x000076107c647816 */ /* 0x008fe40000000064 */
[----:B------:R-:W3:Y:S04]  /*27160*/  LDL.LU.S16 R124, [R1+0x172] ;  /* 0x00017200017c7983 */ /* 0x000ee80000300600 */
[----:B------:R5:W-:Y:S04]  /*27170*/  @P5 STG.E.U16 desc[UR40][R96.64], R100 ;  /* 0x0000006460005986 */ /* 0x000be8000c101528 */
[----:B------:R-:W3:Y:S01]  /*27180*/  LDL.S16 R121, [R1+0x174] ;  /* 0x0001740001797983 */ /* 0x000ee20000100600 */
[C---:B-----5:R-:W-:Y:S01]  /*27190*/  VIADD R97, R99.reuse, UR9 ;  /* 0x0000000963617c36 */ /* 0x060fe20008000000 */
[----:B------:R-:W-:-:S02]  /*271a0*/  LEA.HI.X.SX32 R99, R99, R2, 0x1, P6 ;  /* 0x0000000263637211 */ /* 0x000fc400030f0eff */
[----:B------:R-:W-:-:S05]  /*271b0*/  PRMT R100, R122, 0x7610, R100 ;  /* 0x000076107a647816 */ /* 0x000fca0000000064 */
[----:B------:R2:W-:Y:S02]  /*271c0*/  @P0 STG.E.U16 desc[UR40][R98.64], R100 ;  /* 0x0000006462000986 */ /* 0x0005e4000c101528 */
[----:B--2---:R-:W-:Y:S02]  /*271d0*/  PRMT R100, R125, 0x7610, R100 ;  /* 0x000076107d647816 */ /* 0x004fe40000000064 */
[----:B------:R-:W2:Y:S01]  /*271e0*/  LDL.LU.S16 R125, [R1+0x176] ;  /* 0x00017600017d7983 */ /* 0x000ea20000300600 */
[C---:B------:R-:W-:Y:S02]  /*271f0*/  VIADD R96, R3.reuse, 0x32 ;  /* 0x0000003203607836 */ /* 0x040fe40000000000 */
[----:B------:R-:W-:Y:S01]  /*27200*/  VIADD R98, R3, 0x33 ;  /* 0x0000003303627836 */ /* 0x000fe20000000000 */
[----:B------:R-:W5:Y:S02]  /*27210*/  LDL.S16 R122, [R1+0x178] ;  /* 0x00017800017a7983 */ /* 0x000f640000100600 */
[----:B-1----:R-:W-:Y:S01]  /*27220*/  ISETP.LT.AND P5, PT, R96, UR4, !P1 ;  /* 0x0000000460007c0c */ /* 0x002fe2000cfa1270 */
[C---:B------:R-:W-:Y:S01]  /*27230*/  VIADD R99, R97.reuse, UR9 ;  /* 0x0000000961637c36 */ /* 0x040fe20008000000 */
[----:B------:R-:W-:Y:S01]  /*27240*/  LEA R96, P6, R97, R0, 0x1 ;  /* 0x0000000061607211 */ /* 0x000fe200078c08ff */
[----:B------:R-:W1:Y:S01]  /*27250*/  LDCU UR4, c[0x0][0x39c] ;  /* 0x00007380ff0477ac */ /* 0x000e620008000800 */
[----:B----4-:R-:W-:-:S02]  /*27260*/  ISETP.LT.AND P0, PT, R98, UR6, !P1 ;  /* 0x0000000662007c0c */ /* 0x010fc4000cf01270 */
[----:B------:R-:W-:Y:S01]  /*27270*/  LEA.HI.X.SX32 R97, R97, R2, 0x1, P6 ;  /* 0x0000000261617211 */ /* 0x000fe200030f0eff */
[----:B------:R-:W4:Y:S01]  /*27280*/  LDCU UR6, c[0x0][0x39c] ;  /* 0x00007380ff0677ac */ /* 0x000f220008000800 */
[----:B------:R-:W-:-:S03]  /*27290*/  LEA R98, P6, R99, R0, 0x1 ;  /* 0x0000000063627211 */ /* 0x000fc600078c08ff */
[----:B------:R0:W-:Y:S02]  /*272a0*/  @P2 STG.E.U16 desc[UR40][R96.64], R100 ;  /* 0x0000006460002986 */ /* 0x0001e4000c101528 */
[----:B0-----:R-:W-:Y:S01]  /*272b0*/  VIADD R96, R3, 0x34 ;  /* 0x0000003403607836 */ /* 0x001fe20000000000 */
[----:B------:R-:W-:Y:S01]  /*272c0*/  PRMT R100, R123, 0x7610, R100 ;  /* 0x000076107b647816 */ /* 0x000fe20000000064 */
[C---:B------:R-:W-:Y:S01]  /*272d0*/  VIADD R97, R99.reuse, UR9 ;  /* 0x0000000963617c36 */ /* 0x040fe20008000000 */
[----:B------:R-:W-:Y:S02]  /*272e0*/  LEA.HI.X.SX32 R99, R99, R2, 0x1, P6 ;  /* 0x0000000263637211 */ /* 0x000fe400030f0eff */
[----:B------:R-:W-:Y:S01]  /*272f0*/  ISETP.LT.AND P2, PT, R96, UR7, !P1 ;  /* 0x0000000760007c0c */ /* 0x000fe2000cf41270 */
[----:B------:R-:W0:Y:S01]  /*27300*/  LDCU UR7, c[0x0][0x39c] ;  /* 0x00007380ff0777ac */ /* 0x000e220008000800 */
[----:B------:R-:W-:Y:S01]  /*27310*/  LEA R96, P6, R97, R0, 0x1 ;  /* 0x0000000061607211 */ /* 0x000fe200078c08ff */
[----:B------:R1:W-:Y:S02]  /*27320*/  @P3 STG.E.U16 desc[UR40][R98.64], R100 ;  /* 0x0000006462003986 */ /* 0x0003e4000c101528 */
[----:B-1----:R-:W-:-:S02]  /*27330*/  VIADD R98, R3, 0x35 ;  /* 0x0000003503627836 */ /* 0x002fc40000000000 */
[C---:B------:R-:W-:Y:S01]  /*27340*/  VIADD R99, R97.reuse, UR9 ;  /* 0x0000000961637c36 */ /* 0x040fe20008000000 */
[----:B------:R-:W-:Y:S02]  /*27350*/  LEA.HI.X.SX32 R97, R97, R2, 0x1, P6 ;  /* 0x0000000261617211 */ /* 0x000fe400030f0eff */
[----:B------:R-:W-:Y:S01]  /*27360*/  ISETP.LT.AND P3, PT, R98, UR4, !P1 ;  /* 0x0000000462007c0c */ /* 0x000fe2000cf61270 */
[----:B------:R-:W1:Y:S01]  /*27370*/  LDCU UR4, c[0x0][0x39c] ;  /* 0x00007380ff0477ac */ /* 0x000e620008000800 */
[C---:B------:R-:W-:Y:S02]  /*27380*/  LEA R98, P6, R99.reuse, R0, 0x1 ;  /* 0x0000000063627211 */ /* 0x040fe400078c08ff */
[----:B---3--:R-:W-:Y:S02]  /*27390*/  PRMT R100, R124, 0x7610, R100 ;  /* 0x000076107c647816 */ /* 0x008fe40000000064 */
        /* <DEDUP_REMOVED lines=12> */
[----:B----4-:R-:W-:Y:S01]  /*27460*/  ISETP.LT.AND P4, PT, R96, UR6, !P1 ;  /* 0x0000000660007c0c */ /* 0x010fe2000cf81270 */
[C---:B------:R-:W-:Y:S01]  /*27470*/  VIADD R99, R97.reuse, UR9 ;  /* 0x0000000961637c36 */ /* 0x040fe20008000000 */
[----:B------:R-:W-:Y:S01]  /*27480*/  LEA R96, P6, R97, R0, 0x1 ;  /* 0x0000000061607211 */ /* 0x000fe200078c08ff */
[----:B------:R-:W0:Y:S01]  /*27490*/  LDCU UR6, c[0x0][0x39c] ;  /* 0x00007380ff0677ac */ /* 0x000e220008000800 */
[----:B-1----:R-:W-:-:S02]  /*274a0*/  ISETP.LT.AND P5, PT, R98, UR4, !P1 ;  /* 0x0000000462007c0c */ /* 0x002fc4000cfa1270 */
[----:B------:R-:W-:Y:S01]  /*274b0*/  LEA.HI.X.SX32 R97, R97, R2, 0x1, P6 ;  /* 0x0000000261617211 */ /* 0x000fe200030f0eff */
[----:B------:R-:W1:Y:S01]  /*274c0*/  LDCU UR4, c[0x0][0x39c] ;  /* 0x00007380ff0477ac */ /* 0x000e620008000800 */
[----:B------:R-:W-:-:S03]  /*274d0*/  LEA R98, P6, R99, R0, 0x1 ;  /* 0x0000000063627211 */ /* 0x000fc600078c08ff */
[----:B------:R4:W-:Y:S02]  /*274e0*/  @P0 STG.E.U16 desc[UR40][R96.64], R100 ;  /* 0x0000006460000986 */ /* 0x0009e4000c101528 */
[----:B----4-:R-:W-:Y:S01]  /*274f0*/  VIADD R96, R3, 0x38 ;  /* 0x0000003803607836 */ /* 0x010fe20000000000 */
[----:B-----5:R-:W-:Y:S01]  /*27500*/  PRMT R100, R122, 0x7610, R100 ;  /* 0x000076107a647816 */ /* 0x020fe20000000064 */
[C---:B------:R-:W-:Y:S01]  /*27510*/  VIADD R97, R99.reuse, UR9 ;  /* 0x0000000963617c36 */ /* 0x040fe20008000000 */
[----:B------:R-:W-:Y:S02]  /*27520*/  LEA.HI.X.SX32 R99, R99, R2, 0x1, P6 ;  /* 0x0000000263637211 */ /* 0x000fe400030f0eff */
[----:B------:R-:W-:Y:S01]  /*27530*/  ISETP.LT.AND P0, PT, R96, UR7, !P1 ;  /* 0x0000000760007c0c */ /* 0x000fe2000cf01270 */
[----:B------:R-:W4:Y:S01]  /*27540*/  LDCU UR7, c[0x0][0x39c] ;  /* 0x00007380ff0777ac */ /* 0x000f220008000800 */
[----:B------:R-:W-:Y:S01]  /*27550*/  LEA R96, P6, R97, R0, 0x1 ;  /* 0x0000000061607211 */ /* 0x000fe200078c08ff */
[----:B------:R5:W-:Y:S02]  /*27560*/  @P2 STG.E.U16 desc[UR40][R98.64], R100 ;  /* 0x0000006462002986 */ /* 0x000be4000c101528 */
[----:B-----5:R-:W-:-:S02]  /*27570*/  VIADD R98, R3, 0x39 ;  /* 0x0000003903627836 */ /* 0x020fc40000000000 */
[C---:B------:R-:W-:Y:S01]  /*27580*/  VIADD R99, R97.reuse, UR9 ;  /* 0x0000000961637c36 */ /* 0x040fe20008000000 */
[----:B------:R-:W-:Y:S02]  /*27590*/  LEA.HI.X.SX32 R97, R97, R2, 0x1, P6 ;  /* 0x0000000261617211 */ /* 0x000fe400030f0eff */
[----:B0-----:R-:W-:Y:S01]  /*275a0*/  ISETP.LT.AND P2, PT, R98, UR6, !P1 ;  /* 0x0000000662007c0c */ /* 0x001fe2000cf41270 */
[----:B------:R-:W0:Y:S01]  /*275b0*/  LDCU UR6, c[0x0][0x39c] ;  /* 0x00007380ff0677ac */ /* 0x000e220008000800 */
        /* <DEDUP_REMOVED lines=18> */
[----:B0-----:R-:W-:-:S02]  /*276e0*/  ISETP.LT.AND P4, PT, R98, UR6, !P1 ;  /* 0x0000000662007c0c */ /* 0x001fc4000cf81270 */
[----:B------:R-:W-:Y:S01]  /*276f0*/  LEA.HI.X.SX32 R97, R97, R2, 0x1, P6 ;  /* 0x0000000261617211 */ /* 0x000fe200030f0eff */
[----:B------:R-:W0:Y:S01]  /*27700*/  LDCU UR6, c[0x0][0x39c] ;  /* 0x00007380ff0677ac */ /* 0x000e220008000800 */
[----:B------:R-:W-:-:S03]  /*27710*/  LEA R98, P6, R99, R0, 0x1 ;  /* 0x0000000063627211 */ /* 0x000fc600078c08ff */
[----:B------:R1:W-:Y:S02]  /*27720*/  @P5 STG.E.U16 desc[UR40][R96.64], R100 ;  /* 0x0000006460005986 */ /* 0x0003e4000c101528 */
[----:B-1----:R-:W-:Y:S01]  /*27730*/  VIADD R96, R3, 0x3c ;  /* 0x0000003c03607836 */ /* 0x002fe20000000000 */
[----:B------:R-:W-:Y:S01]  /*27740*/  PRMT R100, R121, 0x7610, R100 ;  /* 0x0000761079647816 */ /* 0x000fe20000000064 */
[C---:B------:R-:W-:Y:S01]  /*27750*/  VIADD R97, R99.reuse, UR9 ;  /* 0x0000000963617c36 */ /* 0x040fe20008000000 */
[----:B------:R-:W-:Y:S02]  /*27760*/  LEA.HI.X.SX32 R99, R99, R2, 0x1, P6 ;  /* 0x0000000263637211 */ /* 0x000fe400030f0eff */
[----:B----4-:R-:W-:Y:S01]  /*27770*/  ISETP.LT.AND P5, PT, R96, UR7, !P1 ;  /* 0x0000000760007c0c */ /* 0x010fe2000cfa1270 */
[----:B------:R-:W1:Y:S01]  /*27780*/  LDCU UR7, c[0x0][0x39c] ;  /* 0x00007380ff0777ac */ /* 0x000e620008000800 */
        /* <DEDUP_REMOVED lines=21> */
[----:B------:R-:W-:Y:S01]  /*278e0*/  ISETP.LT.AND P2, PT, R96, UR6, !P1 ;  /* 0x0000000660007c0c */ /* 0x000fe2000cf41270 */
[C---:B------:R-:W-:Y:S01]  /*278f0*/  VIADD R99, R97.reuse, UR9 ;  /* 0x0000000961637c36 */ /* 0x040fe20008000000 */
[----:B------:R-:W-:Y:S01]  /*27900*/  LEA R96, P6, R97, R0, 0x1 ;  /* 0x0000000061607211 */ /* 0x000fe200078c08ff */
[----:B------:R-:W0:Y:S01]  /*27910*/  LDCU UR6, c[0x0][0x39c] ;  /* 0x00007380ff0677ac */ /* 0x000e220008000800 */
[----:B----4-:R-:W-:-:S02]  /*27920*/  ISETP.LT.AND P3, PT, R98, UR4, !P1 ;  /* 0x0000000462007c0c */ /* 0x010fc4000cf61270 */
[----:B------:R-:W-:Y:S01]  /*27930*/  LEA.HI.X.SX32 R97, R97, R2, 0x1, P6 ;  /* 0x0000000261617211 */ /* 0x000fe200030f0eff */
[----:B------:R-:W4:Y:S01]  /*27940*/  LDCU UR4, c[0x0][0x39c] ;  /* 0x00007380ff0477ac */ /* 0x000f220008000800 */
[----:B------:R-:W-:-:S03]  /*27950*/  LEA R98, P6, R99, R0, 0x1 ;  /* 0x0000000063627211 */ /* 0x000fc600078c08ff */
[----:B------:R0:W-:Y:S02]  /*27960*/  @P4 STG.E.U16 desc[UR40][R96.64], R100 ;  /* 0x0000006460004986 */ /* 0x0001e4000c101528 */
[----:B0-----:R-:W-:Y:S01]  /*27970*/  VIADD R96, R3, 0x40 ;  /* 0x0000004003607836 */ /* 0x001fe20000000000 */
[----:B-----5:R-:W-:Y:S01]  /*27980*/  PRMT R100, R123, 0x7610, R100 ;  /* 0x000076107b647816 */ /* 0x020fe20000000064 */
[C---:B------:R-:W-:Y:S01]  /*27990*/  VIADD R97, R99.reuse, UR9 ;  /* 0x0000000963617c36 */ /* 0x040fe20008000000 */
[----:B------:R-:W-:Y:S02]  /*279a0*/  LEA.HI.X.SX32 R99, R99, R2, 0x1, P6 ;  /* 0x0000000263637211 */ /* 0x000fe400030f0eff */
[----:B-1----:R-:W-:Y:S01]  /*279b0*/  ISETP.LT.AND P4, PT, R96, UR7, !P1 ;  /* 0x0000000760007c0c */ /* 0x002fe2000cf81270 */
        /* <DEDUP_REMOVED lines=22> */
[----:B----4-:R-:W-:Y:S01]  /*27b20*/  ISETP.LT.AND P0, PT, R96, UR4, !P1 ;  /* 0x0000000460007c0c */ /* 0x010fe2000cf01270 */
[C---:B------:R-:W-:Y:S01]  /*27b30*/  VIADD R99, R97.reuse, UR9 ;  /* 0x0000000961637c36 */ /* 0x040fe20008000000 */
[----:B------:R-:W-:Y:S01]  /*27b40*/  LEA R96, P6, R97, R0, 0x1 ;  /* 0x0000000061607211 */ /* 0x000fe200078c08ff */
[----:B------:R-:W4:Y:S01]  /*27b50*/  LDCU UR4, c[0x0][0x39c] ;  /* 0x00007380ff0477ac */ /* 0x000f220008000800 */
[----:B-1----:R-:W-:-:S02]  /*27b60*/  ISETP.LT.AND P2, PT, R98, UR6, !P1 ;  /* 0x0000000662007c0c */ /* 0x002fc4000cf41270 */
[----:B------:R-:W-:Y:S01]  /*27b70*/  LEA.HI.X.SX32 R97, R97, R2, 0x1, P6 ;  /* 0x0000000261617211 */ /* 0x000fe200030f0eff */
[----:B------:R-:W1:Y:S01]  /*27b80*/  LDCU UR6, c[0x0][0x39c] ;  /* 0x00007380ff0677ac */ /* 0x000e620008000800 */
        /* <DEDUP_REMOVED lines=13> */
[----:B----4-:R-:W-:Y:S01]  /*27c60*/  ISETP.LT.AND P4, PT, R98, UR4, !P1 ;  /* 0x0000000462007c0c */ /* 0x010fe2000cf81270 */
[----:B------:R-:W1:Y:S01]  /*27c70*/  LDCU UR4, c[0x0][0x39c] ;  /* 0x00007380ff0477ac */ /* 0x000e620008000800 */
[C---:B------:R-:W-:Y:S02]  /*27c80*/  LEA R98, P6, R99.reuse, R0, 0x1 ;  /* 0x0000000063627211 */ /* 0x040fe400078c08ff */
[----:B---3--:R-:W-:Y:S02]  /*27c90*/  PRMT R100, R124, 0x7610, R100 ;  /* 0x000076107c647816 */ /* 0x008fe40000000064 */
[----:B------:R-:W3:Y:S04]  /*27ca0*/  LDL.LU.S16 R124, [R1+0xc2] ;  /* 0x0000c200017c7983 */ /* 0x000ee80000300600 */
[----:B------:R4:W-:Y:S04]  /*27cb0*/  @P5 STG.E.U16 desc[UR40][R96.64], R100 ;  /* 0x0000006460005986 */ /* 0x0009e8000c101528 */
[----:B------:R-:W3:Y:S01]  /*27cc0*/  LDL.S16 R122, [R1+0xd0] ;  /* 0x0000d000017a7983 */ /* 0x000ee20000100600 */
[C---:B----4-:R-:W-:Y:S01]  /*27cd0*/  VIADD R97, R99.reuse, UR9 ;  /* 0x0000000963617c36 */ /* 0x050fe20008000000 */
[----:B------:R-:W-:-:S02]  /*27ce0*/  LEA.HI.X.SX32 R99, R99, R2, 0x1, P6 ;  /* 0x0000000263637211 */ /* 0x000fc400030f0eff */
[----:B------:R-:W-:-:S05]  /*27cf0*/  PRMT R100, R123, 0x7610, R100 ;  /* 0x000076107b647816 */ /* 0x000fca0000000064 */
[----:B------:R2:W-:Y:S02]  /*27d00*/  @P0 STG.E.U16 desc[UR40][R98.64], R100 ;  /* 0x0000006462000986 */ /* 0x0005e4000c101528 */
[----:B--2---:R-:W-:Y:S02]  /*27d10*/  PRMT R100, R125, 0x7610, R100 ;  /* 0x000076107d647816 */ /* 0x004fe40000000064 */
[----:B------:R-:W2:Y:S01]  /*27d20*/  LDL.LU.S16 R125, [R1+0xd2] ;  /* 0x0000d200017d7983 */ /* 0x000ea20000300600 */
[C---:B------:R-:W-:Y:S02]  /*27d30*/  VIADD R96, R3.reuse, 0x46 ;  /* 0x0000004603607836 */ /* 0x040fe40000000000 */
[----:B------:R-:W-:Y:S01]  /*27d40*/  VIADD R98, R3, 0x47 ;  /* 0x0000004703627836 */ /* 0x000fe20000000000 */
[----:B------:R-:W4:Y:S02]  /*27d50*/  LDL.S16 R123, [R1+0xe0] ;  /* 0x0000e000017b7983 */ /* 0x000f240000100600 */
[----:B------:R-:W-:Y:S01]  /*27d60*/  ISETP.LT.AND P5, PT, R96, UR6, !P1 ;  /* 0x0000000660007c0c */ /* 0x000fe2000cfa1270 */
        /* <DEDUP_REMOVED lines=8> */
[----:B0-----:R-:W-:Y:S01]  /*27df0*/  VIADD R96, R3, 0x48 ;  /* 0x0000004803607836 */ /* 0x001fe20000000000 */
[----:B-----5:R-:W-:Y:S01]  /*27e00*/  PRMT R100, R121, 0x7610, R100 ;  /* 0x0000761079647816 */ /* 0x020fe20000000064 */
[C---:B------:R-:W-:Y:S01]  /*27e10*/  VIADD R97, R99.reuse, UR9 ;  /* 0x0000000963617c36 */ /* 0x040fe20008000000 */
[----:B------:R-:W-:Y:S02]  /*27e20*/  LEA.HI.X.SX32 R99, R99, R2, 0x1, P6 ;  /* 0x0000000263637211 */ /* 0x000fe400030f0eff */
[----:B------:R-:W-:Y:S01]  /*27e30*/  ISETP.LT.AND P2, PT, R96, UR7, !P1 ;  /* 0x0000000760007c0c */ /* 0x000fe2000cf41270 */
[----:B------:R-:W0:Y:S01]  /*27e40*/  LDCU UR7, c[0x0][0x39c] ;  /* 0x00007380ff0777ac */ /* 0x000e220008000800 */
[----:B------:R-:W-:Y:S01]  /*27e50*/  LEA R96, P6, R97, R0, 0x1 ;  /* 0x0000000061607211 */ /* 0x000fe200078c08ff */
[----:B------:R5:W-:Y:S02]  /*27e60*/  @P3 STG.E.U16 desc[UR40][R98.64], R100 ;  /* 0x0000006462003986 */ /* 0x000be4000c101528 */
[----:B-----5:R-:W-:-:S02]  /*27e70*/  VIADD R98, R3, 0x49 ;  /* 0x0000004903627836 */ /* 0x020fc40000000000 */
[C---:B------:R-:W-:Y:S01]  /*27e80*/  VIADD R99, R97.reuse, UR9 ;  /* 0x0000000961637c36 */ /* 0x040fe20008000000 */
[----:B------:R-:W-:Y:S02]  /*27e90*/  LEA.HI.X.SX32 R97, R97, R2, 0x1, P6 ;  /* 0x0000000261617211 */ /* 0x000fe400030f0eff */
[----:B------:R-:W-:Y:S01]  /*27ea0*/  ISETP.LT.AND P3, PT, R98, UR6, !P1 ;  /* 0x0000000662007c0c */ /* 0x000fe2000cf61270 */
[----:B------:R-:W5:Y:S01]  /*27eb0*/  LDCU UR6, c[0x0][0x39c] ;  /* 0x00007380ff0677ac */ /* 0x000f620008000800 */
        /* <DEDUP_REMOVED lines=18> */
[----:B-----5:R-:W-:-:S02]  /*27fe0*/  ISETP.LT.AND P5, PT, R98, UR6, !P1 ;  /* 0x0000000662007c0c */ /* 0x020fc4000cfa1270 */
[----:B------:R-:W-:Y:S01]  /*27ff0*/  LEA.HI.X.SX32 R97, R97, R2, 0x1, P6 ;  /* 0x0000000261617211 */ /* 0x000fe200030f0eff */
[----:B------:R-:W1:Y:S01]  /*28000*/  LDCU UR6, c[0x0][0x39c] ;  /* 0x00007380ff0677ac */ /* 0x000e620008000800 */
[----:B------:R-:W-:-:S03]  /*28010*/  LEA R98, P6, R99, R0, 0x1 ;  /* 0x0000000063627211 */ /* 0x000fc600078c08ff */
[----:B------:R5:W-:Y:S02]  /*28020*/  @P0 STG.E.U16 desc[UR40][R96.64], R100 ;  /* 0x0000006460000986 */ /* 0x000be4000c101528 */
[----:B-----5:R-:W-:Y:S01]  /*28030*/  VIADD R96, R3, 0x4c ;  /* 0x0000004c03607836 */ /* 0x020fe20000000000 */
[----:B----4-:R-:W-:Y:S01]  /*28040*/  PRMT R100, R123, 0x7610, R100 ;  /* 0x000076107b647816 */ /* 0x010fe20000000064 */
        /* <DEDUP_REMOVED lines=358> */
[C---:B-----5:R-:W-:Y:S01]  /*296b0*/  VIADD R97, R99.reuse, UR9 ;  /* 0x0000000963617c36 */ /* 0x060fe20008000000 */
[----:B------:R-:W-:Y:S01]  /*296c0*/  LEA.HI.X.SX32 R99, R99, R2, 0x1, P6 ;  /* 0x0000000263637211 */ /* 0x000fe200030f0eff */
[----:B------:R-:W-:Y:S01]  /*296d0*/  VIADD R96, R3, 0x74 ;  /* 0x0000007403607836 */ /* 0x000fe20000000000 */
[----:B----4-:R-:W-:-:S04]  /*296e0*/  PRMT R100, R122, 0x7610, R100 ;  /* 0x000076107a647816 */ /* 0x010fc80000000064 */
[----:B------:R-:W-:Y:S01]  /*296f0*/  ISETP.LT.AND P0, PT, R96, UR7, !P1 ;  /* 0x0000000760007c0c */ /* 0x000fe2000cf01270 */
[----:B------:R4:W-:Y:S01]  /*29700*/  @P2 STG.E.U16 desc[UR40][R98.64], R100 ;  /* 0x0000006462002986 */ /* 0x0009e2000c101528 */
[----:B------:R-:W-:Y:S01]  /*29710*/  LEA R96, P6, R97, R0, 0x1 ;  /* 0x0000000061607211 */ /* 0x000fe200078c08ff */
[C---:B------:R-:W-:Y:S01]  /*29720*/  VIADD R102, R3.reuse, 0x76 ;  /* 0x0000007603667836 */ /* 0x040fe20000000000 */
[----:B------:R-:W5:Y:S01]  /*29730*/  LDCU UR7, c[0x0][0x39c] ;  /* 0x00007380ff0777ac */ /* 0x000f620008000800 */
[----:B----4-:R-:W-:Y:S02]  /*29740*/  VIADD R98, R3, 0x75 ;  /* 0x0000007503627836 */ /* 0x010fe40000000000 */
[C---:B------:R-:W-:Y:S01]  /*29750*/  VIADD R99, R97.reuse, UR9 ;  /* 0x0000000961637c36 */ /* 0x040fe20008000000 */
[----:B------:R-:W-:Y:S02]  /*29760*/  LEA.HI.X.SX32 R97, R97, R2, 0x1, P6 ;  /* 0x0000000261617211 */ /* 0x000fe400030f0eff */
[----:B0-----:R-:W-:Y:S01]  /*29770*/  ISETP.LT.AND P2, PT, R98, UR4, !P1 ;  /* 0x0000000462007c0c */ /* 0x001fe2000cf41270 */
[C---:B------:R-:W-:Y:S01]  /*29780*/  VIADD R101, R99.reuse, UR9 ;  /* 0x0000000963657c36 */ /* 0x040fe20008000000 */
[C---:B------:R-:W-:Y:S01]  /*29790*/  LEA R98, P6, R99.reuse, R0, 0x1 ;  /* 0x0000000063627211 */ /* 0x040fe200078c08ff */
[----:B------:R-:W0:Y:S03]  /*297a0*/  LDCU UR4, c[0x0][0x39c] ;  /* 0x00007380ff0477ac */ /* 0x000e260008000800 */
[----:B------:R-:W-:-:S02]  /*297b0*/  LEA.HI.X.SX32 R99, R99, R2, 0x1, P6 ;  /* 0x0000000263637211 */ /* 0x000fc400030f0eff */
[----:B---3--:R-:W-:Y:S02]  /*297c0*/  PRMT R100, R124, 0x7610, R100 ;  /* 0x000076107c647816 */ /* 0x008fe40000000064 */
[----:B------:R-:W3:Y:S04]  /*297d0*/  LDL.LU.S16 R124, [R1+0x1de] ;  /* 0x0001de00017c7983 */ /* 0x000ee80000300600 */
[----:B------:R4:W-:Y:S04]  /*297e0*/  @P3 STG.E.U16 desc[UR40][R96.64], R100 ;  /* 0x0000006460003986 */ /* 0x0009e8000c101528 */
[----:B------:R-:W5:Y:S01]  /*297f0*/  LDL.S16 R122, [R1+0x1e0] ;  /* 0x0001e000017a7983 */ /* 0x000f620000100600 */
[----:B----4-:R-:W-:-:S05]  /*29800*/  PRMT R97, R123, 0x7610, R97 ;  /* 0x000076107b617816 */ /* 0x010fca0000000061 */
[----:B------:R2:W-:Y:S02]  /*29810*/  @P4 STG.E.U16 desc[UR40][R98.64], R97 ;  /* 0x0000006162004986 */ /* 0x0005e4000c101528 */
[----:B--2---:R-:W-:Y:S02]  /*29820*/  PRMT R99, R125, 0x7610, R99 ;  /* 0x000076107d637816 */ /* 0x004fe40000000063 */
[----:B------:R-:W2:Y:S01]  /*29830*/  LDL.LU.S16 R125, [R1+0x1e2] ;  /* 0x0001e200017d7983 */ /* 0x000ea20000300600 */
[C---:B------:R-:W-:Y:S01]  /*29840*/  LEA R96, P6, R101.reuse, R0, 0x1 ;  /* 0x0000000065607211 */ /* 0x040fe200078c08ff */
[C---:B------:R-:W-:Y:S02]  /*29850*/  VIADD R103, R101.reuse, UR9 ;  /* 0x0000000965677c36 */ /* 0x040fe40008000000 */
[----:B------:R-:W4:Y:S01]  /*29860*/  LDL.S16 R123, [R1+0x1e4] ;  /* 0x0001e400017b7983 */ /* 0x000f220000100600 */
[----:B------:R-:W-:Y:S01]  /*29870*/  LEA.HI.X.SX32 R97, R101, R2, 0x1, P6 ;  /* 0x0000000265617211 */ /* 0x000fe200030f0eff */
[C---:B------:R-:W-:Y:S01]  /*29880*/  VIADD R105, R103.reuse, UR9 ;  /* 0x0000000967697c36 */ /* 0x040fe20008000000 */
[----:B------:R-:W-:-:S03]  /*29890*/  LEA R98, P6, R103, R0, 0x1 ;  /* 0x0000000067627211 */ /* 0x000fc600078c08ff */
[----:B------:R0:W-:Y:S01]  /*298a0*/  @P5 STG.E.U16 desc[UR40][R96.64], R99 ;  /* 0x0000006360005986 */ /* 0x0001e2000c101528 */
[----:B------:R-:W-:Y:S01]  /*298b0*/  VIADD R101, R105, UR9 ;  /* 0x0000000969657c36 */ /* 0x000fe20008000000 */
[----:B-1----:R-:W-:Y:S02]  /*298c0*/  ISETP.LT.AND P3, PT, R102, UR6, !P1 ;  /* 0x0000000666007c0c */ /* 0x002fe4000cf61270 */
[----:B0-----:R-:W-:Y:S02]  /*298d0*/  LEA.HI.X.SX32 R99, R103, R2, 0x1, P6 ;  /* 0x0000000267637211 */ /* 0x001fe400030f0eff */
[----:B------:R-:W-:Y:S01]  /*298e0*/  PRMT R97, R121, 0x7610, R97 ;  /* 0x0000761079617816 */ /* 0x000fe20000000061 */
[----:B------:R-:W-:Y:S01]  /*298f0*/  VIADD R102, R3, 0x77 ;  /* 0x0000007703667836 */ /* 0x000fe20000000000 */
[C---:B------:R-:W-:Y:S01]  /*29900*/  LEA R96, P6, R105.reuse, R0, 0x1 ;  /* 0x0000000069607211 */ /* 0x040fe200078c08ff */
[----:B------:R-:W0:Y:S02]  /*29910*/  LDCU UR6, c[0x0][0x39c] ;  /* 0x00007380ff0677ac */ /* 0x000e240008000800 */
[----:B------:R1:W-:Y:S02]  /*29920*/  @P0 STG.E.U16 desc[UR40][R98.64], R97 ;  /* 0x0000006162000986 */ /* 0x0003e4000c101528 */
[----:B-1----:R-:W-:-:S02]  /*29930*/  LEA.HI.X.SX32 R97, R105, R2, 0x1, P6 ;  /* 0x0000000269617211 */ /* 0x002fc400030f0eff */
[C---:B------:R-:W-:Y:S02]  /*29940*/  LEA R98, P6, R101.reuse, R0, 0x1 ;  /* 0x0000000065627211 */ /* 0x040fe400078c08ff */
[----:B---3--:R-:W-:Y:S02]  /*29950*/  PRMT R99, R124, 0x7610, R99 ;  /* 0x000076107c637816 */ /* 0x008fe40000000063 */
[----:B------:R-:W3:Y:S04]  /*29960*/  LDL.LU.S16 R124, [R1+0x1e6] ;  /* 0x0001e600017c7983 */ /* 0x000ee80000300600 */
[----:B------:R1:W-:Y:S04]  /*29970*/  @P2 STG.E.U16 desc[UR40][R96.64], R99 ;  /* 0x0000006360002986 */ /* 0x0003e8000c101528 */
[----:B------:R-:W3:Y:S01]  /*29980*/  LDL.S16 R121, [R1+0x1e8] ;  /* 0x0001e80001797983 */ /* 0x000ee20000100600 */
[----:B-1----:R-:W-:-:S02]  /*29990*/  LEA.HI.X.SX32 R99, R101, R2, 0x1, P6 ;  /* 0x0000000265637211 */ /* 0x002fc400030f0eff */
[----:B-----5:R-:W-:-:S05]  /*299a0*/  PRMT R97, R122, 0x7610, R97 ;  /* 0x000076107a617816 */ /* 0x020fca0000000061 */
[----:B------:R2:W-:Y:S02]  /*299b0*/  @P3 STG.E.U16 desc[UR40][R98.64], R97 ;  /* 0x0000006162003986 */ /* 0x0005e4000c101528 */
[----:B--2---:R-:W-:Y:S02]  /*299c0*/  PRMT R99, R125, 0x7610, R99 ;  /* 0x000076107d637816 */ /* 0x004fe40000000063 */
[----:B------:R-:W2:Y:S01]  /*299d0*/  LDL.LU.S16 R125, [R1+0x1ea] ;  /* 0x0001ea00017d7983 */ /* 0x000ea20000300600 */
[----:B------:R-:W-:Y:S01]  /*299e0*/  ISETP.LT.AND P4, PT, R102, UR4, !P1 ;  /* 0x0000000466007c0c */ /* 0x000fe2000cf81270 */
[----:B------:R-:W-:Y:S01]  /*299f0*/  VIADD R103, R101, UR9 ;  /* 0x0000000965677c36 */ /* 0x000fe20008000000 */
[----:B------:R-:W1:Y:S01]  /*29a00*/  LDCU UR4, c[0x0][0x39c] ;  /* 0x00007380ff0477ac */ /* 0x000e620008000800 */
[----:B------:R-:W-:Y:S01]  /*29a10*/  VIADD R100, R3, 0x78 ;  /* 0x0000007803647836 */ /* 0x000fe20000000000 */
[----:B------:R-:W5:Y:S01]  /*29a20*/  LDL.S16 R122, [R1+0x1ec] ;  /* 0x0001ec00017a7983 */ /* 0x000f620000100600 */
[C---:B------:R-:W-:Y:S01]  /*29a30*/  VIADD R101, R103.reuse, UR9 ;  /* 0x0000000967657c36 */ /* 0x040fe20008000000 */
[----:B------:R-:W-:-:S02]  /*29a40*/  LEA R96, P6, R103, R0, 0x1 ;  /* 0x0000000067607211 */ /* 0x000fc400078c08ff */
[----:B------:R-:W-:Y:S01]  /*29a50*/  ISETP.LT.AND P5, PT, R100, UR7, !P1 ;  /* 0x0000000764007c0c */ /* 0x000fe2000cfa1270 */
[----:B------:R-:W-:Y:S01]  /*29a60*/  VIADD R100, R3, 0x79 ;  /* 0x0000007903647836 */ /* 0x000fe20000000000 */
[----:B------:R-:W-:Y:S01]  /*29a70*/  LEA.HI.X.SX32 R97, R103, R2, 0x1, P6 ;  /* 0x0000000267617211 */ /* 0x000fe200030f0eff */
[C---:B------:R-:W-:Y:S01]  /*29a80*/  VIADD R103, R101.reuse, UR9 ;  /* 0x0000000965677c36 */ /* 0x040fe20008000000 */
[----:B------:R-:W-:Y:S01]  /*29a90*/  LEA R98, P6, R101, R0, 0x1 ;  /* 0x0000000065627211 */ /* 0x000fe200078c08ff */
[----:B------:R-:W2:Y:S01]  /*29aa0*/  LDCU UR7, c[0x0][0x39c] ;  /* 0x00007380ff0777ac */ /* 0x000ea20008000800 */
[----:B0-----:R-:W-:Y:S01]  /*29ab0*/  ISETP.LT.AND P0, PT, R100, UR6, !P1 ;  /* 0x0000000664007c0c */ /* 0x001fe2000cf01270 */
[----:B------:R-:W-:Y:S01]  /*29ac0*/  VIADD R100, R3, 0x7a ;  /* 0x0000007a03647836 */ /* 0x000fe20000000000 */
[----:B------:R0:W-:Y:S01]  /*29ad0*/  @P4 STG.E.U16 desc[UR40][R96.64], R99 ;  /* 0x0000006360004986 */ /* 0x0001e2000c101528 */
[----:B------:R-:W2:Y:S03]  /*29ae0*/  LDCU UR6, c[0x0][0x39c] ;  /* 0x00007380ff0677ac */ /* 0x000ea60008000800 */
[----:B-1----:R-:W-:Y:S01]  /*29af0*/  ISETP.LT.AND P2, PT, R100, UR4, !P1 ;  /* 0x0000000464007c0c */ /* 0x002fe2000cf41270 */
[----:B------:R-:W1:Y:S01]  /*29b00*/  LDCU UR4, c[0x0][0x39c] ;  /* 0x00007380ff0477ac */ /* 0x000e620008000800 */
[----:B0-----:R-:W-:-:S02]  /*29b10*/  LEA.HI.X.SX32 R99, R101, R2, 0x1, P6 ;  /* 0x0000000265637211 */ /* 0x001fc400030f0eff */
[----:B----4-:R-:W-:Y:S01]  /*29b20*/  PRMT R97, R123, 0x7610, R97 ;  /* 0x000076107b617816 */ /* 0x010fe20000000061 */
[C---:B------:R-:W-:Y:S01]  /*29b30*/  VIADD R101, R103.reuse, UR9 ;  /* 0x0000000967657c36 */ /* 0x040fe20008000000 */
[C---:B------:R-:W-:Y:S01]  /*29b40*/  LEA R96, P6, R103.reuse, R0, 0x1 ;  /* 0x0000000067607211 */ /* 0x040fe200078c08ff */
[----:B------:R-:W4:Y:S04]  /*29b50*/  LDL.LU.S16 R123, [R1+0x1ee] ;  /* 0x0001ee00017b7983 */ /* 0x000f280000300600 */
[----:B------:R0:W-:Y:S02]  /*29b60*/  @P5 STG.E.U16 desc[UR40][R98.64], R97 ;  /* 0x0000006162005986 */ /* 0x0001e4000c101528 */
[----:B0-----:R-:W-:Y:S02]  /*29b70*/  LEA.HI.X.SX32 R97, R103, R2, 0x1, P6 ;  /* 0x0000000267617211 */ /* 0x001fe400030f0eff */
[----:B------:R-:W-:-:S02]  /*29b80*/  LEA R98, P6, R101, R0, 0x1 ;  /* 0x0000000065627211 */ /* 0x000fc400078c08ff */
[----:B---3--:R-:W-:Y:S02]  /*29b90*/  PRMT R99, R124, 0x7610, R99 ;  /* 0x000076107c637816 */ /* 0x008fe40000000063 */
[----:B------:R-:W3:Y:S04]  /*29ba0*/  LDL.S16 R124, [R1+0x1f0] ;  /* 0x0001f000017c7983 */ /* 0x000ee80000100600 */
[----:B------:R0:W-:Y:S02]  /*29bb0*/  @P0 STG.E.U16 desc[UR40][R96.64], R99 ;  /* 0x0000006360000986 */ /* 0x0001e4000c101528 */
[----:B0-----:R-:W-:Y:S02]  /*29bc0*/  LEA.HI.X.SX32 R99, R101, R2, 0x1, P6 ;  /* 0x0000000265637211 */ /* 0x001fe400030f0eff */
[----:B------:R-:W-:-:S05]  /*29bd0*/  PRMT R97, R121, 0x7610, R97 ;  /* 0x0000761079617816 */ /* 0x000fca0000000061 */
[----:B------:R2:W-:Y:S02]  /*29be0*/  @P2 STG.E.U16 desc[UR40][R98.64], R97 ;  /* 0x0000006162002986 */ /* 0x0005e4000c101528 */
[----:B--2---:R-:W-:Y:S02]  /*29bf0*/  PRMT R99, R125, 0x7610, R99 ;  /* 0x000076107d637816 */ /* 0x004fe40000000063 */
[----:B------:R-:W2:Y:S01]  /*29c00*/  LDL.LU.S16 R125, [R1+0x1f2] ;  /* 0x0001f200017d7983 */ /* 0x000ea20000300600 */
[----:B------:R-:W-:-:S05]  /*29c10*/  VIADD R100, R3, 0x7b ;  /* 0x0000007b03647836 */ /* 0x000fca0000000000 */
[----:B------:R-:W-:Y:S01]  /*29c20*/  ISETP.LT.AND P3, PT, R100, UR6, !P1 ;  /* 0x0000000664007c0c */ /* 0x000fe2000cf61270 */
[C---:B------:R-:W-:Y:S01]  /*29c30*/  VIADD R100, R3.reuse, 0x7c ;  /* 0x0000007c03647836 */ /* 0x040fe20000000000 */
[----:B------:R-:W0:Y:S04]  /*29c40*/  LDCU UR6, c[0x0][0x39c] ;  /* 0x00007380ff0677ac */ /* 0x000e280008000800 */
[----:B------:R-:W-:Y:S01]  /*29c50*/  ISETP.LT.AND P4, PT, R100, UR7, !P1 ;  /* 0x0000000764007c0c */ /* 0x000fe2000cf81270 */
[C---:B------:R-:W-:Y:S01]  /*29c60*/  VIADD R100, R3.reuse, 0x7d ;  /* 0x0000007d03647836 */ /* 0x040fe20000000000 */
[----:B------:R-:W4:Y:S04]  /*29c70*/  LDCU UR7, c[0x0][0x39c] ;  /* 0x00007380ff0777ac */ /* 0x000f280008000800 */
[----:B-1----:R-:W-:Y:S01]  /*29c80*/  ISETP.LT.AND P5, PT, R100, UR4, !P1 ;  /* 0x0000000464007c0c */ /* 0x002fe2000cfa1270 */
[----:B------:R-:W1:Y:S01]  /*29c90*/  LDCU UR4, c[0x0][0x39c] ;  /* 0x00007380ff0477ac */ /* 0x000e620008000800 */
[----:B------:R-:W-:-:S02]  /*29ca0*/  VIADD R100, R3, 0x7e ;  /* 0x0000007e03647836 */ /* 0x000fc40000000000 */
[----:B------:R-:W-:-:S03]  /*29cb0*/  VIADD R103, R101, UR9 ;  /* 0x0000000965677c36 */ /* 0x000fc60008000000 */
[----:B0-----:R-:W-:Y:S01]  /*29cc0*/  ISETP.LT.AND P0, PT, R100, UR6, !P1 ;  /* 0x0000000664007c0c */ /* 0x001fe2000cf01270 */
[----:B------:R-:W0:Y:S01]  /*29cd0*/  LDCU UR6, c[0x0][0x39c] ;  /* 0x00007380ff0677ac */ /* 0x000e220008000800 */
[----:B------:R-:W-:Y:S01]  /*29ce0*/  VIADD R100, R3, 0x7f ;  /* 0x0000007f03647836 */ /* 0x000fe20000000000 */
[C---:B------:R-:W-:Y:S01]  /*29cf0*/  LEA R96, P6, R103.reuse, R0, 0x1 ;  /* 0x0000000067607211 */ /* 0x040fe200078c08ff */
[----:B------:R-:W-:-:S03]  /*29d00*/  VIADD R101, R103, UR9 ;  /* 0x0000000967657c36 */ /* 0x000fc60008000000 */
[----:B------:R-:W-:Y:S02]  /*29d10*/  LEA.HI.X.SX32 R97, R103, R2, 0x1, P6 ;  /* 0x0000000267617211 */ /* 0x000fe400030f0eff */
[----:B------:R-:W-:Y:S02]  /*29d20*/  LEA R98, P6, R101, R0, 0x1 ;  /* 0x0000000065627211 */ /* 0x000fe400078c08ff */
[----:B-1----:R-:W-:Y:S01]  /*29d30*/  ISETP.LT.AND P2, PT, R100, UR4, !P1 ;  /* 0x0000000464007c0c */ /* 0x002fe2000cf41270 */
[C---:B------:R-:W-:Y:S01]  /*29d40*/  VIADD R100, R3.reuse, 0x80 ;  /* 0x0000008003647836 */ /* 0x040fe20000000000 */
[----:B------:R1:W-:Y:S01]  /*29d50*/  @P3 STG.E.U16 desc[UR40][R96.64], R99 ;  /* 0x0000006360003986 */ /* 0x0003e2000c101528 */
[----:B------:R-:W0:Y:S03]  /*29d60*/  LDCU UR4, c[0x0][0x39c] ;  /* 0x00007380ff0477ac */ /* 0x000e260008000800 */
[----:B----4-:R-:W-:Y:S01]  /*29d70*/  ISETP.LT.AND P3, PT, R100, UR7, !P1 ;  /* 0x0000000764007c0c */ /* 0x010fe2000cf61270 */
[----:B------:R-:W-:Y:S01]  /*29d80*/  VIADD R100, R3, 0x81 ;  /* 0x0000008103647836 */ /* 0x000fe20000000000 */
[----:B------:R-:W4:Y:S01]  /*29d90*/  LDCU UR7, c[0x0][0x39c] ;  /* 0x00007380ff0777ac */ /* 0x000f220008000800 */
[C---:B------:R-:W-:Y:S01]  /*29da0*/  VIADD R103, R101.reuse, UR9 ;  /* 0x0000000965677c36 */ /* 0x040fe20008000000 */
[----:B-1----:R-:W-:-:S02]  /*29db0*/  LEA.HI.X.SX32 R99, R101, R2, 0x1, P6 ;  /* 0x0000000265637211 */ /* 0x002fc400030f0eff */
[----:B-----5:R-:W-:Y:S02]  /*29dc0*/  PRMT R97, R122, 0x7610, R97 ;  /* 0x000076107a617816 */ /* 0x020fe40000000061 */
[----:B------:R-:W-:-:S03]  /*29dd0*/  LEA R96, P6, R103, R0, 0x1 ;  /* 0x0000000067607211 */ /* 0x000fc600078c08ff */
[----:B------:R1:W-:Y:S01]  /*29de0*/  @P4 STG.E.U16 desc[UR40][R98.64], R97 ;  /* 0x0000006162004986 */ /* 0x0003e2000c101528 */
[----:B0-----:R-:W-:Y:S01]  /*29df0*/  ISETP.LT.AND P4, PT, R100, UR6, !P1 ;  /* 0x0000000664007c0c */ /* 0x001fe2000cf81270 */
[----:B------:R-:W0:Y:S01]  /*29e00*/  LDCU UR6, c[0x0][0x39c] ;  /* 0x00007380ff0677ac */ /* 0x000e220008000800 */
[----:B------:R-:W-:Y:S02]  /*29e10*/  VIADD R101, R103, UR9 ;  /* 0x0000000967657c36 */ /* 0x000fe40008000000 */
[----:B------:R-:W-:Y:S01]  /*29e20*/  VIADD R100, R3, 0x82 ;  /* 0x0000008203647836 */ /* 0x000fe20000000000 */
[----:B-1----:R-:W-:Y:S02]  /*29e30*/  LEA.HI.X.SX32 R97, R103, R2, 0x1, P6 ;  /* 0x0000000267617211 */ /* 0x002fe400030f0eff */
[----:B------:R-:W-:Y:S01]  /*29e40*/  PRMT R99, R123, 0x7610, R99 ;  /* 0x000076107b637816 */ /* 0x000fe20000000063 */
[C---:B------:R-:W-:Y:S01]  /*29e50*/  VIADD R103, R101.reuse, UR9 ;  /* 0x0000000965677c36 */ /* 0x040fe20008000000 */
[----:B------:R-:W-:-:S03]  /*29e60*/  LEA R98, P6, R101, R0, 0x1 ;  /* 0x0000000065627211 */ /* 0x000fc600078c08ff */
[----:B------:R1:W-:Y:S01]  /*29e70*/  @P5 STG.E.U16 desc[UR40][R96.64], R99 ;  /* 0x0000006360005986 */ /* 0x0003e2000c101528 */
[----:B------:R-:W-:Y:S01]  /*29e80*/  ISETP.LT.AND P5, PT, R100, UR4, !P1 ;  /* 0x0000000464007c0c */ /* 0x000fe2000cfa1270 */
[----:B------:R-:W5:Y:S01]  /*29e90*/  LDCU UR4, c[0x0][0x39c] ;  /* 0x00007380ff0477ac */ /* 0x000f620008000800 */
[----:B------:R-:W-:Y:S01]  /*29ea0*/  VIADD R100, R3, 0x83 ;  /* 0x0000008303647836 */ /* 0x000fe20000000000 */
[----:B-1----:R-:W-:Y:S01]  /*29eb0*/  LEA.HI.X.SX32 R99, R101, R2, 0x1, P6 ;  /* 0x0000000265637211 */ /* 0x002fe200030f0eff */
[C---:B------:R-:W-:Y:S01]  /*29ec0*/  VIADD R101, R103.reuse, UR9 ;  /* 0x0000000967657c36 */ /* 0x040fe20008000000 */
[----:B------:R-:W-:Y:S02]  /*29ed0*/  LEA R96, P6, R103, R0, 0x1 ;  /* 0x0000000067607211 */ /* 0x000fe400078c08ff */
[----:B---3--:R-:W-:-:S05]  /*29ee0*/  PRMT R97, R124, 0x7610, R97 ;  /* 0x000076107c617816 */ /* 0x008fca0000000061 */
[----:B------:R1:W-:Y:S01]  /*29ef0*/  @P0 STG.E.U16 desc[UR40][R98.64], R97 ;  /* 0x0000006162000986 */ /* 0x0003e2000c101528 */
[----:B0-----:R-:W-:Y:S01]  /*29f00*/  ISETP.LT.AND P0, PT, R100, UR6, !P1 ;  /* 0x0000000664007c0c */ /* 0x001fe2000cf01270 */
[----:B------:R-:W-:Y:S01]  /*29f10*/  VIADD R100, R3, 0x84 ;  /* 0x0000008403647836 */ /* 0x000fe20000000000 */
[----:B------:R-:W0:Y:S01]  /*29f20*/  LDCU UR6, c[0x0][0x39c] ;  /* 0x00007380ff0677ac */ /* 0x000e220008000800 */
[----:B-1----:R-:W-:Y:S02]  /*29f30*/  LEA.HI.X.SX32 R97, R103, R2, 0x1, P6 ;  /* 0x0000000267617211 */ /* 0x002fe400030f0eff */
[C---:B------:R-:W-:Y:S01]  /*29f40*/  LEA R98, P6, R101.reuse, R0, 0x1 ;  /* 0x0000000065627211 */ /* 0x040fe200078c08ff */
[----:B------:R-:W-:Y:S01]  /*29f50*/  VIADD R103, R101, UR9 ;  /* 0x0000000965677c36 */ /* 0x000fe20008000000 */
[----:B------:R-:W-:Y:S02]  /*29f60*/  PRMT R102, R69, 0x7632, R102 ;  /* 0x0000763245667816 */ /* 0x000fe40000000066 */
[----:B--2---:R-:W-:-:S05]  /*29f70*/  PRMT R99, R125, 0x7610, R99 ;  /* 0x000076107d637816 */ /* 0x004fca0000000063 */
[----:B------:R1:W-:Y:S01]  /*29f80*/  @P2 STG.E.U16 desc[UR40][R96.64], R99 ;  /* 0x0000006360002986 */ /* 0x0003e2000c101528 */
[----:B----4-:R-:W-:Y:S01]  /*29f90*/  ISETP.LT.AND P2, PT, R100, UR7, !P1 ;  /* 0x0000000764007c0c */ /* 0x010fe2000cf41270 */
[----:B------:R-:W-:Y:S01]  /*29fa0*/  VIADD R100, R3, 0x85 ;  /* 0x0000008503647836 */ /* 0x000fe20000000000 */
[----:B------:R-:W2:Y:S01]  /*29fb0*/  LDCU UR7, c[0x0][0x39c] ;  /* 0x00007380ff0777ac */ /* 0x000ea20008000800 */
[----:B-1----:R-:W-:Y:S02]  /*29fc0*/  LEA.HI.X.SX32 R99, R101, R2, 0x1, P6 ;  /* 0x0000000265637211 */ /* 0x002fe400030f0eff */
[----:B------:R-:W-:-:S05]  /*29fd0*/  PRMT R97, R68, 0x7610, R97 ;  /* 0x0000761044617816 */ /* 0x000fca0000000061 */
[----:B------:R1:W-:Y:S01]  /*29fe0*/  @P3 STG.E.U16 desc[UR40][R98.64], R97 ;  /* 0x0000006162003986 */ /* 0x0003e2000c101528 */
[----:B-----5:R-:W-:Y:S01]  /*29ff0*/  ISETP.LT.AND P3, PT, R100, UR4, !P1 ;  /* 0x0000000464007c0c */ /* 0x020fe2000cf61270 */
[----:B------:R-:W3:Y:S01]  /*2a000*/  LDCU UR4, c[0x0][0x39c] ;  /* 0x00007380ff0477ac */ /* 0x000ee20008000800 */
[C---:B------:R-:W-:Y:S01]  /*2a010*/  LEA R96, P6, R103.reuse, R0, 0x1 ;  /* 0x0000000067607211 */ /* 0x040fe200078c08ff */
[----:B------:R-:W-:-:S03]  /*2a020*/  VIADD R101, R103, UR9 ;  /* 0x0000000967657c36 */ /* 0x000fc60008000000 */
[----:B-1----:R-:W-:Y:S02]  /*2a030*/  LEA.HI.X.SX32 R97, R103, R2, 0x1, P6 ;  /* 0x0000000267617211 */ /* 0x002fe400030f0eff */
[----:B------:R-:W-:Y:S01]  /*2a040*/  PRMT R99, R68, 0x7632, R99 ;  /* 0x0000763244637816 */ /* 0x000fe20000000063 */
[----:B------:R-:W-:Y:S01]  /*2a050*/  VIADD R68, R3, 0x86 ;  /* 0x0000008603447836 */ /* 0x000fe20000000000 */
[C---:B------:R-:W-:Y:S01]  /*2a060*/  LEA R98, P6, R101.reuse, R0, 0x1 ;  /* 0x0000000065627211 */ /* 0x040fe200078c08ff */
[----:B------:R-:W-:Y:S02]  /*2a070*/  VIADD R103, R101, UR9 ;  /* 0x0000000965677c36 */ /* 0x000fe40008000000 */
[----:B------:R1:W-:Y:S01]  /*2a080*/  @P4 STG.E.U16 desc[UR40][R96.64], R99 ;  /* 0x0000006360004986 */ /* 0x0003e2000c101528 */
[----:B0-----:R-:W-:Y:S01]  /*2a090*/  ISETP.LT.AND P4, PT, R68, UR6, !P1 ;  /* 0x0000000644007c0c */ /* 0x001fe2000cf81270 */
[----:B------:R-:W-:Y:S01]  /*2a0a0*/  VIADD R68, R3, 0x87 ;  /* 0x0000008703447836 */ /* 0x000fe20000000000 */
[----:B------:R-:W0:Y:S01]  /*2a0b0*/  LDCU UR6, c[0x0][0x39c] ;  /* 0x00007380ff0677ac */ /* 0x000e220008000800 */
[----:B-1----:R-:W-:Y:S01]  /*2a0c0*/  LEA.HI.X.SX32 R99, R101, R2, 0x1, P6 ;  /* 0x0000000265637211 */ /* 0x002fe200030f0eff */
[C---:B------:R-:W-:Y:S01]  /*2a0d0*/  VIADD R101, R103.reuse, UR9 ;  /* 0x0000000967657c36 */ /* 0x040fe20008000000 */
[----:B------:R-:W-:-:S03]  /*2a0e0*/  LEA R96, P6, R103, R0, 0x1 ;  /* 0x0000000067607211 */ /* 0x000fc600078c08ff */
[----:B------:R1:W-:Y:S01]  /*2a0f0*/  @P5 STG.E.U16 desc[UR40][R98.64], R69 ;  /* 0x0000004562005986 */ /* 0x0003e2000c101528 */
[----:B------:R-:W-:Y:S02]  /*2a100*/  LEA.HI.X.SX32 R97, R103, R2, 0x1, P6 ;  /* 0x0000000267617211 */ /* 0x000fe400030f0eff */
[----:B---3--:R-:W-:Y:S01]  /*2a110*/  ISETP.LT.AND P5, PT, R68, UR4, !P1 ;  /* 0x0000000444007c0c */ /* 0x008fe2000cfa1270 */
[C---:B------:R-:W-:Y:S01]  /*2a120*/  VIADD R103, R101.reuse, UR9 ;  /* 0x0000000965677c36 */ /* 0x040fe20008000000 */
[----:B------:R-:W-:Y:S01]  /*2a130*/  LEA R68, P6, R101, R0, 0x1 ;  /* 0x0000000065447211 */ /* 0x000fe200078c08ff */
[----:B------:R3:W-:Y:S01]  /*2a140*/  @P0 STG.E.U16 desc[UR40][R96.64], R102 ;  /* 0x0000006660000986 */ /* 0x0007e2000c101528 */
[----:B------:R-:W-:Y:S01]  /*2a150*/  VIADD R100, R3, 0x88 ;  /* 0x0000008803647836 */ /* 0x000fe20000000000 */
[----:B------:R-:W4:Y:S01]  /*2a160*/  LDCU UR4, c[0x0][0x39c] ;  /* 0x00007380ff0477ac */ /* 0x000f220008000800 */
[----:B-1----:R-:W-:Y:S02]  /*2a170*/  LEA.HI.X.SX32 R69, R101, R2, 0x1, P6 ;  /* 0x0000000265457211 */ /* 0x002fe400030f0eff */
[----:B---3--:R-:W-:Y:S01]  /*2a180*/  PRMT R97, R89, 0x7610, R97 ;  /* 0x0000761059617816 */ /* 0x008fe20000000061 */
[C---:B------:R-:W-:Y:S01]  /*2a190*/  VIADD R99, R103.reuse, UR9 ;  /* 0x0000000967637c36 */ /* 0x040fe20008000000 */
[----:B------:R-:W3:Y:S01]  /*2a1a0*/  LDL.LU R89, [R1+0xa1c] ;  /* 0x000a1c0001597983 */ /* 0x000ee20000300800 */
[----:B------:R-:W-:-:S03]  /*2a1b0*/  LEA R96, P6, R103, R0, 0x1 ;  /* 0x0000000067607211 */ /* 0x000fc600078c08ff */
[----:B------:R1:W-:Y:S01]  /*2a1c0*/  @P2 STG.E.U16 desc[UR40][R68.64], R97 ;  /* 0x0000006144002986 */ /* 0x0003e2000c101528 */
[----:B------:R-:W-:Y:S01]  /*2a1d0*/  VIADD R101, R99, UR9 ;  /* 0x0000000963657c36 */ /* 0x000fe20008000000 */
[----:B-1----:R-:W-:Y:S02]  /*2a1e0*/  PRMT R69, R88, 0x7610, R69 ;  /* 0x0000761058457816 */ /* 0x002fe40000000045 */
[----:B------:R-:W5:Y:S01]  /*2a1f0*/  LDL.LU R88, [R1+0xa18] ;  /* 0x000a180001587983 */ /* 0x000f620000300800 */
[----:B------:R-:W-:Y:S02]  /*2a200*/  LEA.HI.X.SX32 R97, R103, R2, 0x1, P6 ;  /* 0x0000000267617211 */ /* 0x000fe400030f0eff */
[----:B------:R-:W-:-:S03]  /*2a210*/  LEA R68, P6, R99, R0, 0x1 ;  /* 0x0000000063447211 */ /* 0x000fc600078c08ff */
[----:B------:R1:W-:Y:S01]  /*2a220*/  @P3 STG.E.U16 desc[UR40][R96.64], R69 ;  /* 0x0000004560003986 */ /* 0x0003e2000c101528 */
[----:B--2---:R-:W-:Y:S01]  /*2a230*/  ISETP.LT.AND P0, PT, R100, UR7, !P1 ;  /* 0x0000000764007c0c */ /* 0x004fe2000cf01270 */
[----:B------:R-:W-:Y:S01]  /*2a240*/  VIADD R98, R3, 0x89 ;  /* 0x0000008903627836 */ /* 0x000fe20000000000 */
[----:B------:R-:W2:Y:S01]  /*2a250*/  LDCU UR7, c[0x0][0x39c] ;  /* 0x00007380ff0777ac */ /* 0x000ea20008000800 */
[----:B-1----:R-:W-:Y:S02]  /*2a260*/  LEA.HI.X.SX32 R69, R99, R2, 0x1, P6 ;  /* 0x0000000263457211 */ /* 0x002fe400030f0eff */
[----:B------:R-:W-:Y:S01]  /*2a270*/  PRMT R97, R91, 0x7610, R97 ;  /* 0x000076105b617816 */ /* 0x000fe20000000061 */
[C---:B------:R-:W-:Y:S01]  /*2a280*/  VIADD R99, R101.reuse, UR9 ;  /* 0x0000000965637c36 */ /* 0x040fe20008000000 */
[----:B------:R-:W-:Y:S01]  /*2a290*/  LEA R96, P6, R101, R0, 0x1 ;  /* 0x0000000065607211 */ /* 0x000fe200078c08ff */
[----:B------:R-:W3:Y:S04]  /*2a2a0*/  LDL.LU R91, [R1+0xa14] ;  /* 0x000a1400015b7983 */ /* 0x000ee80000300800 */
[----:B------:R1:W-:Y:S02]  /*2a2b0*/  @P4 STG.E.U16 desc[UR40][R68.64], R97 ;  /* 0x0000006144004986 */ /* 0x0003e4000c101528 */
[----:B-1----:R-:W-:-:S02]  /*2a2c0*/  PRMT R69, R90, 0x7610, R69 ;  /* 0x000076105a457816 */ /* 0x002fc40000000045 */
[----:B------:R-:W3:Y:S01]  /*2a2d0*/  LDL.LU R90, [R1+0xa10] ;  /* 0x000a1000015a7983 */ /* 0x000ee20000300800 */
[----:B------:R-:W-:Y:S02]  /*2a2e0*/  LEA.HI.X.SX32 R97, R101, R2, 0x1, P6 ;  /* 0x0000000265617211 */ /* 0x000fe400030f0eff */
[----:B------:R-:W-:-:S03]  /*2a2f0*/  LEA R68, P6, R99, R0, 0x1 ;  /* 0x0000000063447211 */ /* 0x000fc600078c08ff */
[----:B------:R1:W-:Y:S01]  /*2a300*/  @P5 STG.E.U16 desc[UR40][R96.64], R69 ;  /* 0x0000004560005986 */ /* 0x0003e2000c101528 */
[----:B------:R-:W-:Y:S01]  /*2a310*/  VIADD R101, R99, UR9 ;  /* 0x0000000963657c36 */ /* 0x000fe20008000000 */
[----:B0-----:R-:W-:Y:S01]  /*2a320*/  ISETP.LT.AND P2, PT, R98, UR6, !P1 ;  /* 0x0000000662007c0c */ /* 0x001fe2000cf41270 */
[----:B------:R-:W-:Y:S01]  /*2a330*/  VIADD R98, R3, 0x8a ;  /* 0x0000008a03627836 */ /* 0x000fe20000000000 */
[----:B------:R-:W0:Y:S01]  /*2a340*/  LDCU UR6, c[0x0][0x39c] ;  /* 0x00007380ff0677ac */ /* 0x000e220008000800 */
[----:B-1----:R-:W-:Y:S02]  /*2a350*/  LEA.HI.X.SX32 R69, R99, R2, 0x1, P6 ;  /* 0x0000000263457211 */ /* 0x002fe400030f0eff */
[----:B------:R-:W-:Y:S02]  /*2a360*/  PRMT R97, R93, 0x7610, R97 ;  /* 0x000076105d617816 */ /* 0x000fe40000000061 */
[----:B------:R-:W3:Y:S01]  /*2a370*/  LDL.LU R93, [R1+0xa0c] ;  /* 0x000a0c00015d7983 */ /* 0x000ee20000300800 */
[----:B------:R-:W-:-:S03]  /*2a380*/  LEA R96, P6, R101, R0, 0x1 ;  /* 0x0000000065607211 */ /* 0x000fc600078c08ff */
[----:B------:R1:W-:Y:S01]  /*2a390*/  @P0 STG.E.U16 desc[UR40][R68.64], R97 ;  /* 0x0000006144000986 */ /* 0x0003e2000c101528 */
[C---:B------:R-:W-:Y:S01]  /*2a3a0*/  VIADD R99, R101.reuse, UR9 ;  /* 0x0000000965637c36 */ /* 0x040fe20008000000 */
[----:B----4-:R-:W-:Y:S01]  /*2a3b0*/  ISETP.LT.AND P3, PT, R98, UR4, !P1 ;  /* 0x0000000462007c0c */ /* 0x010fe2000cf61270 */
[----:B------:R-:W4:Y:S01]  /*2a3c0*/  LDCU UR4, c[0x0][0x39c] ;  /* 0x00007380ff0477ac */ /* 0x000f220008000800 */
[----:B-1----:R-:W-:Y:S02]  /*2a3d0*/  PRMT R69, R92, 0x7610, R69 ;  /* 0x000076105c457816 */ /* 0x002fe40000000045 */
[----:B------:R-:W3:Y:S01]  /*2a3e0*/  LDL.LU R92, [R1+0xa08] ;  /* 0x000a0800015c7983 */ /* 0x000ee20000300800 */
[----:B------:R-:W-:Y:S02]  /*2a3f0*/  LEA.HI.X.SX32 R97, R101, R2, 0x1, P6 ;  /* 0x0000000265617211 */ /* 0x000fe400030f0eff */
[----:B------:R-:W-:-:S03]  /*2a400*/  LEA R68, P6, R99, R0, 0x1 ;  /* 0x0000000063447211 */ /* 0x000fc600078c08ff */
[----:B------:R1:W-:Y:S02]  /*2a410*/  @P2 STG.E.U16 desc[UR40][R96.64], R69 ;  /* 0x0000004560002986 */ /* 0x0003e4000c101528 */
[----:B-1----:R-:W-:Y:S02]  /*2a420*/  LEA.HI.X.SX32 R69, R99, R2, 0x1, P6 ;  /* 0x0000000263457211 */ /* 0x002fe400030f0eff */
[----:B------:R-:W-:Y:S02]  /*2a430*/  PRMT R97, R95, 0x7610, R97 ;  /* 0x000076105f617816 */ /* 0x000fe40000000061 */
[----:B------:R-:W3:Y:S04]  /*2a440*/  LDL.LU R95, [R1+0xa04] ;  /* 0x000a0400015f7983 */ /* 0x000ee80000300800 */
[----:B------:R1:W-:Y:S02]  /*2a450*/  @P3 STG.E.U16 desc[UR40][R68.64], R97 ;  /* 0x0000006144003986 */ /* 0x0003e4000c101528 */
[----:B-1----:R-:W-:-:S02]  /*2a460*/  PRMT R69, R94, 0x7610, R69 ;  /* 0x000076105e457816 */ /* 0x002fc40000000045 */
[----:B------:R-:W3:Y:S01]  /*2a470*/  LDL.LU R94, [R1+0xa00] ;  /* 0x000a0000015e7983 */ /* 0x000ee20000300800 */
[----:B------:R-:W-:-:S05]  /*2a480*/  VIADD R98, R3, 0x8b ;  /* 0x0000008b03627836 */ /* 0x000fca0000000000 */
[----:B0-----:R-:W-:Y:S01]  /*2a490*/  ISETP.LT.AND P4, PT, R98, UR6, !P1 ;  /* 0x0000000662007c0c */ /* 0x001fe2000cf81270 */
[C---:B------:R-:W-:Y:S01]  /*2a4a0*/  VIADD R98, R3.reuse, 0x8c ;  /* 0x0000008c03627836 */ /* 0x040fe20000000000 */
[----:B------:R-:W0:Y:S04]  /*2a4b0*/  LDCU UR6, c[0x0][0x39c] ;  /* 0x00007380ff0677ac */ /* 0x000e280008000800 */
[----:B--2---:R-:W-:Y:S01]  /*2a4c0*/  ISETP.LT.AND P5, PT, R98, UR7, !P1 ;  /* 0x0000000762007c0c */ /* 0x004fe2000cfa1270 */
[----:B------:R-:W-:Y:S01]  /*2a4d0*/  VIADD R98, R3, 0x8d ;  /* 0x0000008d03627836 */ /* 0x000fe20000000000 */
[----:B------:R-:W1:Y:S04]  /*2a4e0*/  LDCU UR7, c[0x0][0x39c] ;  /* 0x00007380ff0777ac */ /* 0x000e680008000800 */
[----:B----4-:R-:W-:Y:S01]  /*2a4f0*/  ISETP.LT.AND P0, PT, R98, UR4, !P1 ;  /* 0x0000000462007c0c */ /* 0x010fe2000cf01270 */
[----:B------:R-:W2:Y:S01]  /*2a500*/  LDCU UR4, c[0x0][0x39c] ;  /* 0x00007380ff0477ac */ /* 0x000ea20008000800 */
[----:B------:R-:W-:-:S02]  /*2a510*/  VIADD R101, R99, UR9 ;  /* 0x0000000963657c36 */ /* 0x000fc40008000000 */
[----:B------:R-:W-:Y:S02]  /*2a520*/  VIADD R98, R3, 0x8e ;  /* 0x0000008e03627836 */ /* 0x000fe40000000000 */
[C---:B------:R-:W-:Y:S01]  /*2a530*/  VIADD R99, R101.reuse, UR9 ;  /* 0x0000000965637c36 */ /* 0x040fe20008000000 */
[----:B------:R-:W-:Y:S02]  /*2a540*/  LEA R96, P6, R101, R0, 0x1 ;  /* 0x0000000065607211 */ /* 0x000fe400078c08ff */
[----:B0-----:R-:W-:Y:S01]  /*2a550*/  ISETP.LT.AND P2, PT, R98, UR6, !P1 ;  /* 0x0000000662007c0c */ /* 0x001fe2000cf41270 */
[----:B------:R-:W0:Y:S01]  /*2a560*/  LDCU UR6, c[0x0][0x39c] ;  /* 0x00007380ff0677ac */ /* 0x000e220008000800 */
[----:B------:R-:W-:Y:S01]  /*2a570*/  VIADD R98, R3, 0x8f ;  /* 0x0000008f03627836 */ /* 0x000fe20000000000 */
[----:B------:R-:W-:Y:S02]  /*2a580*/  LEA.HI.X.SX32 R97, R101, R2, 0x1, P6 ;  /* 0x0000000265617211 */ /* 0x000fe400030f0eff */
[C---:B------:R-:W-:Y:S01]  /*2a590*/  LEA R68, P6, R99.reuse, R0, 0x1 ;  /* 0x0000000063447211 */ /* 0x040fe200078c08ff */
[----:B------:R-:W-:-:S02]  /*2a5a0*/  VIADD R101, R99, UR9 ;  /* 0x0000000963657c36 */ /* 0x000fc40008000000 */
[----:B------:R4:W-:Y:S01]  /*2a5b0*/  @P4 STG.E.U16 desc[UR40][R96.64], R69 ;  /* 0x0000004560004986 */ /* 0x0009e2000c101528 */
[----:B--2---:R-:W-:Y:S01]  /*2a5c0*/  ISETP.LT.AND P3, PT, R98, UR4, !P1 ;  /* 0x0000000462007c0c */ /* 0x004fe2000cf61270 */
[----:B------:R-:W-:Y:S01]  /*2a5d0*/  VIADD R98, R3, 0x90 ;  /* 0x0000009003627836 */ /* 0x000fe20000000000 */
[----:B------:R-:W2:Y:S01]  /*2a5e0*/  LDCU UR4, c[0x0][0x39c] ;  /* 0x00007380ff0477ac */ /* 0x000ea20008000800 */
[----:B----4-:R-:W-:Y:S02]  /*2a5f0*/  LEA.HI.X.SX32 R69, R99, R2, 0x1, P6 ;  /* 0x0000000263457211 */ /* 0x010fe400030f0eff */
[----:B------:R-:W-:Y:S02]  /*2a600*/  PRMT R97, R70, 0x7610, R97 ;  /* 0x0000761046617816 */ /* 0x000fe40000000061 */
[----:B-1----:R-:W-:Y:S01]  /*2a610*/  ISETP.LT.AND P4, PT, R98, UR7, !P1 ;  /* 0x0000000762007c0c */ /* 0x002fe2000cf81270 */
[----:B------:R-:W4:Y:S01]  /*2a620*/  LDL.LU R70, [R1+0x9fc] ;  /* 0x0009fc0001467983 */ /* 0x000f220000300800 */
[----:B------:R-:W-:Y:S01]  /*2a630*/  LEA R96, P6, R101, R0, 0x1 ;  /* 0x0000000065607211 */ /* 0x000fe200078c08ff */
[----:B------:R-:W-:Y:S01]  /*2a640*/  VIADD R98, R3, 0x91 ;  /* 0x0000009103627836 */ /* 0x000fe20000000000 */
[----:B------:R-:W1:Y:S01]  /*2a650*/  LDCU UR7, c[0x0][0x39c] ;  /* 0x00007380ff0777ac */ /* 0x000e620008000800 */
[----:B------:R2:W-:Y:S01]  /*2a660*/  @P5 STG.E.U16 desc[UR40][R68.64], R97 ;  /* 0x0000006144005986 */ /* 0x0005e2000c101528 */
[----:B------:R-:W-:-:S02]  /*2a670*/  VIADD R99, R101, UR9 ;  /* 0x0000000965637c36 */ /* 0x000fc40008000000 */
[----:B0-----:R-:W-:Y:S01]  /*2a680*/  ISETP.LT.AND P5, PT, R98, UR6, !P1 ;  /* 0x0000000662007c0c */ /* 0x001fe2000cfa1270 */
[----:B------:R-:W0:Y:S01]  /*2a690*/  LDCU UR6, c[0x0][0x39c] ;  /* 0x00007380ff0677ac */ /* 0x000e220008000800 */
[----:B--2---:R-:W-:Y:S02]  /*2a6a0*/  PRMT R69, R71, 0x7610, R69 ;  /* 0x0000761047457816 */ /* 0x004fe40000000045 */
[----:B------:R-:W4:Y:S01]  /*2a6b0*/  LDL.LU R71, [R1+0x9f8] ;  /* 0x0009f80001477983 */ /* 0x000f220000300800 */
[----:B------:R-:W-:Y:S02]  /*2a6c0*/  LEA.HI.X.SX32 R97, R101, R2, 0x1, P6 ;  /* 0x0000000265617211 */ /* 0x000fe400030f0eff */
[C---:B------:R-:W-:Y:S01]  /*2a6d0*/  LEA R98, P6, R99.reuse, R0, 0x1 ;  /* 0x0000000063627211 */ /* 0x040fe200078c08ff */
[C---:B------:R-:W-:Y:S02]  /*2a6e0*/  VIADD R101, R99.reuse, UR9 ;  /* 0x0000000963657c36 */ /* 0x040fe40008000000 */
[----:B------:R2:W-:Y:S01]  /*2a6f0*/  @P0 STG.E.U16 desc[UR40][R96.64], R69 ;  /* 0x0000004560000986 */ /* 0x0005e2000c101528 */
[----:B------:R-:W-:-:S02]  /*2a700*/  LEA.HI.X.SX32 R99, R99, R2, 0x1, P6 ;  /* 0x0000000263637211 */ /* 0x000fc400030f0eff */
[----:B--2---:R-:W-:Y:S02]  /*2a710*/  PRMT R97, R72, 0x7610, R97 ;  /* 0x0000761048617816 */ /* 0x004fe40000000061 */
[----:B------:R-:W2:Y:S04]  /*2a720*/  LDL.LU R72, [R1+0x9f4] ;  /* 0x0009f40001487983 */ /* 0x000ea80000300800 */
[----:B------:R0:W-:Y:S01]  /*2a730*/  @P2 STG.E.U16 desc[UR40][R98.64], R97 ;  /* 0x0000006162002986 */ /* 0x0001e2000c101528 */
[C---:B------:R-:W-:Y:S01]  /*2a740*/  LEA R68, P6, R101.reuse, R0, 0x1 ;  /* 0x0000000065447211 */ /* 0x040fe200078c08ff */
[----:B------:R-:W-:Y:S01]  /*2a750*/  VIADD R103, R101, UR9 ;  /* 0x0000000965677c36 */ /* 0x000fe20008000000 */
[----:B0-----:R-:W-:Y:S02]  /*2a760*/  PRMT R99, R73, 0x7610, R99 ;  /* 0x0000761049637816 */ /* 0x001fe40000000063 */
[----:B------:R-:W2:Y:S01]  /*2a770*/  LDL.LU R73, [R1+0x9f0] ;  /* 0x0009f00001497983 */ /* 0x000ea20000300800 */
[----:B------:R-:W-:-:S02]  /*2a780*/  LEA.HI.X.SX32 R69, R101, R2, 0x1, P6 ;  /* 0x0000000265457211 */ /* 0x000fc400030f0eff */
[----:B------:R-:W-:Y:S01]  /*2a790*/  LEA R96, P6, R103, R0, 0x1 ;  /* 0x0000000067607211 */ /* 0x000fe200078c08ff */
[----:B------:R-:W-:Y:S02]  /*2a7a0*/  VIADD R100, R3, 0x92 ;  /* 0x0000009203647836 */ /* 0x000fe40000000000 */
[----:B------:R0:W-:Y:S01]  /*2a7b0*/  @P3 STG.E.U16 desc[UR40][R68.64], R99 ;  /* 0x0000006344003986 */ /* 0x0001e2000c101528 */
[C---:B------:R-:W-:Y:S01]  /*2a7c0*/  VIADD R101, R103.reuse, UR9 ;  /* 0x0000000967657c36 */ /* 0x040fe20008000000 */
[----:B------:R-:W-:Y:S02]  /*2a7d0*/  LEA.HI.X.SX32 R97, R103, R2, 0x1, P6 ;  /* 0x0000000267617211 */ /* 0x000fe400030f0eff */
[----:B------:R-:W-:Y:S01]  /*2a7e0*/  ISETP.LT.AND P0, PT, R100, UR4, !P1 ;  /* 0x0000000464007c0c */ /* 0x000fe2000cf01270 */
[----:B------:R-:W1:Y:S01]  /*2a7f0*/  LDCU UR4, c[0x0][0x39c] ;  /* 0x00007380ff0477ac */ /* 0x000e620008000800 */
[----:B------:R-:W-:Y:S01]  /*2a800*/  VIADD R100, R3, 0x93 ;  /* 0x0000009303647836 */ /* 0x000fe20000000000 */
[----:B------:R-:W-:-:S02]  /*2a810*/  LEA R98, P6, R101, R0, 0x1 ;  /* 0x0000000065627211 */ /* 0x000fc400078c08ff */
[----:B0-----:R-:W-:Y:S01]  /*2a820*/  PRMT R69, R74, 0x7610, R69 ;  /* 0x000076104a457816 */ /* 0x001fe20000000045 */
[C---:B------:R-:W-:Y:S01]  /*2a830*/  VIADD R103, R101.reuse, UR9 ;  /* 0x0000000965677c36 */ /* 0x040fe20008000000 */
[----:B------:R-:W2:Y:S04]  /*2a840*/  LDL.LU R74, [R1+0x9ec] ;  /* 0x0009ec00014a7983 */ /* 0x000ea80000300800 */
[----:B------:R0:W-:Y:S01]  /*2a850*/  @P4 STG.E.U16 desc[UR40][R96.64], R69 ;  /* 0x0000004560004986 */ /* 0x0001e2000c101528 */
[----:B------:R-:W-:Y:S02]  /*2a860*/  LEA.HI.X.SX32 R99, R101, R2, 0x1, P6 ;  /* 0x0000000265637211 */ /* 0x000fe400030f0eff */
[----:B------:R-:W-:Y:S01]  /*2a870*/  ISETP.LT.AND P2, PT, R100, UR6, !P1 ;  /* 0x0000000664007c0c */ /* 0x000fe2000cf41270 */
[----:B------:R-:W-:Y:S01]  /*2a880*/  VIADD R100, R3, 0x94 ;  /* 0x0000009403647836 */ /* 0x000fe20000000000 */
[----:B------:R-:W-:Y:S01]  /*2a890*/  LEA R68, P6, R103, R0, 0x1 ;  /* 0x0000000067447211 */ /* 0x000fe200078c08ff */
[----:B------:R-:W5:Y:S01]  /*2a8a0*/  LDCU UR6, c[0x0][0x39c] ;  /* 0x00007380ff0677ac */ /* 0x000f620008000800 */
[----:B0-----:R-:W-:-:S02]  /*2a8b0*/  PRMT R97, R75, 0x7610, R97 ;  /* 0x000076104b617816 */ /* 0x001fc40000000061 */
[----:B------:R-:W2:Y:S01]  /*2a8c0*/  LDL.LU R75, [R1+0x9e8] ;  /* 0x0009e800014b7983 */ /* 0x000ea20000300800 */
[----:B------:R-:W-:-:S03]  /*2a8d0*/  LEA.HI.X.SX32 R69, R103, R2, 0x1, P6 ;  /* 0x0000000267457211 */ /* 0x000fc600030f0eff */
[----:B------:R0:W-:Y:S01]  /*2a8e0*/  @P5 STG.E.U16 desc[UR40][R98.64], R97 ;  /* 0x0000006162005986 */ /* 0x0001e2000c101528 */
[----:B-1----:R-:W-:Y:S01]  /*2a8f0*/  ISETP.LT.AND P3, PT, R100, UR7, !P1 ;  /* 0x0000000764007c0c */ /* 0x002fe2000cf61270 */
[----:B------:R-:W-:Y:S01]  /*2a900*/  VIADD R100, R3, 0x95 ;  /* 0x0000009503647836 */ /* 0x000fe20000000000 */
[----:B------:R-:W1:Y:S01]  /*2a910*/  LDCU UR7, c[0x0][0x39c] ;  /* 0x00007380ff0777ac */ /* 0x000e620008000800 */
[----:B------:R-:W-:Y:S01]  /*2a920*/  VIADD R101, R103, UR9 ;  /* 0x0000000967657c36 */ /* 0x000fe20008000000 */
[----:B0-----:R-:W-:Y:S02]  /*2a930*/  PRMT R99, R76, 0x7610, R99 ;  /* 0x000076104c637816 */ /* 0x001fe40000000063 */
[----:B------:R-:W2:Y:S01]  /*2a940*/  LDL.LU R76, [R1+0x9e4] ;  /* 0x0009e400014c7983 */ /* 0x000ea20000300800 */
[----:B------:R-:W-:Y:S01]  /*2a950*/  ISETP.LT.AND P4, PT, R100, UR4, !P1 ;  /* 0x0000000464007c0c */ /* 0x000fe2000cf81270 */
[----:B------:R-:W0:Y:S02]  /*2a960*/  LDCU UR4, c[0x0][0x39c] ;  /* 0x00007380ff0477ac */ /* 0x000e240008000800 */
[----:B------:R1:W-:Y:S01]  /*2a970*/  @P0 STG.E.U16 desc[UR40][R68.64], R99 ;  /* 0x0000006344000986 */ /* 0x0003e2000c101528 */
[C---:B------:R-:W-:Y:S01]  /*2a980*/  LEA R96, P6, R101.reuse, R0, 0x1 ;  /* 0x0000000065607211 */ /* 0x040fe200078c08ff */
[----:B------:R-:W-:-:S03]  /*2a990*/  VIADD R103, R101, UR9 ;  /* 0x0000000965677c36 */ /* 0x000fc60008000000 */
[----:B------:R-:W-:Y:S02]  /*2a9a0*/  LEA.HI.X.SX32 R97, R101, R2, 0x1, P6 ;  /* 0x0000000265617211 */ /* 0x000fe400030f0eff */
[----:B-1----:R-:W-:Y:S02]  /*2a9b0*/  PRMT R69, R77, 0x7610, R69 ;  /* 0x000076104d457816 */ /* 0x002fe40000000045 */
[----:B------:R-:W2:Y:S01]  /*2a9c0*/  LDL.LU R77, [R1+0x9e0] ;  /* 0x0009e000014d7983 */ /* 0x000ea20000300800 */
[----:B------:R-:W-:Y:S01]  /*2a9d0*/  VIADD R100, R3, 0x96 ;  /* 0x0000009603647836 */ /* 0x000fe20000000000 */
[C---:B------:R-:W-:Y:S02]  /*2a9e0*/  LEA R98, P6, R103.reuse, R0, 0x1 ;  /* 0x0000000067627211 */ /* 0x040fe400078c08ff */
[----:B------:R1:W-:Y:S02]  /*2a9f0*/  @P2 STG.E.U16 desc[UR40][R96.64], R69 ;  /* 0x0000004560002986 */ /* 0x0003e4000c101528 */
[----:B------:R-:W-:-:S02]  /*2aa00*/  LEA.HI.X.SX32 R99, R103, R2, 0x1, P6 ;  /* 0x0000000267637211 */ /* 0x000fc400030f0eff */
[----:B-----5:R-:W-:Y:S01]  /*2aa10*/  ISETP.LT.AND P5, PT, R100, UR6, !P1 ;  /* 0x0000000664007c0c */ /* 0x020fe2000cfa1270 */
[----:B------:R-:W5:Y:S01]  /*2aa20*/  LDCU UR6, c[0x0][0x39c] ;  /* 0x00007380ff0677ac */ /* 0x000f620008000800 */
[----:B------:R-:W-:Y:S02]  /*2aa30*/  VIADD R100, R3, 0x97 ;  /* 0x0000009703647836 */ /* 0x000fe40000000000 */
[----:B------:R-:W-:Y:S01]  /*2aa40*/  VIADD R101, R103, UR9 ;  /* 0x0000000967657c36 */ /* 0x000fe20008000000 */
[----:B-1----:R-:W-:Y:S02]  /*2aa50*/  PRMT R97, R78, 0x7610, R97 ;  /* 0x000076104e617816 */ /* 0x002fe40000000061 */
[----:B------:R-:W2:Y:S01]  /*2aa60*/  LDL.LU R78, [R1+0x9dc] ;  /* 0x0009dc00014e7983 */ /* 0x000ea20000300800 */
[----:B0-----:R-:W-:-:S03]  /*2aa70*/  ISETP.LT.AND P0, PT, R100, UR4, !P1 ;  /* 0x0000000464007c0c */ /* 0x001fc6000cf01270 */
[----:B------:R0:W-:Y:S01]  /*2aa80*/  @P3 STG.E.U16 desc[UR40][R98.64], R97 ;  /* 0x0000006162003986 */ /* 0x0001e2000c101528 */
[----:B------:R-:W-:Y:S01]  /*2aa90*/  LEA R68, P6, R101, R0, 0x1 ;  /* 0x0000000065447211 */ /* 0x000fe200078c08ff */
[----:B------:R-:W-:Y:S01]  /*2aaa0*/  VIADD R100, R3, 0x98 ;  /* 0x0000009803647836 */ /* 0x000fe20000000000 */
[----:B------:R-:W1:Y:S01]  /*2aab0*/  LDCU UR4, c[0x0][0x39c] ;  /* 0x00007380ff0477ac */ /* 0x000e620008000800 */
[C---:B------:R-:W-:Y:S01]  /*2aac0*/  VIADD R103, R101.reuse, UR9 ;  /* 0x0000000965677c36 */ /* 0x040fe20008000000 */
[----:B------:R-:W-:Y:S02]  /*2aad0*/  LEA.HI.X.SX32 R69, R101, R2, 0x1, P6 ;  /* 0x0000000265457211 */ /* 0x000fe400030f0eff */
[----:B0-----:R-:W-:Y:S02]  /*2aae0*/  PRMT R99, R79, 0x7610, R99 ;  /* 0x000076104f637816 */ /* 0x001fe40000000063 */
[----:B------:R-:W2:Y:S01]  /*2aaf0*/  LDL.LU R79, [R1+0x9d8] ;  /* 0x0009d800014f7983 */ /* 0x000ea20000300800 */
[----:B------:R-:W-:Y:S01]  /*2ab00*/  ISETP.LT.AND P2, PT, R100, UR7, !P1 ;  /* 0x0000000764007c0c */ /* 0x000fe2000cf41270 */
[----:B------:R-:W-:Y:S01]  /*2ab10*/  VIADD R100, R3, 0x99 ;  /* 0x0000009903647836 */ /* 0x000fe20000000000 */
[C---:B------:R-:W-:Y:S01]  /*2ab20*/  LEA R96, P6, R103.reuse, R0, 0x1 ;  /* 0x0000000067607211 */ /* 0x040fe200078c08ff */
[----:B------:R0:W-:Y:S01]  /*2ab30*/  @P4 STG.E.U16 desc[UR40][R68.64], R99 ;  /* 0x0000006344004986 */ /* 0x0001e2000c101528 */
[C---:B------:R-:W-:Y:S01]  /*2ab40*/  VIADD R101, R103.reuse, UR9 ;  /* 0x0000000967657c36 */ /* 0x040fe20008000000 */
[----:B------:R-:W1:Y:S01]  /*2ab50*/  LDCU UR7, c[0x0][0x39c] ;  /* 0x00007380ff0777ac */ /* 0x000e620008000800 */
[----:B------:R-:W-:-:S02]  /*2ab60*/  LEA.HI.X.SX32 R97, R103, R2, 0x1, P6 ;  /* 0x0000000267617211 */ /* 0x000fc400030f0eff */
[----:B-----5:R-:W-:Y:S01]  /*2ab70*/  ISETP.LT.AND P3, PT, R100, UR6, !P1 ;  /* 0x0000000664007c0c */ /* 0x020fe2000cf61270 */
[----:B------:R-:W5:Y:S01]  /*2ab80*/  LDCU UR6, c[0x0][0x39c] ;  /* 0x00007380ff0677ac */ /* 0x000f620008000800 */
[C---:B------:R-:W-:Y:S02]  /*2ab90*/  LEA R98, P6, R101.reuse, R0, 0x1 ;  /* 0x0000000065627211 */ /* 0x040fe400078c08ff */
[----:B0-----:R-:W-:Y:S01]  /*2aba0*/  PRMT R69, R80, 0x7610, R69 ;  /* 0x0000761050457816 */ /* 0x001fe20000000045 */
[C---:B------:R-:W-:Y:S01]  /*2abb0*/  VIADD R103, R101.reuse, UR9 ;  /* 0x0000000965677c36 */ /* 0x040fe20008000000 */
[----:B------:R-:W2:Y:S01]  /*2abc0*/  LDL.LU R80, [R1+0x9d4] ;  /* 0x0009d40001507983 */ /* 0x000ea20000300800 */
[----:B------:R-:W-:-:S03]  /*2abd0*/  LEA.HI.X.SX32 R99, R101, R2, 0x1, P6 ;  /* 0x0000000265637211 */ /* 0x000fc600030f0eff */
[----:B------:R0:W-:Y:S01]  /*2abe0*/  @P5 STG.E.U16 desc[UR40][R96.64], R69 ;  /* 0x0000004560005986 */ /* 0x0001e2000c101528 */
[----:B------:R-:W-:Y:S01]  /*2abf0*/  VIADD R100, R3, 0x9a ;  /* 0x0000009a03647836 */ /* 0x000fe20000000000 */
[----:B------:R-:W-:Y:S02]  /*2ac00*/  LEA R68, P6, R103, R0, 0x1 ;  /* 0x0000000067447211 */ /* 0x000fe400078c08ff */
[----:B0-----:R-:W-:Y:S02]  /*2ac10*/  PRMT R97, R81, 0x7610, R97 ;  /* 0x0000761051617816 */ /* 0x001fe40000000061 */
[----:B------:R-:W2:Y:S01]  /*2ac20*/  LDL.LU R81, [R1+0x9d0] ;  /* 0x0009d00001517983 */ /* 0x000ea20000300800 */
[----:B-1----:R-:W-:Y:S01]  /*2ac30*/  ISETP.LT.AND P4, PT, R100, UR4, !P1 ;  /* 0x0000000464007c0c */ /* 0x002fe2000cf81270 */
[----:B------:R-:W0:Y:S01]  /*2ac40*/  LDCU UR4, c[0x0][0x39c] ;  /* 0x00007380ff0477ac */ /* 0x000e220008000800 */
[----:B------:R-:W-:Y:S01]  /*2ac50*/  LEA.HI.X.SX32 R69, R103, R2, 0x1, P6 ;  /* 0x0000000267457211 */ /* 0x000fe200030f0eff */
[----:B------:R1:W-:Y:S01]  /*2ac60*/  @P0 STG.E.U16 desc[UR40][R98.64], R97 ;  /* 0x0000006162000986 */ /* 0x0003e2000c101528 */
[----:B------:R-:W-:-:S02]  /*2ac70*/  VIADD R100, R3, 0x9b ;  /* 0x0000009b03647836 */ /* 0x000fc40000000000 */
[----:B------:R-:W-:Y:S01]  /*2ac80*/  VIADD R101, R103, UR9 ;  /* 0x0000000967657c36 */ /* 0x000fe20008000000 */
[----:B-1----:R-:W-:Y:S02]  /*2ac90*/  PRMT R99, R82, 0x7610, R99 ;  /* 0x0000761052637816 */ /* 0x002fe40000000063 */
[----:B------:R-:W2:Y:S01]  /*2aca0*/  LDL.LU R82, [R1+0x9cc] ;  /* 0x0009cc0001527983 */ /* 0x000ea20000300800 */
[----:B-----5:R-:W-:-:S03]  /*2acb0*/  ISETP.LT.AND P5, PT, R100, UR6, !P1 ;  /* 0x0000000664007c0c */ /* 0x020fc6000cfa1270 */
[----:B------:R1:W-:Y:S01]  /*2acc0*/  @P2 STG.E.U16 desc[UR40][R68.64], R99 ;  /* 0x0000006344002986 */ /* 0x0003e2000c101528 */
[----:B------:R-:W-:Y:S01]  /*2acd0*/  VIADD R100, R3, 0x9c ;  /* 0x0000009c03647836 */ /* 0x000fe20000000000 */
[C---:B------:R-:W-:Y:S01]  /*2ace0*/  LEA R96, P6, R101.reuse, R0, 0x1 ;  /* 0x0000000065607211 */ /* 0x040fe200078c08ff */
[C---:B------:R-:W-:Y:S01]  /*2acf0*/  VIADD R103, R101.reuse, UR9 ;  /* 0x0000000965677c36 */ /* 0x040fe20008000000 */
[----:B------:R-:W5:Y:S02]  /*2ad00*/  LDCU UR6, c[0x0][0x39c] ;  /* 0x00007380ff0677ac */ /* 0x000f640008000800 */
[----:B------:R-:W-:Y:S02]  /*2ad10*/  LEA.HI.X.SX32 R97, R101, R2, 0x1, P6 ;  /* 0x0000000265617211 */ /* 0x000fe400030f0eff */
[----:B-1----:R-:W-:Y:S02]  /*2ad20*/  PRMT R69, R83, 0x7610, R69 ;  /* 0x0000761053457816 */ /* 0x002fe40000000045 */
[----:B------:R-:W2:Y:S01]  /*2ad30*/  LDL.LU R83, [R1+0x9c8] ;  /* 0x0009c80001537983 */ /* 0x000ea20000300800 */
[----:B------:R-:W-:Y:S01]  /*2ad40*/  ISETP.LT.AND P0, PT, R100, UR7, !P1 ;  /* 0x0000000764007c0c */ /* 0x000fe2000cf01270 */
[----:B------:R-:W-:Y:S01]  /*2ad50*/  VIADD R100, R3, 0x9d ;  /* 0x0000009d03647836 */ /* 0x000fe20000000000 */
[C---:B------:R-:W-:Y:S01]  /*2ad60*/  LEA R98, P6, R103.reuse, R0, 0x1 ;  /* 0x0000000067627211 */ /* 0x040fe200078c08ff */
[----:B------:R1:W-:Y:S01]  /*2ad70*/  @P3 STG.E.U16 desc[UR40][R96.64], R69 ;  /* 0x0000004560003986 */ /* 0x0003e2000c101528 */
[C---:B------:R-:W-:Y:S01]  /*2ad80*/  VIADD R101, R103.reuse, UR9 ;  /* 0x0000000967657c36 */ /* 0x040fe20008000000 */
[----:B------:R-:W3:Y:S01]  /*2ad90*/  LDCU UR7, c[0x0][0x39c] ;  /* 0x00007380ff0777ac */ /* 0x000ee20008000800 */
[----:B------:R-:W-:-:S02]  /*2ada0*/  LEA.HI.X.SX32 R99, R103, R2, 0x1, P6 ;  /* 0x0000000267637211 */ /* 0x000fc400030f0eff */
[----:B0-----:R-:W-:Y:S01]  /*2adb0*/  ISETP.LT.AND P2, PT, R100, UR4, !P1 ;  /* 0x0000000464007c0c */ /* 0x001fe2000cf41270 */
[----:B------:R-:W0:Y:S01]  /*2adc0*/  LDCU UR4, c[0x0][0x39c] ;  /* 0x00007380ff0477ac */ /* 0x000e220008000800 */
[C---:B------:R-:W-:Y:S02]  /*2add0*/  LEA R68, P6, R101.reuse, R0, 0x1 ;  /* 0x0000000065447211 */ /* 0x040fe400078c08ff */
[----:B-1----:R-:W-:Y:S01]  /*2ade0*/  PRMT R97, R84, 0x7610, R97 ;  /* 0x0000761054617816 */ /* 0x002fe20000000061 */
[C---:B------:R-:W-:Y:S01]  /*2adf0*/  VIADD R103, R101.reuse, UR9 ;  /* 0x0000000965677c36 */ /* 0x040fe20008000000 */
[----:B------:R-:W2:Y:S01]  /*2ae00*/  LDL.LU R84, [R1+0x9c4] ;  /* 0x0009c40001547983 */ /* 0x000ea20000300800 */
[----:B------:R-:W-:-:S03]  /*2ae10*/  LEA.HI.X.SX32 R69, R101, R2, 0x1, P6 ;  /* 0x0000000265457211 */ /* 0x000fc600030f0eff */
[----:B------:R1:W-:Y:S01]  /*2ae20*/  @P4 STG.E.U16 desc[UR40][R98.64], R97 ;  /* 0x0000006162004986 */ /* 0x0003e2000c101528 */
[----:B------:R-:W-:Y:S01]  /*2ae30*/  VIADD R100, R3, 0x9e ;  /* 0x0000009e03647836 */ /* 0x000fe20000000000 */
[----:B------:R-:W-:Y:S02]  /*2ae40*/  LEA R96, P6, R103, R0, 0x1 ;  /* 0x0000000067607211 */ /* 0x000fe400078c08ff */
[----:B-1----:R-:W-:Y:S02]  /*2ae50*/  PRMT R99, R85, 0x7610, R99 ;  /* 0x0000761055637816 */ /* 0x002fe40000000063 */
[----:B------:R-:W2:Y:S01]  /*2ae60*/  LDL.LU R85, [R1+0x9c0] ;  /* 0x0009c00001557983 */ /* 0x000ea20000300800 */
[----:B-----5:R-:W-:Y:S01]  /*2ae70*/  ISETP.LT.AND P3, PT, R100, UR6, !P1 ;  /* 0x0000000664007c0c */ /* 0x020fe2000cf61270 */
[----:B------:R-:W-:Y:S01]  /*2ae80*/  VIADD R100, R3, 0x9f ;  /* 0x0000009f03647836 */ /* 0x000fe20000000000 */
[C---:B------:R-:W-:Y:S01]  /*2ae90*/  LEA.HI.X.SX32 R97, R103.reuse, R2, 0x1, P6 ;  /* 0x0000000267617211 */ /* 0x040fe200030f0eff */
[----:B------:R1:W-:Y:S01]  /*2aea0*/  @P5 STG.E.U16 desc[UR40][R68.64], R99 ;  /* 0x0000006344005986 */ /* 0x0003e2000c101528 */
[----:B------:R-:W5:Y:S01]  /*2aeb0*/  LDCU UR6, c[0x0][0x39c] ;  /* 0x00007380ff0677ac */ /* 0x000f620008000800 */
[----:B------:R-:W-:Y:S01]  /*2aec0*/  VIADD R101, R103, UR9 ;  /* 0x0000000967657c36 */ /* 0x000fe20008000000 */
[----:B0-----:R-:W-:Y:S01]  /*2aed0*/  ISETP.LT.AND P4, PT, R100, UR4, !P1 ;  /* 0x0000000464007c0c */ /* 0x001fe2000cf81270 */
[----:B------:R-:W-:Y:S01]  /*2aee0*/  VIADD R100, R3, 0xa0 ;  /* 0x000000a003647836 */ /* 0x000fe20000000000 */
[----:B------:R-:W0:Y:S01]  /*2aef0*/  LDCU UR4, c[0x0][0x39c] ;  /* 0x00007380ff0477ac */ /* 0x000e220008000800 */
[----:B-1----:R-:W-:-:S02]  /*2af00*/  PRMT R69, R86, 0x7610, R69 ;  /* 0x0000761056457816 */ /* 0x002fc40000000045 */
[----:B------:R-:W2:Y:S04]  /*2af10*/  LDL.LU R86, [R1+0x9bc] ;  /* 0x0009bc0001567983 */ /* 0x000ea80000300800 */
[----:B------:R1:W-:Y:S01]  /*2af20*/  @P0 STG.E.U16 desc[UR40][R96.64], R69 ;  /* 0x0000004560000986 */ /* 0x0003e2000c101528 */
[C---:B------:R-:W-:Y:S01]  /*2af30*/  LEA R98, P6, R101.reuse, R0, 0x1 ;  /* 0x0000000065627211 */ /* 0x040fe200078c08ff */
[----:B------:R-:W-:Y:S01]  /*2af40*/  VIADD R103, R101, UR9 ;  /* 0x0000000965677c36 */ /* 0x000fe20008000000 */
[----:B---3--:R-:W-:Y:S01]  /*2af50*/  ISETP.LT.AND P5, PT, R100, UR7, !P1 ;  /* 0x0000000764007c0c */ /* 0x008fe2000cfa1270 */
[----:B------:R-:W-:Y:S01]  /*2af60*/  VIADD R100, R3, 0xa1 ;  /* 0x000000a103647836 */ /* 0x000fe20000000000 */
[----:B-1----:R-:W-:Y:S01]  /*2af70*/  PRMT R97, R87, 0x7610, R97 ;  /* 0x0000761057617816 */ /* 0x002fe20000000061 */
[----:B------:R-:W1:Y:S01]  /*2af80*/  LDCU UR7, c[0x0][0x39c] ;  /* 0x00007380ff0777ac */ /* 0x000e620008000800 */
[----:B------:R-:W3:Y:S01]  /*2af90*/  LDL.LU R87, [R1+0x9b8] ;  /* 0x0009b80001577983 */ /* 0x000ee20000300800 */
[----:B------:R-:W-:-:S02]  /*2afa0*/  LEA.HI.X.SX32 R99, R101, R2, 0x1, P6 ;  /* 0x0000000265637211 */ /* 0x000fc400030f0eff */
[----:B------:R-:W-:Y:S02]  /*2afb0*/  LEA R68, P6, R103, R0, 0x1 ;  /* 0x0000000067447211 */ /* 0x000fe400078c08ff */
[----:B-----5:R-:W-:Y:S01]  /*2afc0*/  ISETP.LT.AND P0, PT, R100, UR6, !P1 ;  /* 0x0000000664007c0c */ /* 0x020fe2000cf01270 */
[----:B------:R5:W-:Y:S01]  /*2afd0*/  @P2 STG.E.U16 desc[UR40][R98.64], R97 ;  /* 0x0000006162002986 */ /* 0x000be2000c101528 */
[----:B------:R-:W-:Y:S01]  /*2afe0*/  VIADD R100, R3, 0xa2 ;  /* 0x000000a203647836 */ /* 0x000fe20000000000 */
[C---:B------:R-:W-:Y:S01]  /*2aff0*/  LEA.HI.X.SX32 R69, R103.reuse, R2, 0x1, P6 ;  /* 0x0000000267457211 */ /* 0x040fe200030f0eff */
[----:B------:R-:W-:Y:S01]  /*2b000*/  VIADD R103, R103, UR9 ;  /* 0x0000000967677c36 */ /* 0x000fe20008000000 */
[----:B------:R-:W-:Y:S01]  /*2b010*/  PRMT R102, R89, 0x7610, R102 ;  /* 0x0000761059667816 */ /* 0x000fe20000000066 */
[----:B------:R-:W1:Y:S01]  /*2b020*/  LDCU UR6, c[0x0][0x39c] ;  /* 0x00007380ff0677ac */ /* 0x000e620008000800 */
[----:B0-----:R-:W-:Y:S02]  /*2b030*/  ISETP.LT.AND P2, PT, R100, UR4, !P1 ;  /* 0x0000000464007c0c */ /* 0x001fe4000cf41270 */
[----:B-----5:R-:W-:Y:S01]  /*2b040*/  PRMT R99, R88, 0x7610, R99 ;  /* 0x0000761058637816 */ /* 0x020fe20000000063 */
[----:B------:R-:W0:Y:S01]  /*2b050*/  LDCU UR4, c[0x0][0x39c] ;  /* 0x00007380ff0477ac */ /* 0x000e220008000800 */
[----:B------:R-:W5:Y:S01]  /*2b060*/  LDL.LU R88, [R1+0x9b4] ;  /* 0x0009b40001587983 */ /* 0x000f620000300800 */
[----:B------:R-:W-:-:S03]  /*2b070*/  VIADD R101, R103, UR9 ;  /* 0x0000000967657c36 */ /* 0x000fc60008000000 */
[----:B------:R1:W-:Y:S01]  /*2b080*/  @P3 STG.E.U16 desc[UR40][R68.64], R99 ;  /* 0x0000006344003986 */ /* 0x0003e2000c101528 */
[----:B------:R-:W-:-:S03]  /*2b090*/  LEA R96, P3, R103, R0, 0x1 ;  /* 0x0000000067607211 */ /* 0x000fc600078608ff */
[----:B------:R-:W5:Y:S01]  /*2b0a0*/  LDL.LU R89, [R1+0x9b0] ;  /* 0x0009b00001597983 */ /* 0x000f620000300800 */
[----:B------:R-:W-:Y:S02]  /*2b0b0*/  LEA.HI.X.SX32 R97, R103, R2, 0x1, P3 ;  /* 0x0000000267617211 */ /* 0x000fe400018f0eff */
[----:B------:R-:W-:-:S03]  /*2b0c0*/  LEA R98, P6, R101, R0, 0x1 ;  /* 0x0000000065627211 */ /* 0x000fc600078c08ff */
[----:B------:R0:W-:Y:S01]  /*2b0d0*/  @P4 STG.E.U16 desc[UR40][R96.64], R102 ;  /* 0x0000006660004986 */ /* 0x0001e2000c101528 */
[C---:B-1----:R-:W-:Y:S01]  /*2b0e0*/  LEA.HI.X.SX32 R99, R101.reuse, R2, 0x1, P6 ;  /* 0x0000000265637211 */ /* 0x042fe200030f0eff */
[----:B------:R-:W-:Y:S02]  /*2b0f0*/  VIADD R101, R101, UR9 ;  /* 0x0000000965657c36 */ /* 0x000fe40008000000 */
[----:B------:R-:W-:Y:S02]  /*2b100*/  VIADD R69, R3, 0xa5 ;  /* 0x000000a503457836 */ /* 0x000fe40000000000 */
[C---:B------:R-:W-:Y:S01]  /*2b110*/  VIADD R103, R101.reuse, UR9 ;  /* 0x0000000965677c36 */ /* 0x040fe20008000000 */
[----:B0-----:R-:W-:Y:S02]  /*2b120*/  PRMT R97, R90, 0x7610, R97 ;  /* 0x000076105a617816 */ /* 0x001fe40000000061 */
[----:B------:R-:W-:Y:S01]  /*2b130*/  LEA R68, P6, R101, R0, 0x1 ;  /* 0x0000000065447211 */ /* 0x000fe200078c08ff */
[----:B------:R-:W3:Y:S04]  /*2b140*/  LDL.LU R90, [R1+0x9ac] ;  /* 0x0009ac00015a7983 */ /* 0x000ee80000300800 */
[----:B------:R0:W-:Y:S01]  /*2b150*/  @P5 STG.E.U16 desc[UR40][R98.64], R97 ;  /* 0x0000006162005986 */ /* 0x0001e2000c101528 */
[----:B------:R-:W-:Y:S01]  /*2b160*/  ISETP.LT.AND P5, PT, R69, UR4, !P1 ;  /* 0x0000000445007c0c */ /* 0x000fe2000cfa1270 */
[----:B------:R-:W-:Y:S01]  /*2b170*/  VIADD R100, R3, 0xa3 ;  /* 0x000000a303647836 */ /* 0x000fe20000000000 */
[----:B------:R-:W-:Y:S01]  /*2b180*/  LEA.HI.X.SX32 R69, R101, R2, 0x1, P6 ;  /* 0x0000000265457211 */ /* 0x000fe200030f0eff */
[----:B------:R-:W1:Y:S01]  /*2b190*/  LDCU UR4, c[0x0][0x39c] ;  /* 0x00007380ff0477ac */ /* 0x000e620008000800 */
[----:B------:R-:W-:-:S02]  /*2b1a0*/  LEA R96, P6, R103, R0, 0x1 ;  /* 0x0000000067607211 */ /* 0x000fc400078c08ff */
[----:B0-----:R-:W-:Y:S02]  /*2b1b0*/  PRMT R99, R91, 0x7610, R99 ;  /* 0x000076105b637816 */ /* 0x001fe40000000063 */
[----:B------:R-:W5:Y:S01]  /*2b1c0*/  LDL.LU R91, [R1+0x9a8] ;  /* 0x0009a800015b7983 */ /* 0x000f620000300800 */
[----:B------:R-:W-:Y:S02]  /*2b1d0*/  PRMT R102, R92, 0x7610, R102 ;  /* 0x000076105c667816 */ /* 0x000fe40000000066 */
[C---:B------:R-:W-:Y:S01]  /*2b1e0*/  LEA.HI.X.SX32 R97, R103.reuse, R2, 0x1, P6 ;  /* 0x0000000267617211 */ /* 0x040fe200030f0eff */
[----:B------:R-:W-:Y:S01]  /*2b1f0*/  VIADD R103, R103, UR9 ;  /* 0x0000000967677c36 */ /* 0x000fe20008000000 */
[----:B------:R-:W-:Y:S01]  /*2b200*/  ISETP.LT.AND P3, PT, R100, UR6, !P1 ;  /* 0x0000000664007c0c */ /* 0x000fe2000cf61270 */
[----:B------:R-:W-:Y:S01]  /*2b210*/  @P0 STG.E.U16 desc[UR40][R68.64], R99 ;  /* 0x0000006344000986 */ /* 0x000fe2000c101528 */
[----:B------:R-:W-:Y:S01]  /*2b220*/  VIADD R100, R3, 0xa4 ;  /* 0x000000a403647836 */ /* 0x000fe20000000000 */
[----:B------:R-:W0:Y:S02]  /*2b230*/  LDCU UR6, c[0x0][0x39c] ;  /* 0x00007380ff0677ac */ /* 0x000e240008000800 */
[----:B------:R1:W-:Y:S01]  /*2b240*/  @P2 STG.E.U16 desc[UR40][R96.64], R102 ;  /* 0x0000006660002986 */ /* 0x0003e2000c101528 */
[----:B------:R-:W-:-:S03]  /*2b250*/  LEA R98, P2, R103, R0, 0x1 ;  /* 0x0000000067627211 */ /* 0x000fc600078408ff */
[----:B------:R-:W5:Y:S01]  /*2b260*/  LDL.LU R92, [R1+0x9a4] ;  /* 0x0009a400015c7983 */ /* 0x000f620000300800 */
[----:B------:R-:W-:Y:S01]  /*2b270*/  VIADD R101, R103, UR9 ;  /* 0x0000000967657c36 */ /* 0x000fe20008000000 */
[----:B------:R-:W-:Y:S01]  /*2b280*/  ISETP.LT.AND P4, PT, R100, UR7, !P1 ;  /* 0x0000000764007c0c */ /* 0x000fe2000cf81270 */
[----:B------:R-:W0:Y:S01]  /*2b290*/  LDCU UR7, c[0x0][0x39c] ;  /* 0x00007380ff0777ac */ /* 0x000e220008000800 */
[----:B-1----:R-:W-:Y:S02]  /*2b2a0*/  PRMT R97, R93, 0x7610, R97 ;  /* 0x000076105d617816 */ /* 0x002fe40000000061 */
[----:B------:R-:W5:Y:S01]  /*2b2b0*/  LDL.LU R93, [R1+0x9a0] ;  /* 0x0009a000015d7983 */ /* 0x000f620000300800 */
[----:B------:R-:W-:Y:S01]  /*2b2c0*/  LEA.HI.X.SX32 R99, R103, R2, 0x1, P2 ;  /* 0x0000000267637211 */ /* 0x000fe200010f0eff */
[----:B------:R-:W-:Y:S01]  /*2b2d0*/  VIADD R69, R3, 0xa8 ;  /* 0x000000a803457836 */ /* 0x000fe20000000000 */
[----:B------:R-:W-:-:S03]  /*2b2e0*/  LEA R68, P6, R101, R0, 0x1 ;  /* 0x0000000065447211 */ /* 0x000fc600078c08ff */
[----:B------:R1:W-:Y:S01]  /*2b2f0*/  @P3 STG.E.U16 desc[UR40][R98.64], R97 ;  /* 0x0000006162003986 */ /* 0x0003e2000c101528 */
[----:B------:R-:W-:Y:S01]  /*2b300*/  ISETP.LT.AND P3, PT, R69, UR4, !P1 ;  /* 0x0000000445007c0c */ /* 0x000fe2000cf61270 */
[----:B------:R-:W-:Y:S01]  /*2b310*/  VIADD R100, R3, 0xa6 ;  /* 0x000000a603647836 */ /* 0x000fe20000000000 */
[C---:B------:R-:W-:Y:S01]  /*2b320*/  LEA.HI.X.SX32 R69, R101.reuse, R2, 0x1, P6 ;  /* 0x0000000265457211 */ /* 0x040fe200030f0eff */
[----:B------:R-:W-:Y:S01]  /*2b330*/  VIADD R103, R101, UR9 ;  /* 0x0000000965677c36 */ /* 0x000fe20008000000 */
[----:B------:R-:W0:Y:S01]  /*2b340*/  LDCU UR4, c[0x0][0x39c] ;  /* 0x00007380ff0477ac */ /* 0x000e220008000800 */
[----:B-1----:R-:W-:Y:S02]  /*2b350*/  PRMT R99, R94, 0x7610, R99 ;  /* 0x000076105e637816 */ /* 0x002fe40000000063 */
[----:B------:R-:W5:Y:S04]  /*2b360*/  LDL.LU R94, [R1+0x99c] ;  /* 0x00099c00015e7983 */ /* 0x000f680000300800 */
[----:B------:R1:W-:Y:S02]  /*2b370*/  @P4 STG.E.U16 desc[UR40][R68.64], R99 ;  /* 0x0000006344004986 */ /* 0x0003e4000c101528 */
[----:B-1----:R-:W-:-:S02]  /*2b380*/  PRMT R69, R95, 0x7610, R69 ;  /* 0x000076105f457816 */ /* 0x002fc40000000045 */
[----:B------:R-:W5:Y:S01]  /*2b390*/  LDL.LU R95, [R1+0x998] ;  /* 0x00099800015f7983 */ /* 0x000f620000300800 */
[----:B0-----:R-:W-:Y:S01]  /*2b3a0*/  ISETP.LT.AND P0, PT, R100, UR6, !P1 ;  /* 0x0000000664007c0c */ /* 0x001fe2000cf01270 */
[----:B------:R-:W0:Y:S01]  /*2b3b0*/  LDCU UR6, c[0x0][0x39c] ;  /* 0x00007380ff0677ac */ /* 0x000e220008000800 */
[----:B------:R-:W-:Y:S01]  /*2b3c0*/  VIADD R100, R3, 0xa7 ;  /* 0x000000a703647836 */ /* 0x000fe20000000000 */
[----:B------:R-:W-:-:S04]  /*2b3d0*/  LEA R96, P6, R103, R0, 0x1 ;  /* 0x0000000067607211 */ /* 0x000fc800078c08ff */
[----:B------:R-:W-:Y:S01]  /*2b3e0*/  ISETP.LT.AND P2, PT, R100, UR7, !P1 ;  /* 0x0000000764007c0c */ /* 0x000fe2000cf41270 */
[----:B------:R-:W-:Y:S01]  /*2b3f0*/  VIADD R100, R3, 0xa9 ;  /* 0x000000a903647836 */ /* 0x000fe20000000000 */
[C---:B------:R-:W-:Y:S01]  /*2b400*/  LEA.HI.X.SX32 R97, R103.reuse, R2, 0x1, P6 ;  /* 0x0000000267617211 */ /* 0x040fe200030f0eff */
[----:B------:R-:W-:Y:S01]  /*2b410*/  VIADD R103, R103, UR9 ;  /* 0x0000000967677c36 */ /* 0x000fe20008000000 */
[----:B----4-:R-:W-:Y:S01]  /*2b420*/  F2FP.BF16.F32.PACK_AB R70, R71, R70 ;  /* 0x000000464746723e */ /* 0x010fe200000010ff */
[----:B------:R-:W1:Y:S02]  /*2b430*/  LDCU UR7, c[0x0][0x39c] ;  /* 0x00007380ff0777ac */ /* 0x000e640008000800 */
[----:B------:R4:W-:Y:S01]  /*2b440*/  @P5 STG.E.U16 desc[UR40][R96.64], R69 ;  /* 0x0000004560005986 */ /* 0x0009e2000c101528 */
[----:B------:R-:W-:Y:S02]  /*2b450*/  LEA R98, P5, R103, R0, 0x1 ;  /* 0x0000000067627211 */ /* 0x000fe400078a08ff */
[----:B0-----:R-:W-:Y:S01]  /*2b460*/  ISETP.LT.AND P4, PT, R100, UR6, !P1 ;  /* 0x0000000664007c0c */ /* 0x001fe2000cf81270 */
[----:B------:R-:W0:Y:S01]  /*2b470*/  LDCU UR6, c[0x0][0x39c] ;  /* 0x00007380ff0677ac */ /* 0x000e220008000800 */
[----:B------:R-:W-:Y:S01]  /*2b480*/  VIADD R100, R3, 0xaa ;  /* 0x000000aa03647836 */ /* 0x000fe20000000000 */
[C---:B------:R-:W-:Y:S01]  /*2b490*/  LEA.HI.X.SX32 R99, R103.reuse, R2, 0x1, P5 ;  /* 0x0000000267637211 */ /* 0x040fe200028f0eff */
[----:B------:R-:W-:-:S03]  /*2b4a0*/  VIADD R71, R103, UR9 ;  /* 0x0000000967477c36 */ /* 0x000fc60008000000 */
[----:B------:R-:W-:Y:S01]  /*2b4b0*/  ISETP.LT.AND P5, PT, R100, UR4, !P1 ;  /* 0x0000000464007c0c */ /* 0x000fe2000cfa1270 */
[----:B------:R-:W1:Y:S01]  /*2b4c0*/  LDCU UR4, c[0x0][0x39c] ;  /* 0x00007380ff0477ac */ /* 0x000e620008000800 */
[----:B----4-:R-:W-:Y:S02]  /*2b4d0*/  PRMT R97, R70, 0x7610, R97 ;  /* 0x0000761046617816 */ /* 0x010fe40000000061 */
[----:B------:R-:W-:Y:S01]  /*2b4e0*/  LEA R68, P6, R71, R0, 0x1 ;  /* 0x0000000047447211 */ /* 0x000fe200078c08ff */
[----:B------:R-:W-:Y:S02]  /*2b4f0*/  VIADD R96, R3, 0xab ;  /* 0x000000ab03607836 */ /* 0x000fe40000000000 */
[----:B------:R4:W-:Y:S01]  /*2b500*/  @P0 STG.E.U16 desc[UR40][R98.64], R97 ;  /* 0x0000006162000986 */ /* 0x0009e2000c101528 */
[C---:B------:R-:W-:Y:S01]  /*2b510*/  LEA.HI.X.SX32 R69, R71.reuse, R2, 0x1, P6 ;  /* 0x0000000247457211 */ /* 0x040fe200030f0eff */
[----:B------:R-:W-:Y:S01]  /*2b520*/  VIADD R71, R71, UR9 ;  /* 0x0000000947477c36 */ /* 0x000fe20008000000 */
[----:B0-----:R-:W-:Y:S01]  /*2b530*/  ISETP.LT.AND P0, PT, R96, UR6, !P1 ;  /* 0x0000000660007c0c */ /* 0x001fe2000cf01270 */
[----:B------:R-:W0:Y:S01]  /*2b540*/  LDCU UR6, c[0x0][0x39c] ;  /* 0x00007380ff0677ac */ /* 0x000e220008000800 */
[----:B----4-:R-:W-:Y:S01]  /*2b550*/  PRMT R99, R70, 0x7632, R99 ;  /* 0x0000763246637816 */ /* 0x010fe20000000063 */
[----:B------:R-:W-:-:S04]  /*2b560*/  VIADD R97, R71, UR9 ;  /* 0x0000000947617c36 */ /* 0x000fc80008000000 */
[----:B------:R2:W-:Y:S01]  /*2b570*/  @P2 STG.E.U16 desc[UR40][R68.64], R99 ;  /* 0x0000006344002986 */ /* 0x0005e2000c101528 */
[----:B------:R-:W-:-:S04]  /*2b580*/  LEA R70, P2, R71, R0, 0x1 ;  /* 0x0000000047467211 */ /* 0x000fc800078408ff */
[----:B------:R-:W-:Y:S02]  /*2b590*/  LEA.HI.X.SX32 R71, R71, R2, 0x1, P2 ;  /* 0x0000000247477211 */ /* 0x000fe400010f0eff */
[----:B--2---:R-:W-:Y:S01]  /*2b5a0*/  F2FP.BF16.F32.PACK_AB R69, R73, R72 ;  /* 0x000000484945723e */ /* 0x004fe200000010ff */
[C---:B------:R-:W-:Y:S02]  /*2b5b0*/  VIADD R72, R3.reuse, 0xac ;  /* 0x000000ac03487836 */ /* 0x040fe40000000000 */
[----:B------:R-:W-:-:S03]  /*2b5c0*/  VIADD R73, R3, 0xad ;  /* 0x000000ad03497836 */ /* 0x000fc60000000000 */
[----:B-1----:R-:W-:Y:S01]  /*2b5d0*/  ISETP.LT.AND P2, PT, R72, UR4, !P1 ;  /* 0x0000000448007c0c */ /* 0x002fe2000cf41270 */
[----:B------:R1:W-:Y:S01]  /*2b5e0*/  @P3 STG.E.U16 desc[UR40][R70.64], R69 ;  /* 0x0000004546003986 */ /* 0x0003e2000c101528 */
[----:B------:R-:W-:Y:S01]  /*2b5f0*/  LEA R72, P6, R97, R0, 0x1 ;  /* 0x0000000061487211 */ /* 0x000fe200078c08ff */
[----:B------:R-:W-:Y:S01]  /*2b600*/  VIADD R68, R3, 0xae ;  /* 0x000000ae03447836 */ /* 0x000fe20000000000 */
[----:B------:R-:W-:Y:S01]  /*2b610*/  ISETP.LT.AND P3, PT, R73, UR7, !P1 ;  /* 0x0000000749007c0c */ /* 0x000fe2000cf61270 */
[----:B------:R-:W2:Y:S01]  /*2b620*/  LDCU UR4, c[0x0][0x39c] ;  /* 0x00007380ff0477ac */ /* 0x000ea20008000800 */
[C---:B------:R-:W-:Y:S01]  /*2b630*/  LEA.HI.X.SX32 R73, R97.reuse, R2, 0x1, P6 ;  /* 0x0000000261497211 */ /* 0x040fe200030f0eff */
[----:B------:R-:W-:Y:S01]  /*2b640*/  VIADD R97, R97, UR9 ;  /* 0x0000000961617c36 */ /* 0x000fe20008000000 */
[----:B0-----:R-:W-:Y:S01]  /*2b650*/  ISETP.LT.AND P6, PT, R68, UR6, !P1 ;  /* 0x0000000644007c0c */ /* 0x001fe2000cfc1270 */
[----:B------:R-:W0:Y:S01]  /*2b660*/  LDCU UR6, c[0x0][0x39c] ;  /* 0x00007380ff0677ac */ /* 0x000e220008000800 */
[----:B-1----:R-:W-:Y:S01]  /*2b670*/  PRMT R71, R69, 0x7632, R71 ;  /* 0x0000763245477816 */ /* 0x002fe20000000047 */
[----:B------:R-:W-:Y:S01]  /*2b680*/  VIADD R99, R97, UR9 ;  /* 0x0000000961637c36 */ /* 0x000fe20008000000 */
[----:B------:R-:W-:Y:S01]  /*2b690*/  F2FP.BF16.F32.PACK_AB R74, R75, R74 ;  /* 0x0000004a4b4a723e */ /* 0x000fe200000010ff */
[----:B------:R-:W1:Y:S02]  /*2b6a0*/  LDCU UR7, c[0x0][0x39c] ;  /* 0x00007380ff0777ac */ /* 0x000e640008000800 */
[----:B------:R4:W-:Y:S01]  /*2b6b0*/  @P4 STG.E.U16 desc[UR40][R72.64], R71 ;  /* 0x0000004748004986 */ /* 0x0009e2000c101528 */
[----:B------:R-:W-:-:S04]  /*2b6c0*/  LEA R68, P4, R97, R0, 0x1 ;  /* 0x0000000061447211 */ /* 0x000fc800078808ff */
[----:B------:R-:W-:Y:S02]  /*2b6d0*/  LEA.HI.X.SX32 R69, R97, R2, 0x1, P4 ;  /* 0x0000000261457211 */ /* 0x000fe400020f0eff */
[----:B------:R-:W-:Y:S01]  /*2b6e0*/  LEA R70, P4, R99, R0, 0x1 ;  /* 0x0000000063467211 */ /* 0x000fe200078808ff */
[----:B------:R-:W-:Y:S01]  /*2b6f0*/  VIADD R75, R3, 0xaf ;  /* 0x000000af034b7836 */ /* 0x000fe20000000000 */
[C---:B------:R-:W-:Y:S02]  /*2b700*/  PRMT R96, R74.reuse, 0x7632, R96 ;  /* 0x000076324a607816 */ /* 0x040fe40000000060 */
[----:B----4-:R-:W-:Y:S02]  /*2b710*/  PRMT R73, R74, 0x7610, R73 ;  /* 0x000076104a497816 */ /* 0x010fe40000000049 */
[C---:B------:R-:W-:Y:S01]  /*2b720*/  LEA.HI.X.SX32 R71, R99.reuse, R2, 0x1, P4 ;  /* 0x0000000263477211 */ /* 0x040fe200020f0eff */
[----:B------:R-:W-:Y:S01]  /*2b730*/  VIADD R99, R99, UR9 ;  /* 0x0000000963637c36 */ /* 0x000fe20008000000 */
[----:B--2---:R-:W-:Y:S01]  /*2b740*/  ISETP.LT.AND P4, PT, R75, UR4, !P1 ;  /* 0x000000044b007c0c */ /* 0x004fe2000cf81270 */
[----:B------:R2:W-:Y:S01]  /*2b750*/  @P5 STG.E.U16 desc[UR40][R68.64], R73 ;  /* 0x0000004944005986 */ /* 0x0005e2000c101528 */
[----:B------:R-:W4:Y:S03]  /*2b760*/  LDCU UR4, c[0x0][0x39c] ;  /* 0x00007380ff0477ac */ /* 0x000f260008000800 */
[----:B------:R0:W-:Y:S01]  /*2b770*/  @P0 STG.E.U16 desc[UR40][R70.64], R96 ;  /* 0x0000006046000986 */ /* 0x0001e2000c101528 */
[C---:B------:R-:W-:Y:S01]  /*2b780*/  LEA R72, P0, R99.reuse, R0, 0x1 ;  /* 0x0000000063487211 */ /* 0x040fe200078008ff */
[----:B------:R-:W-:Y:S01]  /*2b790*/  VIADD R75, R99, UR9 ;  /* 0x00000009634b7c36 */ /* 0x000fe20008000000 */
[----:B------:R-:W-:Y:S01]  /*2b7a0*/  F2FP.BF16.F32.PACK_AB R76, R77, R76 ;  /* 0x0000004c4d4c723e */ /* 0x000fe200000010ff */
[----:B------:R-:W-:Y:S01]  /*2b7b0*/  VIADD R74, R3, 0xb0 ;  /* 0x000000b0034a7836 */ /* 0x000fe20000000000 */
[----:B--2---:R-:W-:Y:S01]  /*2b7c0*/  LEA.HI.X.SX32 R73, R99, R2, 0x1, P0 ;  /* 0x0000000263497211 */ /* 0x004fe200000f0eff */
[----:B------:R-:W-:Y:S01]  /*2b7d0*/  VIADD R69, R3, 0xb1 ;  /* 0x000000b103457836 */ /* 0x000fe20000000000 */
[----:B------:R-:W-:-:S02]  /*2b7e0*/  LEA R68, P5, R75, R0, 0x1 ;  /* 0x000000004b447211 */ /* 0x000fc400078a08ff */
[----:B0-----:R-:W-:Y:S01]  /*2b7f0*/  ISETP.LT.AND P0, PT, R74, UR6, !P1 ;  /* 0x000000064a007c0c */ /* 0x001fe2000cf01270 */
[----:B------:R0:W-:Y:S01]  /*2b800*/  @P2 STG.E.U16 desc[UR40][R72.64], R76 ;  /* 0x0000004c48002986 */ /* 0x0001e2000c101528 */
[----:B-1----:R-:W-:Y:S01]  /*2b810*/  ISETP.LT.AND P2, PT, R69, UR7, !P1 ;  /* 0x0000000745007c0c */ /* 0x002fe2000cf41270 */
[----:B------:R-:W1:Y:S01]  /*2b820*/  LDCU UR6, c[0x0][0x39c] ;  /* 0x00007380ff0677ac */ /* 0x000e620008000800 */
[C---:B------:R-:W-:Y:S01]  /*2b830*/  LEA.HI.X.SX32 R69, R75.reuse, R2, 0x1, P5 ;  /* 0x000000024b457211 */ /* 0x040fe200028f0eff */
[----:B------:R-:W-:Y:S02]  /*2b840*/  VIADD R75, R75, UR9 ;  /* 0x000000094b4b7c36 */ /* 0x000fe40008000000 */
[----:B------:R-:W-:Y:S01]  /*2b850*/  VIADD R71, R3, 0xb2 ;  /* 0x000000b203477836 */ /* 0x000fe20000000000 */
[----:B------:R-:W-:Y:S02]  /*2b860*/  F2FP.BF16.F32.PACK_AB R78, R79, R78 ;  /* 0x0000004e4f4e723e */ /* 0x000fe400000010ff */
[----:B0-----:R-:W-:Y:S01]  /*2b870*/  PRMT R73, R76, 0x7632, R73 ;  /* 0x000076324c497816 */ /* 0x001fe20000000049 */
[C---:B------:R-:W-:Y:S01]  /*2b880*/  VIADD R77, R75.reuse, UR9 ;  /* 0x000000094b4d7c36 */ /* 0x040fe20008000000 */
[----:B------:R-:W-:Y:S01]  /*2b890*/  LEA R70, P5, R75, R0, 0x1 ;  /* 0x000000004b467211 */ /* 0x000fe200078a08ff */
[----:B------:R-:W-:Y:S01]  /*2b8a0*/  VIADD R74, R3, 0xb3 ;  /* 0x000000b3034a7836 */ /* 0x000fe20000000000 */
[----:B------:R-:W-:Y:S01]  /*2b8b0*/  F2FP.BF16.F32.PACK_AB R80, R81, R80 ;  /* 0x000000505150723e */ /* 0x000fe200000010ff */
[----:B------:R0:W-:Y:S01]  /*2b8c0*/  @P3 STG.E.U16 desc[UR40][R68.64], R73 ;  /* 0x0000004944003986 */ /* 0x0001e2000c101528 */
[----:B----4-:R-:W-:Y:S01]  /*2b8d0*/  ISETP.LT.AND P3, PT, R71, UR4, !P1 ;  /* 0x0000000447007c0c */ /* 0x010fe2000cf61270 */
[----:B------:R-:W2:Y:S01]  /*2b8e0*/  LDCU UR4, c[0x0][0x39c] ;  /* 0x00007380ff0477ac */ /* 0x000ea20008000800 */
[----:B------:R-:W-:-:S02]  /*2b8f0*/  LEA.HI.X.SX32 R71, R75, R2, 0x1, P5 ;  /* 0x000000024b477211 */ /* 0x000fc400028f0eff */
[C---:B------:R-:W-:Y:S01]  /*2b900*/  LEA R72, P5, R77.reuse, R0, 0x1 ;  /* 0x000000004d487211 */ /* 0x040fe200078a08ff */
[----:B------:R-:W4:Y:S02]  /*2b910*/  LDCU UR7, c[0x0][0x39c] ;  /* 0x00007380ff0777ac */ /* 0x000f240008000800 */
[----:B------:R2:W-:Y:S01]  /*2b920*/  @P6 STG.E.U16 desc[UR40][R70.64], R78 ;  /* 0x0000004e46006986 */ /* 0x0005e2000c101528 */
[C---:B0-----:R-:W-:Y:S01]  /*2b930*/  LEA.HI.X.SX32 R73, R77.reuse, R2, 0x1, P5 ;  /* 0x000000024d497211 */ /* 0x041fe200028f0eff */
[----:B------:R-:W-:Y:S01]  /*2b940*/  VIADD R77, R77, UR9 ;  /* 0x000000094d4d7c36 */ /* 0x000fe20008000000 */
[----:B------:R-:W-:Y:S02]  /*2b950*/  PRMT R69, R78, 0x7632, R69 ;  /* 0x000076324e457816 */ /* 0x000fe40000000045 */
[----:B-1----:R-:W-:Y:S01]  /*2b960*/  ISETP.LT.AND P5, PT, R74, UR6, !P1 ;  /* 0x000000064a007c0c */ /* 0x002fe2000cfa1270 */
[----:B------:R-:W0:Y:S01]  /*2b970*/  LDCU UR6, c[0x0][0x39c] ;  /* 0x00007380ff0677ac */ /* 0x000e220008000800 */
[----:B------:R-:W-:Y:S01]  /*2b980*/  VIADD R74, R3, 0xb4 ;  /* 0x000000b4034a7836 */ /* 0x000fe20000000000 */
[----:B------:R1:W-:Y:S01]  /*2b990*/  @P4 STG.E.U16 desc[UR40][R72.64], R69 ;  /* 0x0000004548004986 */ /* 0x0003e2000c101528 */
[C---:B------:R-:W-:Y:S01]  /*2b9a0*/  LEA R68, P4, R77.reuse, R0, 0x1 ;  /* 0x000000004d447211 */ /* 0x040fe200078808ff */
[----:B------:R-:W-:-:S05]  /*2b9b0*/  VIADD R75, R77, UR9 ;  /* 0x000000094d4b7c36 */ /* 0x000fca0008000000 */
[----:B--2---:R-:W-:Y:S02]  /*2b9c0*/  LEA R70, P6, R75, R0, 0x1 ;  /* 0x000000004b467211 */ /* 0x004fe400078c08ff */
[-C--:B-1----:R-:W-:Y:S02]  /*2b9d0*/  LEA.HI.X.SX32 R69, R77, R2.reuse, 0x1, P4 ;  /* 0x000000024d457211 */ /* 0x082fe400020f0eff */
[----:B------:R-:W-:Y:S01]  /*2b9e0*/  ISETP.LT.AND P4, PT, R74, UR4, !P1 ;  /* 0x000000044a007c0c */ /* 0x000fe2000cf81270 */
[----:B------:R-:W1:Y:S01]  /*2b9f0*/  LDCU UR4, c[0x0][0x39c] ;  /* 0x00007380ff0477ac */ /* 0x000e620008000800 */
[----:B------:R-:W-:Y:S01]  /*2ba00*/  VIADD R72, R3, 0xb5 ;  /* 0x000000b503487836 */ /* 0x000fe20000000000 */
[C---:B------:R-:W-:Y:S01]  /*2ba10*/  LEA.HI.X.SX32 R71, R75.reuse, R2, 0x1, P6 ;  /* 0x000000024b477211 */ /* 0x040fe200030f0eff */
[----:B------:R-:W-:Y:S01]  /*2ba20*/  VIADD R75, R75, UR9 ;  /* 0x000000094b4b7c36 */ /* 0x000fe20008000000 */
[----:B------:R-:W-:Y:S01]  /*2ba30*/  PRMT R73, R80, 0x7632, R73 ;  /* 0x0000763250497816 */ /* 0x000fe20000000049 */
[----:B------:R2:W-:Y:S01]  /*2ba40*/  @P0 STG.E.U16 desc[UR40][R68.64], R80 ;  /* 0x0000005044000986 */ /* 0x0005e2000c101528 */
[----:B0-----:R-:W-:Y:S01]  /*2ba50*/  ISETP.LT.AND P0, PT, R72, UR6, !P1 ;  /* 0x0000000648007c0c */ /* 0x001fe2000cf01270 */
[----:B------:R-:W0:Y:S02]  /*2ba60*/  LDCU UR6, c[0x0][0x39c] ;  /* 0x00007380ff0677ac */ /* 0x000e240008000800 */
[----:B------:R1:W-:Y:S01]  /*2ba70*/  @P2 STG.E.U16 desc[UR40][R70.64], R73 ;  /* 0x0000004946002986 */ /* 0x0003e2000c101528 */
[C---:B------:R-:W-:Y:S01]  /*2ba80*/  LEA R72, P2, R75.reuse, R0, 0x1 ;  /* 0x000000004b487211 */ /* 0x040fe200078408ff */
[----:B------:R-:W-:Y:S01]  /*2ba90*/  VIADD R77, R75, UR9 ;  /* 0x000000094b4d7c36 */ /* 0x000fe20008000000 */
[----:B------:R-:W-:Y:S01]  /*2baa0*/  F2FP.BF16.F32.PACK_AB R82, R83, R82 ;  /* 0x000000525352723e */ /* 0x000fe200000010ff */
[----:B--2---:R-:W-:-:S02]  /*2bab0*/  VIADD R68, R3, 0xb6 ;  /* 0x000000b603447836 */ /* 0x004fc40000000000 */
[----:B------:R-:W-:Y:S01]  /*2bac0*/  VIADD R69, R3, 0xb7 ;  /* 0x000000b703457836 */ /* 0x000fe20000000000 */
[----:B-1----:R-:W-:Y:S02]  /*2bad0*/  LEA.HI.X.SX32 R73, R75, R2, 0x1, P2 ;  /* 0x000000024b497211 */ /* 0x002fe400010f0eff */
[----:B------:R-:W-:Y:S01]  /*2bae0*/  ISETP.LT.AND P2, PT, R68, UR4, !P1 ;  /* 0x0000000444007c0c */ /* 0x000fe2000cf41270 */
[----:B------:R-:W-:Y:S01]  /*2baf0*/  VIADD R70, R3, 0xb8 ;  /* 0x000000b803467836 */ /* 0x000fe20000000000 */
[----:B------:R-:W-:Y:S01]  /*2bb00*/  LEA R68, P6, R77, R0, 0x1 ;  /* 0x000000004d447211 */ /* 0x000fe200078c08ff */
[----:B------:R-:W-:Y:S01]  /*2bb10*/  @P3 STG.E.U16 desc[UR40][R72.64], R82 ;  /* 0x0000005248003986 */ /* 0x000fe2000c101528 */
[----:B----4-:R-:W-:Y:S01]  /*2bb20*/  ISETP.LT.AND P3, PT, R69, UR7, !P1 ;  /* 0x0000000745007c0c */ /* 0x010fe2000cf61270 */
[----:B------:R-:W1:Y:S01]  /*2bb30*/  LDCU UR4, c[0x0][0x39c] ;  /* 0x00007380ff0477ac */ /* 0x000e620008000800 */
[C---:B------:R-:W-:Y:S01]  /*2bb40*/  LEA.HI.X.SX32 R69, R77.reuse, R2, 0x1, P6 ;  /* 0x000000024d457211 */ /* 0x040fe200030f0eff */
[----:B------:R-:W-:Y:S01]  /*2bb50*/  VIADD R77, R77, UR9 ;  /* 0x000000094d4d7c36 */ /* 0x000fe20008000000 */
[----:B------:R-:W-:Y:S01]  /*2bb60*/  PRMT R71, R82, 0x7632, R71 ;  /* 0x0000763252477816 */ /* 0x000fe20000000047 */
[----:B------:R-:W2:Y:S01]  /*2bb70*/  LDCU UR7, c[0x0][0x39c] ;  /* 0x00007380ff0777ac */ /* 0x000ea20008000800 */
[----:B0-----:R-:W-:Y:S01]  /*2bb80*/  ISETP.LT.AND P6, PT, R70, UR6, !P1 ;  /* 0x0000000646007c0c */ /* 0x001fe2000cfc1270 */
[----:B------:R-:W-:-:S02]  /*2bb90*/  VIADD R75, R77, UR9 ;  /* 0x000000094d4b7c36 */ /* 0x000fc40008000000 */
[----:B------:R0:W-:Y:S01]  /*2bba0*/  @P5 STG.E.U16 desc[UR40][R68.64], R71 ;  /* 0x0000004744005986 */ /* 0x0001e2000c101528 */
[----:B------:R-:W-:Y:S01]  /*2bbb0*/  LEA R70, P5, R77, R0, 0x1 ;  /* 0x000000004d467211 */ /* 0x000fe200078a08ff */
[----:B------:R-:W4:Y:S01]  /*2bbc0*/  LDCU UR6, c[0x0][0x39c] ;  /* 0x00007380ff0677ac */ /* 0x000f220008000800 */
[----:B------:R-:W-:Y:S01]  /*2bbd0*/  F2FP.BF16.F32.PACK_AB R84, R85, R84 ;  /* 0x000000545554723e */ /* 0x000fe200000010ff */
[----:B------:R-:W-:Y:S01]  /*2bbe0*/  VIADD R74, R3, 0xb9 ;  /* 0x000000b9034a7836 */ /* 0x000fe20000000000 */
[----:B0-----:R-:W-:Y:S02]  /*2bbf0*/  LEA.HI.X.SX32 R71, R77, R2, 0x1, P5 ;  /* 0x000000024d477211 */ /* 0x001fe400028f0eff */
[C---:B------:R-:W-:Y:S02]  /*2bc00*/  LEA R72, P5, R75.reuse, R0, 0x1 ;  /* 0x000000004b487211 */ /* 0x040fe400078a08ff */
[----:B------:R-:W-:Y:S02]  /*2bc10*/  PRMT R69, R84, 0x7632, R69 ;  /* 0x0000763254457816 */ /* 0x000fe40000000045 */
[C---:B------:R-:W-:Y:S01]  /*2bc20*/  LEA.HI.X.SX32 R73, R75.reuse, R2, 0x1, P5 ;  /* 0x000000024b497211 */ /* 0x040fe200028f0eff */
[----:B------:R-:W-:Y:S01]  /*2bc30*/  VIADD R75, R75, UR9 ;  /* 0x000000094b4b7c36 */ /* 0x000fe20008000000 */
[----:B------:R0:W-:Y:S01]  /*2bc40*/  @P4 STG.E.U16 desc[UR40][R70.64], R84 ;  /* 0x0000005446004986 */ /* 0x0001e2000c101528 */
[----:B-1----:R-:W-:Y:S01]  /*2bc50*/  ISETP.LT.AND P4, PT, R74, UR4, !P1 ;  /* 0x000000044a007c0c */ /* 0x002fe2000cf81270 */
[----:B------:R-:W1:Y:S02]  /*2bc60*/  LDCU UR4, c[0x0][0x39c] ;  /* 0x00007380ff0477ac */ /* 0x000e640008000800 */
[----:B------:R2:W-:Y:S01]  /*2bc70*/  @P0 STG.E.U16 desc[UR40][R72.64], R69 ;  /* 0x0000004548000986 */ /* 0x0005e2000c101528 */
[C---:B------:R-:W-:Y:S01]  /*2bc80*/  LEA R68, P0, R75.reuse, R0, 0x1 ;  /* 0x000000004b447211 */ /* 0x040fe200078008ff */
[----:B------:R-:W-:Y:S01]  /*2bc90*/  VIADD R77, R75, UR9 ;  /* 0x000000094b4d7c36 */ /* 0x000fe20008000000 */
[----:B---3--:R-:W-:Y:S01]  /*2bca0*/  F2FP.BF16.F32.PACK_AB R86, R87, R86 ;  /* 0x000000565756723e */ /* 0x008fe200000010ff */
[----:B------:R-:W-:-:S02]  /*2bcb0*/  VIADD R74, R3, 0xba ;  /* 0x000000ba034a7836 */ /* 0x000fc40000000000 */
[----:B0-----:R-:W-:Y:S01]  /*2bcc0*/  VIADD R71, R3, 0xbb ;  /* 0x000000bb03477836 */ /* 0x001fe20000000000 */
[----:B------:R-:W-:Y:S02]  /*2bcd0*/  LEA R70, P5, R77, R0, 0x1 ;  /* 0x000000004d467211 */ /* 0x000fe400078a08ff */
[-C--:B--2---:R-:W-:Y:S02]  /*2bce0*/  LEA.HI.X.SX32 R69, R75, R2.reuse, 0x1, P0 ;  /* 0x000000024b457211 */ /* 0x084fe400000f0eff */
[----:B----4-:R-:W-:Y:S01]  /*2bcf0*/  ISETP.LT.AND P0, PT, R74, UR6, !P1 ;  /* 0x000000064a007c0c */ /* 0x010fe2000cf01270 */
[----:B------:R-:W0:Y:S02]  /*2bd00*/  LDCU UR6, c[0x0][0x39c] ;  /* 0x00007380ff0677ac */ /* 0x000e240008000800 */
[----:B------:R2:W-:Y:S01]  /*2bd10*/  @P2 STG.E.U16 desc[UR40][R68.64], R86 ;  /* 0x0000005644002986 */ /* 0x0005e2000c101528 */
[----:B------:R-:W-:Y:S01]  /*2bd20*/  ISETP.LT.AND P2, PT, R71, UR7, !P1 ;  /* 0x0000000747007c0c */ /* 0x000fe2000cf41270 */
[----:B------:R-:W-:Y:S01]  /*2bd30*/  VIADD R73, R3, 0xbc ;  /* 0x000000bc03497836 */ /* 0x000fe20000000000 */
[C---:B------:R-:W-:Y:S01]  /*2bd40*/  LEA.HI.X.SX32 R71, R77.reuse, R2, 0x1, P5 ;  /* 0x000000024d477211 */ /* 0x040fe200028f0eff */
[----:B------:R-:W-:Y:S01]  /*2bd50*/  VIADD R77, R77, UR9 ;  /* 0x000000094d4d7c36 */ /* 0x000fe20008000000 */
[----:B-----5:R-:W-:Y:S01]  /*2bd60*/  F2FP.BF16.F32.PACK_AB R88, R89, R88 ;  /* 0x000000585958723e */ /* 0x020fe200000010ff */
[----:B------:R-:W-:Y:S01]  /*2bd70*/  VIADD R74, R3, 0xbd ;  /* 0x000000bd034a7836 */ /* 0x000fe20000000000 */
[----:B------:R-:W-:-:S02]  /*2bd80*/  F2FP.BF16.F32.PACK_AB R90, R91, R90 ;  /* 0x0000005a5b5a723e */ /* 0x000fc400000010ff */
[----:B--2---:R-:W-:Y:S01]  /*2bd90*/  PRMT R69, R86, 0x7632, R69 ;  /* 0x0000763256457816 */ /* 0x004fe20000000045 */
[C---:B------:R-:W-:Y:S01]  /*2bda0*/  VIADD R75, R77.reuse, UR9 ;  /* 0x000000094d4b7c36 */ /* 0x040fe20008000000 */
[----:B------:R-:W-:Y:S01]  /*2bdb0*/  LEA R72, P5, R77, R0, 0x1 ;  /* 0x000000004d487211 */ /* 0x000fe200078a08ff */
[----:B------:R-:W2:Y:S02]  /*2bdc0*/  LDCU UR7, c[0x0][0x39c] ;  /* 0x00007380ff0777ac */ /* 0x000ea40008000800 */
[----:B------:R3:W-:Y:S01]  /*2bdd0*/  @P3 STG.E.U16 desc[UR40][R70.64], R69 ;  /* 0x0000004546003986 */ /* 0x0007e2000c101528 */
[----:B-1----:R-:W-:Y:S01]  /*2bde0*/  ISETP.LT.AND P3, PT, R73, UR4, !P1 ;  /* 0x0000000449007c0c */ /* 0x002fe2000cf61270 */
[----:B------:R-:W1:Y:S01]  /*2bdf0*/  LDCU UR4, c[0x0][0x39c] ;  /* 0x00007380ff0477ac */ /* 0x000e620008000800 */
[----:B------:R-:W-:Y:S02]  /*2be00*/  LEA.HI.X.SX32 R73, R77, R2, 0x1, P5 ;  /* 0x000000024d497211 */ /* 0x000fe400028f0eff */
[----:B------:R-:W-:-:S03]  /*2be10*/  LEA R68, P5, R75, R0, 0x1 ;  /* 0x000000004b447211 */ /* 0x000fc600078a08ff */
[----:B------:R4:W-:Y:S01]  /*2be20*/  @P6 STG.E.U16 desc[UR40][R72.64], R88 ;  /* 0x0000005848006986 */ /* 0x0009e2000c101528 */
[C---:B---3--:R-:W-:Y:S01]  /*2be30*/  LEA.HI.X.SX32 R69, R75.reuse, R2, 0x1, P5 ;  /* 0x000000024b457211 */ /* 0x048fe200028f0eff */
[----:B------:R-:W-:Y:S01]  /*2be40*/  VIADD R75, R75, UR9 ;  /* 0x000000094b4b7c36 */ /* 0x000fe20008000000 */
[----:B------:R-:W-:Y:S02]  /*2be50*/  PRMT R71, R88, 0x7632, R71 ;  /* 0x0000763258477816 */ /* 0x000fe40000000047 */
[----:B0-----:R-:W-:Y:S01]  /*2be60*/  ISETP.LT.AND P5, PT, R74, UR6, !P1 ;  /* 0x000000064a007c0c */ /* 0x001fe2000cfa1270 */
[----:B------:R-:W0:Y:S01]  /*2be70*/  LDCU UR6, c[0x0][0x39c] ;  /* 0x00007380ff0677ac */ /* 0x000e220008000800 */
[----:B------:R-:W-:Y:S01]  /*2be80*/  VIADD R74, R3, 0xbe ;  /* 0x000000be034a7836 */ /* 0x000fe20000000000 */
[----:B------:R3:W-:Y:S01]  /*2be90*/  @P4 STG.E.U16 desc[UR40][R68.64], R71 ;  /* 0x0000004744004986 */ /* 0x0007e2000c101528 */
[C---:B------:R-:W-:Y:S01]  /*2bea0*/  LEA R70, P4, R75.reuse, R0, 0x1 ;  /* 0x000000004b467211 */ /* 0x040fe200078808ff */
[----:B------:R-:W-:-:S05]  /*2beb0*/  VIADD R77, R75, UR9 ;  /* 0x000000094b4d7c36 */ /* 0x000fca0008000000 */
[----:B----4-:R-:W-:Y:S02]  /*2bec0*/  LEA R72, P6, R77, R0, 0x1 ;  /* 0x000000004d487211 */ /* 0x010fe400078c08ff */
[-C--:B---3--:R-:W-:Y:S02]  /*2bed0*/  LEA.HI.X.SX32 R71, R75, R2.reuse, 0x1, P4 ;  /* 0x000000024b477211 */ /* 0x088fe400020f0eff */
[----:B-1----:R-:W-:Y:S01]  /*2bee0*/  ISETP.LT.AND P4, PT, R74, UR4, !P1 ;  /* 0x000000044a007c0c */ /* 0x002fe2000cf81270 */
        /* <DEDUP_REMOVED lines=12> */
[----:B---3--:R-:W-:-:S02]  /*2bfb0*/  VIADD R70, R3, 0xc0 ;  /* 0x000000c003467836 */ /* 0x008fc40000000000 */
[----:B------:R-:W-:Y:S01]  /*2bfc0*/  VIADD R71, R3, 0xc1 ;  /* 0x000000c103477836 */ /* 0x000fe20000000000 */
[----:B----4-:R-:W-:Y:S02]  /*2bfd0*/  LEA.HI.X.SX32 R69, R77, R2, 0x1, P2 ;  /* 0x000000024d457211 */ /* 0x010fe400010f0eff */
[----:B-1----:R-:W-:Y:S01]  /*2bfe0*/  ISETP.LT.AND P2, PT, R70, UR4, !P1 ;  /* 0x0000000446007c0c */ /* 0x002fe2000cf41270 */
[----:B------:R-:W-:Y:S01]  /*2bff0*/  VIADD R72, R3, 0xc2 ;  /* 0x000000c203487836 */ /* 0x000fe20000000000 */
[----:B------:R-:W-:Y:S01]  /*2c000*/  LEA R70, P6, R75, R0, 0x1 ;  /* 0x000000004b467211 */ /* 0x000fe200078c08ff */
[----:B------:R1:W-:Y:S01]  /*2c010*/  @P3 STG.E.U16 desc[UR40][R68.64], R92 ;  /* 0x0000005c44003986 */ /* 0x0003e2000c101528 */
[----:B--2---:R-:W-:Y:S01]  /*2c020*/  ISETP.LT.AND P3, PT, R71, UR7, !P1 ;  /* 0x0000000747007c0c */ /* 0x004fe2000cf61270 */
        /* <DEDUP_REMOVED lines=12> */
[C---:B------:R-:W-:Y:S02]  /*2c0f0*/  LEA R68, P5, R77.reuse, R0, 0x1 ;  /* 0x000000004d447211 */ /* 0x040fe400078a08ff */
[----:B------:R-:W-:Y:S02]  /*2c100*/  PRMT R76, R94, 0x7632, R76 ;  /* 0x000076325e4c7816 */ /* 0x000fe4000000004c */
[C---:B---3--:R-:W-:Y:S01]  /*2c110*/  LEA.HI.X.SX32 R69, R77.reuse, R2, 0x1, P5 ;  /* 0x000000024d457211 */ /* 0x048fe200028f0eff */
[----:B------:R-:W-:Y:S01]  /*2c120*/  VIADD R77, R77, UR9 ;  /* 0x000000094d4d7c36 */ /* 0x000fe20008000000 */
[----:B------:R-:W-:Y:S01]  /*2c130*/  @P4 STG.E.U16 desc[UR40][R72.64], R94 ;  /* 0x0000005e48004986 */ /* 0x000fe2000c101528 */
[----:B------:R-:W-:-:S03]  /*2c140*/  VIADD R74, R3, 0xc3 ;  /* 0x000000c3034a7836 */ /* 0x000fc60000000000 */
[----:B------:R3:W-:Y:S01]  /*2c150*/  @P0 STG.E.U16 desc[UR40][R68.64], R76 ;  /* 0x0000004c44000986 */ /* 0x0007e2000c101528 */
[----:B------:R-:W-:Y:S01]  /*2c160*/  VIADD R70, R3, 0xc4 ;  /* 0x000000c403467836 */ /* 0x000fe20000000000 */
[----:B--2---:R-:W-:Y:S01]  /*2c170*/  ISETP.LT.AND P4, PT, R74, UR4, !P1 ;  /* 0x000000044a007c0c */ /* 0x004fe2000cf81270 */
[----:B------:R-:W2:Y:S01]  /*2c180*/  LDCU UR4, c[0x0][0x39c] ;  /* 0x00007380ff0477ac */ /* 0x000ea20008000800 */
[----:B------:R-:W-:Y:S02]  /*2c190*/  VIADD R75, R77, UR9 ;  /* 0x000000094d4b7c36 */ /* 0x000fe40008000000 */
[----:B------:R-:W-:Y:S01]  /*2c1a0*/  VIADD R71, R3, 0xc5 ;  /* 0x000000c503477836 */ /* 0x000fe20000000000 */
[----:B---3--:R-:W-:Y:S02]  /*2c1b0*/  F2FP.BF16.F32.PACK_AB R69, R5, R4 ;  /* 0x000000040545723e */ /* 0x008fe400000010ff */
[----:B------:R-:W-:Y:S02]  /*2c1c0*/  LEA R4, P0, R77, R0, 0x1 ;  /* 0x000000004d047211 */ /* 0x000fe400078008ff */
[----:B------:R-:W-:-:S02]  /*2c1d0*/  PRMT R73, R69, 0x7610, R73 ;  /* 0x0000761045497816 */ /* 0x000fc40000000049 */
[----:B------:R-:W-:Y:S02]  /*2c1e0*/  LEA.HI.X.SX32 R5, R77, R2, 0x1, P0 ;  /* 0x000000024d057211 */ /* 0x000fe400000f0eff */
[----:B0-----:R-:W-:Y:S01]  /*2c1f0*/  ISETP.LT.AND P0, PT, R70, UR6, !P1 ;  /* 0x0000000646007c0c */ /* 0x001fe2000cf01270 */
[----:B------:R-:W0:Y:S01]  /*2c200*/  LDCU UR6, c[0x0][0x39c] ;  /* 0x00007380ff0677ac */ /* 0x000e220008000800 */
[----:B------:R-:W-:Y:S01]  /*2c210*/  LEA R70, P5, R75, R0, 0x1 ;  /* 0x000000004b467211 */ /* 0x000fe200078a08ff */
[----:B------:R3:W-:Y:S01]  /*2c220*/  @P2 STG.E.U16 desc[UR40][R4.64], R73 ;  /* 0x0000004904002986 */ /* 0x0007e2000c101528 */
[----:B-1----:R-:W-:Y:S02]  /*2c230*/  ISETP.LT.AND P2, PT, R71, UR7, !P1 ;  /* 0x0000000747007c0c */ /* 0x002fe4000cf41270 */
[----:B------:R-:W-:Y:S01]  /*2c240*/  F2FP.BF16.F32.PACK_AB R6, R7, R6 ;  /* 0x000000060706723e */ /* 0x000fe200000010ff */
[----:B------:R-:W-:Y:S01]  /*2c250*/  VIADD R72, R3, 0xc7 ;  /* 0x000000c703487836 */ /* 0x000fe20000000000 */
[C---:B------:R-:W-:Y:S01]  /*2c260*/  LEA.HI.X.SX32 R71, R75.reuse, R2, 0x1, P5 ;  /* 0x000000024b477211 */ /* 0x040fe200028f0eff */
[----:B------:R-:W-:Y:S01]  /*2c270*/  VIADD R75, R75, UR9 ;  /* 0x000000094b4b7c36 */ /* 0x000fe20008000000 */
[----:B------:R-:W1:Y:S01]  /*2c280*/  LDCU UR7, c[0x0][0x39c] ;  /* 0x00007380ff0777ac */ /* 0x000e620008000800 */
[----:B---3--:R-:W-:Y:S01]  /*2c290*/  PRMT R5, R69, 0x7632, R5 ;  /* 0x0000763245057816 */ /* 0x008fe20000000005 */
[----:B------:R-:W-:-:S02]  /*2c2a0*/  VIADD R69, R3, 0xc6 ;  /* 0x000000c603457836 */ /* 0x000fc40000000000 */
[C---:B------:R-:W-:Y:S01]  /*2c2b0*/  LEA R68, P5, R75.reuse, R0, 0x1 ;  /* 0x000000004b447211 */ /* 0x040fe200078a08ff */
[----:B------:R-:W-:Y:S01]  /*2c2c0*/  VIADD R7, R75, UR9 ;  /* 0x000000094b077c36 */ /* 0x000fe20008000000 */
[----:B------:R3:W-:Y:S01]  /*2c2d0*/  @P3 STG.E.U16 desc[UR40][R70.64], R5 ;  /* 0x0000000546003986 */ /* 0x0007e2000c101528 */
[----:B--2---:R-:W-:Y:S01]  /*2c2e0*/  ISETP.LT.AND P3, PT, R69, UR4, !P1 ;  /* 0x0000000445007c0c */ /* 0x004fe2000cf61270 */
[----:B------:R-:W2:Y:S01]  /*2c2f0*/  LDCU UR4, c[0x0][0x39c] ;  /* 0x00007380ff0477ac */ /* 0x000ea20008000800 */
[----:B------:R-:W-:Y:S02]  /*2c300*/  LEA.HI.X.SX32 R69, R75, R2, 0x1, P5 ;  /* 0x000000024b457211 */ /* 0x000fe400028f0eff */
[----:B------:R-:W-:Y:S02]  /*2c310*/  PRMT R73, R6, 0x7610, R73 ;  /* 0x0000761006497816 */ /* 0x000fe40000000049 */
[----:B------:R-:W-:-:S03]  /*2c320*/  LEA R4, P5, R7, R0, 0x1 ;  /* 0x0000000007047211 */ /* 0x000fc600078a08ff */
[----:B------:R4:W-:Y:S01]  /*2c330*/  @P6 STG.E.U16 desc[UR40][R68.64], R73 ;  /* 0x0000004944006986 */ /* 0x0009e2000c101528 */
[C---:B---3--:R-:W-:Y:S01]  /*2c340*/  LEA.HI.X.SX32 R5, R7.reuse, R2, 0x1, P5 ;  /* 0x0000000207057211 */ /* 0x048fe200028f0eff */
[----:B------:R-:W-:Y:S01]  /*2c350*/  VIADD R7, R7, UR9 ;  /* 0x0000000907077c36 */ /* 0x000fe20008000000 */
[----:B0-----:R-:W-:Y:S01]  /*2c360*/  ISETP.LT.AND P5, PT, R72, UR6, !P1 ;  /* 0x0000000648007c0c */ /* 0x001fe2000cfa1270 */
[----:B------:R-:W0:Y:S01]  /*2c370*/  LDCU UR6, c[0x0][0x39c] ;  /* 0x00007380ff0677ac */ /* 0x000e220008000800 */
[----:B----4-:R-:W-:-:S05]  /*2c380*/  PRMT R69, R6, 0x7632, R69 ;  /* 0x0000763206457816 */ /* 0x010fca0000000045 */
[----:B------:R3:W-:Y:S01]  /*2c390*/  @P4 STG.E.U16 desc[UR40][R4.64], R69 ;  /* 0x0000004504004986 */ /* 0x0007e2000c101528 */
[C---:B------:R-:W-:Y:S01]  /*2c3a0*/  LEA R6, P4, R7.reuse, R0, 0x1 ;  /* 0x0000000007067211 */ /* 0x040fe200078808ff */
[----:B------:R-:W-:-:S03]  /*2c3b0*/  VIADD R71, R7, UR9 ;  /* 0x0000000907477c36 */ /* 0x000fc60008000000 */
[----:B------:R-:W-:Y:S02]  /*2c3c0*/  LEA.HI.X.SX32 R7, R7, R2, 0x1, P4 ;  /* 0x0000000207077211 */ /* 0x000fe400020f0eff */
[----:B---3--:R-:W-:Y:S01]  /*2c3d0*/  F2FP.BF16.F32.PACK_AB R5, R9, R8 ;  /* 0x000000080905723e */ /* 0x008fe200000010ff */
[----:B------:R-:W-:-:S05]  /*2c3e0*/  VIADD R8, R3, 0xc8 ;  /* 0x000000c803087836 */ /* 0x000fca0000000000 */
[----:B--2---:R-:W-:Y:S01]  /*2c3f0*/  ISETP.LT.AND P4, PT, R8, UR4, !P1 ;  /* 0x0000000408007c0c */ /* 0x004fe2000cf81270 */
[----:B------:R-:W2:Y:S01]  /*2c400*/  LDCU UR4, c[0x0][0x39c] ;  /* 0x00007380ff0477ac */ /* 0x000ea20008000800 */
[----:B------:R-:W-:Y:S01]  /*2c410*/  LEA R8, P6, R71, R0, 0x1 ;  /* 0x0000000047087211 */ /* 0x000fe200078c08ff */
[----:B------:R-:W-:Y:S01]  /*2c420*/  VIADD R4, R3, 0xc9 ;  /* 0x000000c903047836 */ /* 0x000fe20000000000 */
[----:B------:R-:W-:Y:S02]  /*2c430*/  PRMT R68, R5, 0x7632, R68 ;  /* 0x0000763205447816 */ /* 0x000fe40000000044 */
[C---:B------:R-:W-:Y:S01]  /*2c440*/  LEA.HI.X.SX32 R9, R71.reuse, R2, 0x1, P6 ;  /* 0x0000000247097211 */ /* 0x040fe200030f0eff */
[----:B------:R-:W-:Y:S01]  /*2c450*/  VIADD R71, R71, UR9 ;  /* 0x0000000947477c36 */ /* 0x000fe20008000000 */
[----:B------:R3:W-:Y:S01]  /*2c460*/  @P0 STG.E.U16 desc[UR40][R6.64], R5 ;  /* 0x0000000506000986 */ /* 0x0007e2000c101528 */
[----:B0-----:R-:W-:Y:S01]  /*2c470*/  ISETP.LT.AND P0, PT, R4, UR6, !P1 ;  /* 0x0000000604007c0c */ /* 0x001fe2000cf01270 */
[----:B------:R-:W0:Y:S02]  /*2c480*/  LDCU UR6, c[0x0][0x39c] ;  /* 0x00007380ff0677ac */ /* 0x000e240008000800 */
[----:B------:R4:W-:Y:S01]  /*2c490*/  @P2 STG.E.U16 desc[UR40][R8.64], R68 ;  /* 0x0000004408002986 */ /* 0x0009e2000c101528 */
[----:B------:R-:W-:-:S02]  /*2c4a0*/  LEA R4, P2, R71, R0, 0x1 ;  /* 0x0000000047047211 */ /* 0x000fc400078408ff */
[----:B------:R-:W-:Y:S01]  /*2c4b0*/  F2FP.BF16.F32.PACK_AB R10, R11, R10 ;  /* 0x0000000a0b0a723e */ /* 0x000fe200000010ff */
[----:B------:R-:W-:Y:S02]  /*2c4c0*/  VIADD R11, R71, UR9 ;  /* 0x00000009470b7c36 */ /* 0x000fe40008000000 */
[----:B---3--:R-:W-:Y:S01]  /*2c4d0*/  VIADD R6, R3, 0xca ;  /* 0x000000ca03067836 */ /* 0x008fe20000000000 */
[----:B------:R-:W-:Y:S01]  /*2c4e0*/  LEA.HI.X.SX32 R5, R71, R2, 0x1, P2 ;  /* 0x0000000247057211 */ /* 0x000fe200010f0eff */
[----:B------:R-:W-:-:S03]  /*2c4f0*/  VIADD R7, R3, 0xcb ;  /* 0x000000cb03077836 */ /* 0x000fc60000000000 */
[----:B--2---:R-:W-:Y:S01]  /*2c500*/  ISETP.LT.AND P2, PT, R6, UR4, !P1 ;  /* 0x0000000406007c0c */ /* 0x004fe2000cf41270 */
[----:B------:R2:W-:Y:S01]  /*2c510*/  @P3 STG.E.U16 desc[UR40][R4.64], R10 ;  /* 0x0000000a04003986 */ /* 0x0005e2000c101528 */
[----:B------:R-:W-:Y:S01]  /*2c520*/  LEA R6, P6, R11, R0, 0x1 ;  /* 0x000000000b067211 */ /* 0x000fe200078c08ff */
[----:B----4-:R-:W-:Y:S01]  /*2c530*/  VIADD R8, R3, 0xcc ;  /* 0x000000cc03087836 */ /* 0x010fe20000000000 */
[----:B-1----:R-:W-:Y:S01]  /*2c540*/  ISETP.LT.AND P3, PT, R7, UR7, !P1 ;  /* 0x0000000707007c0c */ /* 0x002fe2000cf61270 */
[----:B------:R-:W1:Y:S01]  /*2c550*/  LDCU UR4, c[0x0][0x39c] ;  /* 0x00007380ff0477ac */ /* 0x000e620008000800 */
[C---:B------:R-:W-:Y:S01]  /*2c560*/  LEA.HI.X.SX32 R7, R11.reuse, R2, 0x1, P6 ;  /* 0x000000020b077211 */ /* 0x040fe200030f0eff */
[----:B------:R-:W-:Y:S01]  /*2c570*/  VIADD R11, R11, UR9 ;  /* 0x000000090b0b7c36 */ /* 0x000fe20008000000 */
[----:B0-----:R-:W-:Y:S01]  /*2c580*/  ISETP.LT.AND P6, PT, R8, UR6, !P1 ;  /* 0x0000000608007c0c */ /* 0x001fe2000cfc1270 */
[----:B------:R-:W0:Y:S01]  /*2c590*/  LDCU UR6, c[0x0][0x39c] ;  /* 0x00007380ff0677ac */ /* 0x000e220008000800 */
[----:B--2---:R-:W-:Y:S01]  /*2c5a0*/  PRMT R5, R10, 0x7632, R5 ;  /* 0x000076320a057816 */ /* 0x004fe20000000005 */
[----:B------:R-:W-:Y:S01]  /*2c5b0*/  VIADD R69, R11, UR9 ;  /* 0x000000090b457c36 */ /* 0x000fe20008000000 */
[----:B------:R-:W-:Y:S01]  /*2c5c0*/  F2FP.BF16.F32.PACK_AB R12, R13, R12 ;  /* 0x0000000c0d0c723e */ /* 0x000fe200000010ff */
[----:B------:R-:W2:Y:S02]  /*2c5d0*/  LDCU UR7, c[0x0][0x39c] ;  /* 0x00007380ff0777ac */ /* 0x000ea40008000800 */
[----:B------:R3:W-:Y:S01]  /*2c5e0*/  @P5 STG.E.U16 desc[UR40][R6.64], R5 ;  /* 0x0000000506005986 */ /* 0x0007e2000c101528 */
[----:B------:R-:W-:-:S04]  /*2c5f0*/  LEA R8, P5, R11, R0, 0x1 ;  /* 0x000000000b087211 */ /* 0x000fc800078a08ff */
[----:B------:R-:W-:Y:S02]  /*2c600*/  LEA.HI.X.SX32 R9, R11, R2, 0x1, P5 ;  /* 0x000000020b097211 */ /* 0x000fe400028f0eff */
[----:B------:R-:W-:Y:S01]  /*2c610*/  LEA R4, P5, R69, R0, 0x1 ;  /* 0x0000000045047211 */ /* 0x000fe200078a08ff */
[----:B------:R-:W-:Y:S01]  /*2c620*/  VIADD R10, R3, 0xcd ;  /* 0x000000cd030a7836 */ /* 0x000fe20000000000 */
[----:B---3--:R-:W-:Y:S02]  /*2c630*/  PRMT R7, R12, 0x7632, R7 ;  /* 0x000076320c077816 */ /* 0x008fe40000000007 */
        /* <DEDUP_REMOVED lines=8> */
[----:B------:R-:W-:Y:S01]  /*2c6c0*/  F2FP.BF16.F32.PACK_AB R14, R15, R14 ;  /* 0x0000000e0f0e723e */ /* 0x000fe200000010ff */
[----:B------:R-:W-:-:S02]  /*2c6d0*/  VIADD R10, R3, 0xce ;  /* 0x000000ce030a7836 */ /* 0x000fc40000000000 */
[----:B---3--:R-:W-:Y:S01]  /*2c6e0*/  VIADD R9, R3, 0xcf ;  /* 0x000000cf03097836 */ /* 0x008fe20000000000 */
[----:B------:R-:W-:Y:S02]  /*2c6f0*/  LEA R8, P5, R11, R0, 0x1 ;  /* 0x000000000b087211 */ /* 0x000fe400078a08ff */
[-C--:B----4-:R-:W-:Y:S02]  /*2c700*/  LEA.HI.X.SX32 R7, R69, R2.reuse, 0x1, P0 ;  /* 0x0000000245077211 */ /* 0x090fe400000f0eff */
[----:B0-----:R-:W-:Y:S01]  /*2c710*/  ISETP.LT.AND P0, PT, R10, UR6, !P1 ;  /* 0x000000060a007c0c */ /* 0x001fe2000cf01270 */
[----:B------:R-:W0:Y:S02]  /*2c720*/  LDCU UR6, c[0x0][0x39c] ;  /* 0x00007380ff0677ac */ /* 0x000e240008000800 */
[----:B------:R3:W-:Y:S01]  /*2c730*/  @P2 STG.E.U16 desc[UR40][R6.64], R14 ;  /* 0x0000000e06002986 */ /* 0x0007e2000c101528 */
[----:B--2---:R-:W-:Y:S01]  /*2c740*/  ISETP.LT.AND P2, PT, R9, UR7, !P1 ;  /* 0x0000000709007c0c */ /* 0x004fe2000cf41270 */
[----:B------:R-:W-:Y:S01]  /*2c750*/  VIADD R5, R3, 0xd0 ;  /* 0x000000d003057836 */ /* 0x000fe20000000000 */
[C---:B------:R-:W-:Y:S01]  /*2c760*/  LEA.HI.X.SX32 R9, R11.reuse, R2, 0x1, P5 ;  /* 0x000000020b097211 */ /* 0x040fe200028f0eff */
[----:B------:R-:W-:Y:S01]  /*2c770*/  VIADD R11, R11, UR9 ;  /* 0x000000090b0b7c36 */ /* 0x000fe20008000000 */
[----:B------:R-:W-:Y:S01]  /*2c780*/  F2FP.BF16.F32.PACK_AB R16, R17, R16 ;  /* 0x000000101110723e */ /* 0x000fe200000010ff */
[----:B------:R-:W-:Y:S01]  /*2c790*/  VIADD R10, R3, 0xd1 ;  /* 0x000000d1030a7836 */ /* 0x000fe20000000000 */
[----:B------:R-:W-:-:S02]  /*2c7a0*/  F2FP.BF16.F32.PACK_AB R18, R19, R18 ;  /* 0x000000121312723e */ /* 0x000fc400000010ff */
[----:B---3--:R-:W-:Y:S01]  /*2c7b0*/  PRMT R7, R14, 0x7632, R7 ;  /* 0x000076320e077816 */ /* 0x008fe20000000007 */
        /* <DEDUP_REMOVED lines=11> */
[----:B0-----:R-:W-:Y:S01]  /*2c870*/  ISETP.LT.AND P5, PT, R10, UR6, !P1 ;  /* 0x000000060a007c0c */ /* 0x001fe2000cfa1270 */
[----:B------:R-:W0:Y:S01]  /*2c880*/  LDCU UR6, c[0x0][0x39c] ;  /* 0x00007380ff0677ac */ /* 0x000e220008000800 */
[----:B----4-:R-:W-:Y:S01]  /*2c890*/  PRMT R5, R16, 0x7632, R5 ;  /* 0x0000763210057816 */ /* 0x010fe20000000005 */
[----:B------:R-:W-:-:S04]  /*2c8a0*/  VIADD R10, R3, 0xd2 ;  /* 0x000000d2030a7836 */ /* 0x000fc80000000000 */
[----:B------:R3:W-:Y:S01]  /*2c8b0*/  @P4 STG.E.U16 desc[UR40][R6.64], R5 ;  /* 0x0000000506004986 */ /* 0x0007e2000c101528 */
[C---:B------:R-:W-:Y:S01]  /*2c8c0*/  LEA R8, P4, R13.reuse, R0, 0x1 ;  /* 0x000000000d087211 */ /* 0x040fe200078808ff */
[----:B------:R-:W-:-:S03]  /*2c8d0*/  VIADD R11, R13, UR9 ;  /* 0x000000090d0b7c36 */ /* 0x000fc60008000000 */
[----:B------:R-:W-:Y:S02]  /*2c8e0*/  LEA.HI.X.SX32 R9, R13, R2, 0x1, P4 ;  /* 0x000000020d097211 */ /* 0x000fe400020f0eff */
[----:B-1----:R-:W-:Y:S01]  /*2c8f0*/  ISETP.LT.AND P4, PT, R10, UR4, !P1 ;  /* 0x000000040a007c0c */ /* 0x002fe2000cf81270 */
[----:B------:R-:W1:Y:S01]  /*2c900*/  LDCU UR4, c[0x0][0x39c] ;  /* 0x00007380ff0477ac */ /* 0x000e620008000800 */
[----:B------:R-:W-:Y:S01]  /*2c910*/  LEA R4, P6, R11, R0, 0x1 ;  /* 0x000000000b047211 */ /* 0x000fe200078c08ff */
[----:B---3--:R-:W-:-:S03]  /*2c920*/  VIADD R6, R3, 0xd3 ;  /* 0x000000d303067836 */ /* 0x008fc60000000000 */
        /* <DEDUP_REMOVED lines=16> */
[----:B------:R-:W-:Y:S01]  /*2ca30*/  @P3 STG.E.U16 desc[UR40][R6.64], R20 ;  /* 0x0000001406003986 */ /* 0x000fe2000c101528 */
[----:B--2---:R-:W-:Y:S01]  /*2ca40*/  ISETP.LT.AND P3, PT, R9, UR7, !P1 ;  /* 0x0000000709007c0c */ /* 0x004fe2000cf61270 */
        /* <DEDUP_REMOVED lines=9> */
[----:B------:R-:W3:Y:S01]  /*2cae0*/  LDCU UR6, c[0x0][0x39c] ;  /* 0x00007380ff0677ac */ /* 0x000ee20008000800 */
        /* <DEDUP_REMOVED lines=15> */
[----:B0-----:R-:W-:Y:S01]  /*2cbe0*/  VIADD R5, R3, 0xd9 ;  /* 0x000000d903057836 */ /* 0x001fe20000000000 */
[----:B------:R-:W-:Y:S02]  /*2cbf0*/  LEA R4, P5, R13, R0, 0x1 ;  /* 0x000000000d047211 */ /* 0x000fe400078a08ff */
[-C--:B----4-:R-:W-:Y:S02]  /*2cc00*/  LEA.HI.X.SX32 R9, R11, R2.reuse, 0x1, P0 ;  /* 0x000000020b097211 */ /* 0x090fe400000f0eff */
[----:B---3--:R-:W-:Y:S01]  /*2cc10*/  ISETP.LT.AND P0, PT, R10, UR6, !P1 ;  /* 0x000000060a007c0c */ /* 0x008fe2000cf01270 */
        /* <DEDUP_REMOVED lines=149> */
[----:B--2---:R-:W-:Y:S01]  /*2d570*/  ISETP.LT.AND P4, PT, R10, UR4, !P1 ;  /* 0x000000040a007c0c */ /* 0x004fe2000cf81270 */
[----:B------:R-:W2:Y:S02]  /*2d580*/  LDCU UR4, c[0x0][0x39c] ;  /* 0x00007380ff0477ac */ /* 0x000ea40008000800 */
        /* <DEDUP_REMOVED lines=11> */
[----:B-1----:R-:W-:Y:S01]  /*2d640*/  ISETP.LT.AND P2, PT, R9, UR7, !P1 ;  /* 0x0000000709007c0c */ /* 0x002fe2000cf41270 */
        /* <DEDUP_REMOVED lines=9> */
[----:B------:R-:W1:Y:S02]  /*2d6e0*/  LDCU UR7, c[0x0][0x39c] ;  /* 0x00007380ff0777ac */ /* 0x000e640008000800 */
[----:B------:R3:W-:Y:S01]  /*2d6f0*/  @P3 STG.E.U16 desc[UR40][R8.64], R7 ;  /* 0x0000000708003986 */ /* 0x0007e2000c101528 */
[----:B--2---:R-:W-:Y:S01]  /*2d700*/  ISETP.LT.AND P3, PT, R5, UR4, !P1 ;  /* 0x0000000405007c0c */ /* 0x004fe2000cf61270 */
[----:B------:R-:W2:Y:S01]  /*2d710*/  LDCU UR4, c[0x0][0x39c] ;  /* 0x00007380ff0477ac */ /* 0x000ea20008000800 */
        /* <DEDUP_REMOVED lines=13> */
[----:B--2---:R-:W-:Y:S01]  /*2d7f0*/  ISETP.LT.AND P4, PT, R10, UR4, !P1 ;  /* 0x000000040a007c0c */ /* 0x004fe2000cf81270 */
[----:B------:R-:W2:Y:S01]  /*2d800*/  LDCU UR4, c[0x0][0x39c] ;  /* 0x00007380ff0477ac */ /* 0x000ea20008000800 */
        /* <DEDUP_REMOVED lines=15> */
[----:B--2---:R-:W-:Y:S01]  /*2d900*/  ISETP.LT.AND P2, PT, R8, UR4, !P1 ;  /* 0x0000000408007c0c */ /* 0x004fe2000cf41270 */
[----:B------:R-:W-:Y:S01]  /*2d910*/  VIADD R4, R3, 0xf4 ;  /* 0x000000f403047836 */ /* 0x000fe20000000000 */
[----:B------:R-:W-:Y:S01]  /*2d920*/  LEA R8, P6, R11, R0, 0x1 ;  /* 0x000000000b087211 */ /* 0x000fe200078c08ff */
[----:B------:R-:W-:Y:S01]  /*2d930*/  @P3 STG.E.U16 desc[UR40][R6.64], R50 ;  /* 0x0000003206003986 */ /* 0x000fe2000c101528 */
[----:B-1----:R-:W-:Y:S01]  /*2d940*/  ISETP.LT.AND P3, PT, R9, UR7, !P1 ;  /* 0x0000000709007c0c */ /* 0x002fe2000cf61270 */
        /* <DEDUP_REMOVED lines=8> */
[----:B------:R-:W-:Y:S02]  /*2d9d0*/  LEA R4, P5, R11, R0, 0x1 ;  /* 0x000000000b047211 */ /* 0x000fe400078a08ff */
[----:B------:R-:W-:Y:S01]  /*2d9e0*/  F2FP.BF16.F32.PACK_AB R52, R53, R52 ;  /* 0x000000343534723e */ /* 0x000fe200000010ff */
[----:B------:R-:W-:Y:S01]  /*2d9f0*/  VIADD R10, R3, 0xf5 ;  /* 0x000000f5030a7836 */ /* 0x000fe20000000000 */
[----:B------:R-:W-:Y:S01]  /*2da00*/  F2FP.BF16.F32.PACK_AB R54, R55, R54 ;  /* 0x000000363736723e */ /* 0x000fe200000010ff */
[----:B------:R-:W3:Y:S01]  /*2da10*/  LDCU UR6, c[0x0][0x39c] ;  /* 0x00007380ff0677ac */ /* 0x000ee20008000800 */
[----:B0-----:R-:W-:Y:S02]  /*2da20*/  LEA.HI.X.SX32 R5, R11, R2, 0x1, P5 ;  /* 0x000000020b057211 */ /* 0x001fe400028f0eff */
[----:B------:R-:W-:Y:S02]  /*2da30*/  LEA R6, P5, R13, R0, 0x1 ;  /* 0x000000000d067211 */ /* 0x000fe400078a08ff */
[----:B------:R-:W-:-:S02]  /*2da40*/  PRMT R9, R52, 0x7632, R9 ;  /* 0x0000763234097816 */ /* 0x000fc40000000009 */
[C---:B------:R-:W-:Y:S01]  /*2da50*/  LEA.HI.X.SX32 R7, R13.reuse, R2, 0x1, P5 ;  /* 0x000000020d077211 */ /* 0x040fe200028f0eff */
[----:B------:R-:W-:Y:S01]  /*2da60*/  VIADD R13, R13, UR9 ;  /* 0x000000090d0d7c36 */ /* 0x000fe20008000000 */
[----:B------:R0:W-:Y:S01]  /*2da70*/  @P4 STG.E.U16 desc[UR40][R4.64], R52 ;  /* 0x0000003404004986 */ /* 0x0001e2000c101528 */
[----:B-1----:R-:W-:Y:S01]  /*2da80*/  ISETP.LT.AND P4, PT, R10, UR4, !P1 ;  /* 0x000000040a007c0c */ /* 0x002fe2000cf81270 */
[----:B------:R-:W1:Y:S02]  /*2da90*/  LDCU UR4, c[0x0][0x39c] ;  /* 0x00007380ff0477ac */ /* 0x000e640008000800 */
[----:B------:R4:W-:Y:S01]  /*2daa0*/  @P0 STG.E.U16 desc[UR40][R6.64], R9 ;  /* 0x0000000906000986 */ /* 0x0009e2000c101528 */
[C---:B------:R-:W-:Y:S01]  /*2dab0*/  LEA R8, P0, R13.reuse, R0, 0x1 ;  /* 0x000000000d087211 */ /* 0x040fe200078008ff */
[----:B------:R-:W-:Y:S02]  /*2dac0*/  VIADD R11, R13, UR9 ;  /* 0x000000090d0b7c36 */ /* 0x000fe40008000000 */
[----:B0-----:R-:W-:-:S03]  /*2dad0*/  VIADD R5, R3, 0xf7 ;  /* 0x000000f703057836 */ /* 0x001fc60000000000 */
[----:B------:R-:W-:Y:S02]  /*2dae0*/  LEA R4, P5, R11, R0, 0x1 ;  /* 0x000000000b047211 */ /* 0x000fe400078a08ff */
[----:B----4-:R-:W-:Y:S01]  /*2daf0*/  LEA.HI.X.SX32 R9, R13, R2, 0x1, P0 ;  /* 0x000000020d097211 */ /* 0x010fe200000f0eff */
[----:B------:R-:W-:Y:S01]  /*2db00*/  VIADD R6, R3, 0xf8 ;  /* 0x000000f803067836 */ /* 0x000fe20000000000 */
[----:B------:R-:W-:-:S03]  /*2db10*/  PRMT R7, R54, 0x7632, R7 ;  /* 0x0000763236077816 */ /* 0x000fc60000000007 */
[----:B------:R-:W-:Y:S01]  /*2db20*/  @P2 STG.E.U16 desc[UR40][R8.64], R54 ;  /* 0x0000003608002986 */ /* 0x000fe2000c101528 */
[----:B--2---:R-:W-:Y:S01]  /*2db30*/  ISETP.LT.AND P2, PT, R5, UR7, !P1 ;  /* 0x0000000705007c0c */ /* 0x004fe2000cf41270 */
[----:B------:R-:W-:Y:S01]  /*2db40*/  VIADD R10, R3, 0xf6 ;  /* 0x000000f6030a7836 */ /* 0x000fe20000000000 */
[C---:B------:R-:W-:Y:S01]  /*2db50*/  LEA.HI.X.SX32 R5, R11.reuse, R2, 0x1, P5 ;  /* 0x000000020b057211 */ /* 0x040fe200028f0eff */
[----:B------:R-:W-:Y:S01]  /*2db60*/  VIADD R11, R11, UR9 ;  /* 0x000000090b0b7c36 */ /* 0x000fe20008000000 */
[----:B-1----:R-:W-:Y:S01]  /*2db70*/  ISETP.LT.AND P5, PT, R6, UR4, !P1 ;  /* 0x0000000406007c0c */ /* 0x002fe2000cfa1270 */
[----:B------:R-:W0:Y:S02]  /*2db80*/  LDCU UR4, c[0x0][0x39c] ;  /* 0x00007380ff0477ac */ /* 0x000e240008000800 */
[----:B------:R1:W-:Y:S01]  /*2db90*/  @P3 STG.E.U16 desc[UR40][R4.64], R7 ;  /* 0x0000000704003986 */ /* 0x0003e2000c101528 */
[C---:B------:R-:W-:Y:S01]  /*2dba0*/  LEA R6, P3, R11.reuse, R0, 0x1 ;  /* 0x000000000b067211 */ /* 0x040fe200078608ff */
[----:B------:R-:W-:Y:S01]  /*2dbb0*/  VIADD R13, R11, UR9 ;  /* 0x000000090b0d7c36 */ /* 0x000fe20008000000 */
[----:B------:R-:W-:Y:S01]  /*2dbc0*/  F2FP.BF16.F32.PACK_AB R56, R57, R56 ;  /* 0x000000383938723e */ /* 0x000fe200000010ff */
[----:B------:R-:W2:Y:S01]  /*2dbd0*/  LDCU UR7, c[0x0][0x39c] ;  /* 0x00007380ff0777ac */ /* 0x000ea20008000800 */
[----:B---3--:R-:W-:Y:S01]  /*2dbe0*/  ISETP.LT.AND P0, PT, R10, UR6, !P1 ;  /* 0x000000060a007c0c */ /* 0x008fe2000cf01270 */
[----:B------:R-:W3:Y:S01]  /*2dbf0*/  LDCU UR6, c[0x0][0x39c] ;  /* 0x00007380ff0677ac */ /* 0x000ee20008000800 */
[----:B-1----:R-:W-:-:S02]  /*2dc00*/  LEA.HI.X.SX32 R7, R11, R2, 0x1, P3 ;  /* 0x000000020b077211 */ /* 0x002fc400018f0eff */
[----:B------:R-:W-:-:S04]  /*2dc10*/  LEA R8, P3, R13, R0, 0x1 ;  /* 0x000000000d087211 */ /* 0x000fc800078608ff */
[C---:B------:R-:W-:Y:S01]  /*2dc20*/  LEA.HI.X.SX32 R9, R13.reuse, R2, 0x1, P3 ;  /* 0x000000020d097211 */ /* 0x040fe200018f0eff */
[----:B------:R-:W-:Y:S01]  /*2dc30*/  VIADD R13, R13, UR9 ;  /* 0x000000090d0d7c36 */ /* 0x000fe20008000000 */
[----:B------:R1:W-:Y:S01]  /*2dc40*/  @P6 STG.E.U16 desc[UR40][R6.64], R56 ;  /* 0x0000003806006986 */ /* 0x0003e2000c101528 */
[----:B------:R-:W-:-:S03]  /*2dc50*/  VIADD R5, R3, 0xfa ;  /* 0x000000fa03057836 */ /* 0x000fc60000000000 */
[----:B------:R-:W-:Y:S02]  /*2dc60*/  LEA R4, P6, R13, R0, 0x1 ;  /* 0x000000000d047211 */ /* 0x000fe400078c08ff */
[----:B-1----:R-:W-:Y:S02]  /*2dc70*/  PRMT R7, R56, 0x7632, R7 ;  /* 0x0000763238077816 */ /* 0x002fe40000000007 */
[----:B------:R-:W-:-:S03]  /*2dc80*/  F2FP.BF16.F32.PACK_AB R58, R59, R58 ;  /* 0x0000003a3b3a723e */ /* 0x000fc600000010ff */
[----:B------:R1:W-:Y:S01]  /*2dc90*/  @P4 STG.E.U16 desc[UR40][R8.64], R7 ;  /* 0x0000000708004986 */ /* 0x0003e2000c101528 */
[----:B0-----:R-:W-:Y:S01]  /*2dca0*/  ISETP.LT.AND P4, PT, R5, UR4, !P1 ;  /* 0x0000000405007c0c */ /* 0x001fe2000cf81270 */
[----:B------:R-:W-:Y:S01]  /*2dcb0*/  VIADD R10, R3, 0xf9 ;  /* 0x000000f9030a7836 */ /* 0x000fe20000000000 */
[C---:B------:R-:W-:Y:S01]  /*2dcc0*/  LEA.HI.X.SX32 R5, R13.reuse, R2, 0x1, P6 ;  /* 0x000000020d057211 */ /* 0x040fe200030f0eff */
[----:B------:R-:W-:Y:S01]  /*2dcd0*/  VIADD R13, R13, UR9 ;  /* 0x000000090d0d7c36 */ /* 0x000fe20008000000 */
[----:B------:R-:W0:Y:S03]  /*2dce0*/  LDCU UR4, c[0x0][0x39c] ;  /* 0x00007380ff0477ac */ /* 0x000e260008000800 */
[----:B------:R4:W-:Y:S01]  /*2dcf0*/  @P0 STG.E.U16 desc[UR40][R4.64], R58 ;  /* 0x0000003a04000986 */ /* 0x0009e2000c101528 */
[C---:B------:R-:W-:Y:S01]  /*2dd00*/  LEA R6, P0, R13.reuse, R0, 0x1 ;  /* 0x000000000d067211 */ /* 0x040fe200078008ff */
[----:B------:R-:W-:-:S03]  /*2dd10*/  VIADD R11, R13, UR9 ;  /* 0x000000090d0b7c36 */ /* 0x000fc60008000000 */
[----:B-1----:R-:W-:Y:S02]  /*2dd20*/  LEA.HI.X.SX32 R7, R13, R2, 0x1, P0 ;  /* 0x000000020d077211 */ /* 0x002fe400000f0eff */
[----:B------:R-:W-:Y:S02]  /*2dd30*/  LEA R8, P0, R11, R0, 0x1 ;  /* 0x000000000b087211 */ /* 0x000fe400078008ff */
[----:B---3--:R-:W-:Y:S01]  /*2dd40*/  ISETP.LT.AND P3, PT, R10, UR6, !P1 ;  /* 0x000000060a007c0c */ /* 0x008fe2000cf61270 */
[----:B------:R-:W1:Y:S01]  /*2dd50*/  LDCU UR6, c[0x0][0x39c] ;  /* 0x00007380ff0677ac */ /* 0x000e620008000800 */
[----:B------:R-:W-:Y:S01]  /*2dd60*/  VIADD R10, R3, 0xfb ;  /* 0x000000fb030a7836 */ /* 0x000fe20000000000 */
[----:B----4-:R-:W-:Y:S02]  /*2dd70*/  PRMT R5, R58, 0x7632, R5 ;  /* 0x000076323a057816 */ /* 0x010fe40000000005 */
[C---:B------:R-:W-:Y:S01]  /*2dd80*/  LEA.HI.X.SX32 R9, R11.reuse, R2, 0x1, P0 ;  /* 0x000000020b097211 */ /* 0x040fe200000f0eff */
[----:B------:R-:W-:Y:S01]  /*2dd90*/  VIADD R11, R11, UR9 ;  /* 0x000000090b0b7c36 */ /* 0x000fe20008000000 */
[----:B--2---:R-:W-:Y:S01]  /*2dda0*/  ISETP.LT.AND P6, PT, R10, UR7, !P1 ;  /* 0x000000070a007c0c */ /* 0x004fe2000cfc1270 */
[----:B------:R2:W-:Y:S01]  /*2ddb0*/  @P2 STG.E.U16 desc[UR40][R6.64], R5 ;  /* 0x0000000506002986 */ /* 0x0005e2000c101528 */
[----:B------:R-:W-:-:S02]  /*2ddc0*/  VIADD R10, R3, 0xfc ;  /* 0x000000fc030a7836 */ /* 0x000fc40000000000 */
[C---:B------:R-:W-:Y:S01]  /*2ddd0*/  LEA R4, P2, R11.reuse, R0, 0x1 ;  /* 0x000000000b047211 */ /* 0x040fe200078408ff */
[----:B------:R-:W-:Y:S02]  /*2dde0*/  VIADD R13, R11, UR9 ;  /* 0x000000090b0d7c36 */ /* 0x000fe40008000000 */
[----:B0-----:R-:W-:Y:S01]  /*2ddf0*/  ISETP.LT.AND P0, PT, R10, UR4, !P1 ;  /* 0x000000040a007c0c */ /* 0x001fe2000cf01270 */
[----:B------:R-:W-:Y:S01]  /*2de00*/  VIADD R10, R3, 0xfd ;  /* 0x000000fd030a7836 */ /* 0x000fe20000000000 */
[----:B------:R-:W-:Y:S01]  /*2de10*/  F2FP.BF16.F32.PACK_AB R60, R61, R60 ;  /* 0x0000003c3d3c723e */ /* 0x000fe200000010ff */
[----:B------:R-:W0:Y:S01]  /*2de20*/  LDCU UR4, c[0x0][0x39c] ;  /* 0x00007380ff0477ac */ /* 0x000e220008000800 */
[----:B--2---:R-:W-:Y:S01]  /*2de30*/  LEA.HI.X.SX32 R5, R11, R2, 0x1, P2 ;  /* 0x000000020b057211 */ /* 0x004fe200010f0eff */
[----:B------:R-:W-:Y:S01]  /*2de40*/  VIADD R11, R13, UR9 ;  /* 0x000000090d0b7c36 */ /* 0x000fe20008000000 */
[----:B-1----:R-:W-:Y:S01]  /*2de50*/  ISETP.LT.AND P2, PT, R10, UR6, !P1 ;  /* 0x000000060a007c0c */ /* 0x002fe2000cf41270 */
[----:B------:R-:W1:Y:S02]  /*2de60*/  LDCU UR6, c[0x0][0x39c] ;  /* 0x00007380ff0677ac */ /* 0x000e640008000800 */
[----:B------:R-:W-:Y:S01]  /*2de70*/  VIADD R15, R11, UR9 ;  /* 0x000000090b0f7c36 */ /* 0x000fe20008000000 */
[----:B------:R-:W-:Y:S01]  /*2de80*/  PRMT R7, R60, 0x7632, R7 ;  /* 0x000076323c077816 */ /* 0x000fe20000000007 */
[----:B------:R2:W-:Y:S02]  /*2de90*/  @P5 STG.E.U16 desc[UR40][R8.64], R60 ;  /* 0x0000003c08005986 */ /* 0x0005e4000c101528 */
[----:B------:R-:W-:-:S02]  /*2dea0*/  VIADD R17, R15, UR9 ;  /* 0x000000090f117c36 */ /* 0x000fc40008000000 */
[----:B------:R3:W-:Y:S02]  /*2deb0*/  @P3 STG.E.U16 desc[UR40][R4.64], R7 ;  /* 0x0000000704003986 */ /* 0x0007e4000c101528 */
[----:B------:R-:W-:Y:S01]  /*2dec0*/  VIADD R19, R17, UR9 ;  /* 0x0000000911137c36 */ /* 0x000fe20008000000 */
[-C--:B------:R-:W-:Y:S02]  /*2ded0*/  LEA R6, P3, R13, R0.reuse, 0x1 ;  /* 0x000000000d067211 */ /* 0x080fe400078608ff */
[----:B--2---:R-:W-:Y:S01]  /*2dee0*/  LEA R8, P5, R11, R0, 0x1 ;  /* 0x000000000b087211 */ /* 0x004fe200078a08ff */
[----:B------:R-:W-:-:S03]  /*2def0*/  VIADD R21, R19, UR9 ;  /* 0x0000000913157c36 */ /* 0x000fc60008000000 */
[----:B------:R-:W-:Y:S02]  /*2df00*/  LEA.HI.X.SX32 R9, R11, R2, 0x1, P5 ;  /* 0x000000020b097211 */ /* 0x000fe400028f0eff */
[----:B------:R-:W-:Y:S01]  /*2df10*/  LEA R12, P5, R17, R0, 0x1 ;  /* 0x00000000110c7211 */ /* 0x000fe200078a08ff */
[----:B------:R-:W-:Y:S01]  /*2df20*/  VIADD R16, R3, 0xfe ;  /* 0x000000fe03107836 */ /* 0x000fe20000000000 */
[----:B---3--:R-:W-:Y:S01]  /*2df30*/  LEA.HI.X.SX32 R7, R13, R2, 0x1, P3 ;  /* 0x000000020d077211 */ /* 0x008fe200018f0eff */
[----:B------:R-:W-:Y:S01]  /*2df40*/  VIADD R3, R3, 0xff ;  /* 0x000000ff03037836 */ /* 0x000fe20000000000 */
[----:B------:R-:W-:Y:S02]  /*2df50*/  LEA R10, P3, R15, R0, 0x1 ;  /* 0x000000000f0a7211 */ /* 0x000fe400078608ff */
[----:B------:R-:W-:Y:S02]  /*2df60*/  LEA.HI.X.SX32 R13, R17, R2, 0x1, P5 ;  /* 0x00000002110d7211 */ /* 0x000fe400028f0eff */
[----:B------:R-:W-:-:S02]  /*2df70*/  LEA R14, P5, R21, R0, 0x1 ;  /* 0x00000000150e7211 */ /* 0x000fc400078a08ff */
[----:B------:R-:W-:Y:S02]  /*2df80*/  LEA.HI.X.SX32 R11, R15, R2, 0x1, P3 ;  /* 0x000000020f0b7211 */ /* 0x000fe400018f0eff */
[----:B0-----:R-:W-:Y:S02]  /*2df90*/  ISETP.LT.AND P3, PT, R16, UR4, !P1 ;  /* 0x0000000410007c0c */ /* 0x001fe4000cf61270 */
[----:B-1----:R-:W-:Y:S02]  /*2dfa0*/  ISETP.LT.AND P1, PT, R3, UR6, !P1 ;  /* 0x0000000603007c0c */ /* 0x002fe4000cf21270 */
[----:B------:R-:W-:Y:S02]  /*2dfb0*/  F2FP.BF16.F32.PACK_AB R62, R63, R62 ;  /* 0x0000003e3f3e723e */ /* 0x000fe400000010ff */
[----:B------:R-:W-:Y:S02]  /*2dfc0*/  LEA.HI.X.SX32 R15, R21, R2, 0x1, P5 ;  /* 0x00000002150f7211 */ /* 0x000fe400028f0eff */
[----:B------:R-:W-:-:S02]  /*2dfd0*/  LEA R4, P5, R19, R0, 0x1 ;  /* 0x0000000013047211 */ /* 0x000fc400078a08ff */
[----:B------:R-:W-:Y:S02]  /*2dfe0*/  F2FP.BF16.F32.PACK_AB R64, R65, R64 ;  /* 0x000000404140723e */ /* 0x000fe400000010ff */
[----:B------:R-:W-:Y:S02]  /*2dff0*/  F2FP.BF16.F32.PACK_AB R66, R67, R66 ;  /* 0x000000424342723e */ /* 0x000fe400000010ff */
[----:B------:R-:W-:Y:S02]  /*2e000*/  PRMT R0, R62, 0x7632, R0 ;  /* 0x000076323e007816 */ /* 0x000fe40000000000 */
[----:B------:R-:W-:Y:S01]  /*2e010*/  LEA.HI.X.SX32 R5, R19, R2, 0x1, P5 ;  /* 0x0000000213057211 */ /* 0x000fe200028f0eff */
[----:B------:R0:W-:Y:S01]  /*2e020*/  @P4 STG.E.U16 desc[UR40][R6.64], R62 ;  /* 0x0000003e06004986 */ /* 0x0001e2000c101528 */
[----:B------:R-:W-:-:S03]  /*2e030*/  PRMT R2, R64, 0x7632, R2 ;  /* 0x0000763240027816 */ /* 0x000fc60000000002 */
[----:B------:R1:W-:Y:S04]  /*2e040*/  @P6 STG.E.U16 desc[UR40][R8.64], R0 ;  /* 0x0000000008006986 */ /* 0x0003e8000c101528 */
[----:B------:R1:W-:Y:S01]  /*2e050*/  @P0 STG.E.U16 desc[UR40][R10.64], R64 ;  /* 0x000000400a000986 */ /* 0x0003e2000c101528 */
[----:B0-----:R-:W-:-:S03]  /*2e060*/  PRMT R7, R66, 0x7632, R7 ;  /* 0x0000763242077816 */ /* 0x001fc60000000007 */
[----:B------:R1:W-:Y:S04]  /*2e070*/  @P2 STG.E.U16 desc[UR40][R12.64], R2 ;  /* 0x000000020c002986 */ /* 0x0003e8000c101528 */
[----:B------:R1:W-:Y:S04]  /*2e080*/  @P3 STG.E.U16 desc[UR40][R4.64], R66 ;  /* 0x0000004204003986 */ /* 0x0003e8000c101528 */
[----:B------:R1:W-:Y:S01]  /*2e090*/  @P1 STG.E.U16 desc[UR40][R14.64], R7 ;  /* 0x000000070e001986 */ /* 0x0003e2000c101528 */
[----:B------:R-:W-:Y:S06]  /*2e0a0*/  BAR.SYNC.DEFER_BLOCKING 0x0 ;  /* 0x0000000000007b1d */ /* 0x000fec0000010000 */
[----:B------:R-:W-:Y:S05]  /*2e0b0*/  BRA.U UP0, `(.L_x_20) ;  /* 0x0000000100a07547 */ /* 0x000fea000b800000 */
[----:B------:R-:W0:Y:S01]  /*2e0c0*/  S2UR UR6, SR_CgaCtaId ;  /* 0x00000000000679c3 */ /* 0x000e220000008800 */
[----:B------:R-:W-:Y:S01]  /*2e0d0*/  NOP ;  /* 0x0000000000007918 */ /* 0x000fe20000000000 */
[----:B------:R-:W-:Y:S01]  /*2e0e0*/  UMOV UR4, 0x50 ;  /* 0x0000005000047882 */ /* 0x000fe20000000000 */
[----:B-1----:R-:W-:Y:S02]  /*2e0f0*/  IMAD.U32 R0, RZ, RZ, UR5 ;  /* 0x00000005ff007e24 */ /* 0x002fe4000f8e00ff */
[----:B------:R-:W-:Y:S02]  /*2e100*/  IMAD.MOV.U32 R3, RZ, RZ, 0xffff ;  /* 0x0000ffffff037424 */ /* 0x000fe400078e00ff */
[----:B------:R-:W-:Y:S01]  /*2e110*/  IMAD.MOV.U32 R7, RZ, RZ, 0x1 ;  /* 0x00000001ff077424 */ /* 0x000fe200078e00ff */
[----:B------:R-:W-:-:S04]  /*2e120*/  LOP3.LUT R0, R0, 0xffff, RZ, 0xc0, !PT ;  /* 0x0000ffff00007812 */ /* 0x000fc800078ec0ff */
[----:B------:R-:W-:-:S05]  /*2e130*/  SHF.R.U32.HI R0, RZ, 0x5, R0 ;  /* 0x00000005ff007819 */ /* 0x000fca0000011600 */
[----:B------:R-:W-:Y:S01]  /*2e140*/  VIADD R2, R0, 0x10 ;  /* 0x0000001000027836 */ /* 0x000fe20000000000 */
[----:B------:R-:W-:Y:S01]  /*2e150*/  SHF.L.U32 R0, R3, R0, RZ ;  /* 0x0000000003007219 */ /* 0x000fe200000006ff */
[----:B0-----:R-:W-:-:S03]  /*2e160*/  ULEA UR6, UR6, UR4, 0x18 ;  /* 0x0000000406067291 */ /* 0x001fc6000f8ec0ff */
[----:B------:R-:W-:-:S04]  /*2e170*/  SHF.L.U32 R3, R7, R2, RZ ;  /* 0x0000000207037219 */ /* 0x000fc800000006ff */
[----:B------:R-:W-:Y:S02]  /*2e180*/  LOP3.LUT R0, R3, R0, RZ, 0xfc, !PT ;  /* 0x0000000003007212 */ /* 0x000fe400078efcff */
[----:B------:R-:W0:Y:S02]  /*2e190*/  LDS R5, [UR6] ;  /* 0x00000006ff057984 */ /* 0x000e240008000800 */
[C---:B------:R-:W-:Y:S02]  /*2e1a0*/  LOP3.LUT R2, R0.reuse, 0xffff, RZ, 0xc0, !PT ;  /* 0x0000ffff00027812 */ /* 0x040fe400078ec0ff */
[----:B0-----:R-:W-:-:S04]  /*2e1b0*/  LOP3.LUT R3, R0, 0xffff, R5, 0x80, !PT ;  /* 0x0000ffff00037812 */ /* 0x001fc800078e8005 */
[----:B------:R-:W-:-:S13]  /*2e1c0*/  ISETP.NE.AND P0, PT, R3, R2, PT ;  /* 0x000000020300720c */ /* 0x000fda0003f05270 */
[----:B------:R-:W-:Y:S05]  /*2e1d0*/  @P0 BRA `(.L_x_21) ;  /* 0x0000000000500947 */ /* 0x000fea0003800000 */
[----:B------:R-:W-:Y:S02]  /*2e1e0*/  SHF.R.U32.HI R5, RZ, 0x10, R5 ;  /* 0x00000010ff057819 */ /* 0x000fe40000011605 */
[----:B------:R-:W-:-:S04]  /*2e1f0*/  SHF.R.U32.HI R2, RZ, 0x10, R0 ;  /* 0x00000010ff027819 */ /* 0x000fc80000011600 */
[----:B------:R-:W-:-:S04]  /*2e200*/  LOP3.LUT R5, R5, R2, RZ, 0xc0, !PT ;  /* 0x0000000205057212 */ /* 0x000fc800078ec0ff */
[----:B------:R-:W-:-:S13]  /*2e210*/  ISETP.NE.AND P0, PT, R5, R2, PT ;  /* 0x000000020500720c */ /* 0x000fda0003f05270 */
[----:B------:R-:W-:Y:S05]  /*2e220*/  @P0 BRA `(.L_x_22) ;  /* 0x0000000000300947 */ /* 0x000fea0003800000 */
[----:B------:R-:W-:Y:S01]  /*2e230*/  R2UR UR4, R0 ;  /* 0x00000000000472ca */ /* 0x000fe200000e0000 */
[----:B------:R-:W-:Y:S01]  /*2e240*/  VOTEU.ANY UR5, UPT, PT ;  /* 0x0000000000057886 */ /* 0x000fe200038e0100 */
[----:B------:R-:W0:Y:S01]  /*2e250*/  S2R R0, SR_LANEID ;  /* 0x0000000000007919 */ /* 0x000e220000000000 */
[----:B------:R-:W-:-:S10]  /*2e260*/  UFLO.U32 UR5, UR5 ;  /* 0x00000005000572bd */ /* 0x000fd400080e0000 */
[----:B------:R-:W-:-:S06]  /*2e270*/  ULOP3.LUT UR4, URZ, UR4, URZ, 0x33, !UPT ;  /* 0x00000004ff047292 */ /* 0x000fcc000f8e33ff */
[----:B------:R-:W-:-:S04]  /*2e280*/  IMAD.U32 R2, RZ, RZ, UR4 ;  /* 0x00000004ff027e24 */ /* 0x000fc8000f8e00ff */
[----:B------:R-:W1:Y:S02]  /*2e290*/  REDUX UR7, R2 ;  /* 0x00000000020773c4 */ /* 0x000e640000000000 */
[----:B------:R2:W-:Y:S01]  /*2e2a0*/  UTCATOMSWS.AND URZ, UR4 ;  /* 0x0000000400ff79e3 */ /* 0x0005e20008000000 */
[----:B0-----:R-:W-:Y:S01]  /*2e2b0*/  ISETP.EQ.U32.AND P0, PT, R0, UR5, PT ;  /* 0x0000000500007c0c */ /* 0x001fe2000bf02070 */
[----:B-1----:R-:W-:-:S12]  /*2e2c0*/  IMAD.U32 R0, RZ, RZ, UR7 ;  /* 0x00000007ff007e24 */ /* 0x002fd8000f8e00ff */
[----:B------:R2:W-:Y:S01]  /*2e2d0*/  @P0 ATOMS.AND RZ, [UR6], R0 ;  /* 0x00000000ffff098c */ /* 0x0005e2000a800006 */
[----:B------:R-:W-:Y:S05]  /*2e2e0*/  BRA `(.L_x_20) ;  /* 0x0000000000147947 */ /* 0x000fea0003800000 */
.L_x_22:
[----:B------:R-:W-:-:S07]  /*2e2f0*/  MOV R2, 0x2e310 ;  /* 0x0002e31000027802 */ /* 0x000fce0000000f00 */
[----:B------:R-:W-:Y:S05]  /*2e300*/  CALL.REL.NOINC `($__internal_0_$__cuda_sm10x_tcgen05_guardrail_trap_col_being_dealloced_not_returned_by_alloc) ;  /* 0x00000000005c7944 */ /* 0x000fea0003c00000 */
[----:B------:R-:W-:Y:S05]  /*2e310*/  BRA `(.L_x_20) ;  /* 0x0000000000087947 */ /* 0x000fea0003800000 */
.L_x_21:
[----:B------:R-:W-:-:S07]  /*2e320*/  MOV R2, 0x2e340 ;  /* 0x0002e34000027802 */ /* 0x000fce0000000f00 */
[----:B------:R-:W-:Y:S05]  /*2e330*/  CALL.REL.NOINC `($__internal_2_$__cuda_sm10x_tcgen05_guardrail_trap_unallocated_columns_being_dealloced) ;  /* 0x0000000000687944 */ /* 0x000fea0003c00000 */
.L_x_20:
[----:B------:R-:W-:Y:S01]  /*2e340*/  NOP ;  /* 0x0000000000007918 */ /* 0x000fe20000000000 */
[----:B--2---:R-:W-:Y:S05]  /*2e350*/  EXIT ;  /* 0x000000000000794d */ /* 0x004fea0003800000 */
.L_x_7:
[----:B------:R-:W-:-:S07]  /*2e360*/  IMAD.MOV.U32 R3, RZ, RZ, R2 ;  /* 0x000000ffff037224 */ /* 0x000fce00078e0002 */
.L_x_23:
[----:B0-----:R0:W1:Y:S02]  /*2e370*/  SYNCS.PHASECHK.TRANS64.TRYWAIT P1, [R7+URZ], R3 ;  /* 0x00000003070075a7 */ /* 0x00106400080211ff */
[----:B-1----:R-:W-:Y:S05]  /*2e380*/  @!P1 NANOSLEEP.SYNCS 0x989680 ;  /* 0x009896800000995d */ /* 0x002fea0003900000 */
[----:B------:R-:W1:Y:S02]  /*2e390*/  @!P1 SYNCS.PHASECHK.TRANS64 P1, [R7+URZ], R3 ;  /* 0x00000003070095a7 */ /* 0x000e6400080210ff */
[----:B-1----:R-:W-:Y:S05]  /*2e3a0*/  @!P1 BRA `(.L_x_23) ;  /* 0xfffffffc00f09947 */ /* 0x002fea000383ffff */
[----:B------:R-:W-:Y:S05]  /*2e3b0*/  BRA `(.L_x_6) ;  /* 0xfffffd1c00dc7947 */ /* 0x000fea000383ffff */
.L_x_10:
[----:B------:R-:W-:-:S07]  /*2e3c0*/  IMAD.MOV.U32 R3, RZ, RZ, R2 ;  /* 0x000000ffff037224 */ /* 0x000fce00078e0002 */
.L_x_24:
[----:B0-----:R0:W1:Y:S02]  /*2e3d0*/  SYNCS.PHASECHK.TRANS64.TRYWAIT P0, [R9+URZ], R3 ;  /* 0x00000003090075a7 */ /* 0x00106400080011ff */
[----:B-1----:R-:W-:Y:S05]  /*2e3e0*/  @!P0 NANOSLEEP.SYNCS 0x989680 ;  /* 0x009896800000895d */ /* 0x002fea0003900000 */
[----:B------:R-:W1:Y:S02]  /*2e3f0*/  @!P0 SYNCS.PHASECHK.TRANS64 P0, [R9+URZ], R3 ;  /* 0x00000003090085a7 */ /* 0x000e6400080010ff */
[----:B-1----:R-:W-:Y:S05]  /*2e400*/  @!P0 BRA `(.L_x_24) ;  /* 0xfffffffc00f08947 */ /* 0x002fea000383ffff */
[----:B------:R-:W-:Y:S05]  /*2e410*/  BRA `(.L_x_9) ;  /* 0xfffffd2000407947 */ /* 0x000fea000383ffff */
.L_x_15:
[----:B------:R-:W0:Y:S02]  /*2e420*/  SYNCS.PHASECHK.TRANS64.TRYWAIT P3, [UR7], R5 ;  /* 0x00000005ff0075a7 */ /* 0x000e240008061107 */
[----:B0-----:R-:W-:Y:S05]  /*2e430*/  @!P3 BRA `(.L_x_15) ;  /* 0xfffffffc00f8b947 */ /* 0x001fea000383ffff */
[----:B------:R-:W-:Y:S05]  /*2e440*/  BRA `(.L_x_25) ;  /* 0xfffffef000747947 */ /* 0x000fea000383ffff */
.L_x_19:
[----:B------:R-:W0:Y:S02]  /*2e450*/  SYNCS.PHASECHK.TRANS64.TRYWAIT P3, [UR7], R4 ;  /* 0x00000004ff0075a7 */ /* 0x000e240008061107 */
[----:B0-----:R-:W-:Y:S05]  /*2e460*/  @!P3 BRA `(.L_x_19) ;  /* 0xfffffffc00f8b947 */ /* 0x001fea000383ffff */
[----:B------:R-:W-:Y:S05]  /*2e470*/  BRA `(.L_x_18) ;  /* 0xffffff5400607947 */ /* 0x000fea000383ffff */
        .weak           $__internal_0_$__cuda_sm10x_tcgen05_guardrail_trap_col_being_dealloced_not_returned_by_alloc
        .type           $__internal_0_$__cuda_sm10x_tcgen05_guardrail_trap_col_being_dealloced_not_returned_by_alloc,@function
        .size           $__internal_0_$__cuda_sm10x_tcgen05_guardrail_trap_col_being_dealloced_not_returned_by_alloc,($__internal_1_$__cuda_sm10x_tcgen05_guardrail_trap_phase_invalid_during_alloc - $__internal_0_$__cuda_sm10x_tcgen05_guardrail_trap_col_being_dealloced_not_returned_by_alloc)
$__internal_0_$__cuda_sm10x_tcgen05_guardrail_trap_col_being_dealloced_not_returned_by_alloc:
[----:B------:R-:W-:Y:S05]  /*2e480*/  BPT.TRAP 0x1 ;  /* 0x000000040000795c */ /* 0x000fea0000300000 */
[----:B------:R-:W-:-:S04]  /*2e490*/  IMAD.MOV.U32 R3, RZ, RZ, 0x0 ;  /* 0x00000000ff037424 */ /* 0x000fc800078e00ff */
[----:B------:R-:W-:Y:S05]  /*2e4a0*/  RET.REL.NODEC R2 `(matmul_kernel) ;  /* 0xfffffd1802d47950 */ /* 0x000fea0003c3ffff */
        .weak           $__internal_1_$__cuda_sm10x_tcgen05_guardrail_trap_phase_invalid_during_alloc
        .type           $__internal_1_$__cuda_sm10x_tcgen05_guardrail_trap_phase_invalid_during_alloc,@function
        .size           $__internal_1_$__cuda_sm10x_tcgen05_guardrail_trap_phase_invalid_during_alloc,($__internal_2_$__cuda_sm10x_tcgen05_guardrail_trap_unallocated_columns_being_dealloced - $__internal_1_$__cuda_sm10x_tcgen05_guardrail_trap_phase_invalid_during_alloc)
$__internal_1_$__cuda_sm10x_tcgen05_guardrail_trap_phase_invalid_during_alloc:
[----:B------:R-:W-:Y:S05]  /*2e4b0*/  BPT.TRAP 0x1 ;  /* 0x000000040000795c */ /* 0x000fea0000300000 */
[----:B------:R-:W-:-:S04]  /*2e4c0*/  IMAD.MOV.U32 R3, RZ, RZ, 0x0 ;  /* 0x00000000ff037424 */ /* 0x000fc800078e00ff */
[----:B------:R-:W-:Y:S05]  /*2e4d0*/  RET.REL.NODEC R2 `(matmul_kernel) ;  /* 0xfffffd1802c87950 */ /* 0x000fea0003c3ffff */
        .weak           $__internal_2_$__cuda_sm10x_tcgen05_guardrail_trap_unallocated_columns_being_dealloced
        .type           $__internal_2_$__cuda_sm10x_tcgen05_guardrail_trap_unallocated_columns_being_dealloced,@function
        .size           $__internal_2_$__cuda_sm10x_tcgen05_guardrail_trap_unallocated_columns_being_dealloced,(.L_x_29 - $__internal_2_$__cuda_sm10x_tcgen05_guardrail_trap_unallocated_columns_being_dealloced)
$__internal_2_$__cuda_sm10x_tcgen05_guardrail_trap_unallocated_columns_being_dealloced:
[----:B------:R-:W-:Y:S05]  /*2e4e0*/  BPT.TRAP 0x1 ;  /* 0x000000040000795c */ /* 0x000fea0000300000 */
[----:B------:R-:W-:-:S04]  /*2e4f0*/  IMAD.MOV.U32 R3, RZ, RZ, 0x0 ;  /* 0x00000000ff037424 */ /* 0x000fc800078e00ff */
[----:B------:R-:W-:Y:S05]  /*2e500*/  RET.REL.NODEC R2 `(matmul_kernel) ;  /* 0xfffffd1802bc7950 */ /* 0x000fea0003c3ffff */
.L_x_26:
[----:B------:R-:W-:-:S00]  /*2e510*/  BRA `(.L_x_26) ;  /* 0xfffffffc00fc7947 */ /* 0x000fc0000383ffff */
[----:B------:R-:W-:-:S00]  /*2e520*/  NOP ;  /* 0x0000000000007918 */ /* 0x000fc00000000000 */
        /* <DEDUP_REMOVED lines=13> */
.L_x_29:


//--------------------- .nv.shared.matmul_kernel  --------------------------
	.section	.nv.shared.matmul_kernel,"aw",@nobits
	.sectionflags	@""
	.align	16
	.zero		1024


//--------------------- .nv.shared.reserved.0     --------------------------
	.section	.nv.shared.reserved.0,"aw",@nobits
	.align	8
	.weak		__nv_reservedSMEM_offset_0_alias
	.size		__nv_reservedSMEM_offset_0_alias, 0, 64
	.other		__nv_reservedSMEM_offset_0_alias,@"STO_CUDA_RESERVED_SHARED STV_DEFAULT"
__nv_reservedSMEM_offset_0_alias:
	.zero		0
.nv.shared.reserved.0:
	.zero		64
	.weak		__nv_reservedSMEM_allocation_phase
	.type		__nv_reservedSMEM_allocation_phase,@object
	.size		__nv_reservedSMEM_allocation_phase,(.L_0 - __nv_reservedSMEM_allocation_phase)
__nv_reservedSMEM_allocation_phase:
	.zero		1
.L_0:
	.zero		7
	.weak		__nv_reservedSMEM_devtool_atexit_pc
	.type		__nv_reservedSMEM_devtool_atexit_pc,@object
	.size		__nv_reservedSMEM_devtool_atexit_pc,(__nv_reservedSMEM_allocation_mask - __nv_reservedSMEM_devtool_atexit_pc)
__nv_reservedSMEM_devtool_atexit_pc:
	.zero		8
	.weak		__nv_reservedSMEM_allocation_mask
	.type		__nv_reservedSMEM_allocation_mask,@object
	.size		__nv_reservedSMEM_allocation_mask,(.L_2 - __nv_reservedSMEM_allocation_mask)
__nv_reservedSMEM_allocation_mask:
	.zero		4
.L_2:
	.zero		4
	.weak		__nv_reservedSMEM_tmem_allocation_pipeline_mbarrier
	.type		__nv_reservedSMEM_tmem_allocation_pipeline_mbarrier,@object
	.size		__nv_reservedSMEM_tmem_allocation_pipeline_mbarrier,(__nv_reservedSMEM_tmem_allocation_pipeline_mbarrier_parity - __nv_reservedSMEM_tmem_allocation_pipeline_mbarrier)
__nv_reservedSMEM_tmem_allocation_pipeline_mbarrier:
	.zero		8
	.weak		__nv_reservedSMEM_tmem_allocation_pipeline_mbarrier_parity
	.type		__nv_reservedSMEM_tmem_allocation_pipeline_mbarrier_parity,@object
	.size		__nv_reservedSMEM_tmem_allocation_pipeline_mbarrier_parity,(.L_4 - __nv_reservedSMEM_tmem_allocation_pipeline_mbarrier_parity)
__nv_reservedSMEM_tmem_allocation_pipeline_mbarrier_parity:
	.zero		4
.L_4:


//--------------------- .nv.constant0.matmul_kernel --------------------------
	.section	.nv.constant0.matmul_kernel,"a",@progbits
	.sectionflags	@""
	.align	4
.nv.constant0.matmul_kernel:
	.zero		976


//--------------------- SYMBOLS --------------------------

	.type		.nv.reservedSmem.offset0,@object
	.size		.nv.reservedSmem.offset0,0x4
	.type		.nv.reservedSmem.cap,@object
	.size		.nv.reservedSmem.cap,0x4
